	.target	sm_100a

	.elftype	@"ET_EXEC"


//--------------------- .note.nv.tkinfo           --------------------------
	.section	.note.nv.tkinfo,"",@"SHT_NOTE"
	.sectionflags	@"SHF_NOTE_NV_TKINFO"
	.tkinfo
        /*0018*/ 	.word	0x00000002
        /*0030*/ 	.string	""
        /*0030*/ 	.string	"ptxas"
        /*0030*/ 	.string	"Cuda compilation tools, release 13.0, V13.0.88"
        /*0030*/ 	.string	"Build cuda_13.0.r13.0/compiler.36424714_0"
        /*0030*/ 	.string	"-arch sm_100a -m 64 "



//--------------------- .note.nv.cuinfo           --------------------------
	.section	.note.nv.cuinfo,"",@"SHT_NOTE"
	.sectionflags	@"SHF_NOTE_NV_CUINFO"
        /*0018*/ 	.short	0x0002
        /*001a*/ 	.short	0x0064
        /*001c*/ 	.short	0x0082
	.zero		2


//--------------------- .nv.info                  --------------------------
	.section	.nv.info,"",@"SHT_CUDA_INFO"
	.align	4


	//----- nvinfo : EIATTR_REGCOUNT
	.align		4
        /*0000*/ 	.byte	0x04, 0x2f
        /*0002*/ 	.short	(.L_50 - .L_49)
	.align		4
.L_49:
        /*0004*/ 	.word	index@(_ZN2at6native30max_unpooling2d_forward_kernelIhEEvlPKT_PKllllllPS2_)
        /*0008*/ 	.word	0x0000001e


	//----- nvinfo : EIATTR_FRAME_SIZE
	.align		4
.L_50:
        /*000c*/ 	.byte	0x04, 0x11
        /*000e*/ 	.short	(.L_52 - .L_51)
	.align		4
.L_51:
        /*0010*/ 	.word	index@($__internal_53_$__cuda_sm20_div_u64)
        /*0014*/ 	.word	0x00000000


	//----- nvinfo : EIATTR_FRAME_SIZE
	.align		4
.L_52:
        /*0018*/ 	.byte	0x04, 0x11
        /*001a*/ 	.short	(.L_54 - .L_53)
	.align		4
.L_53:
        /*001c*/ 	.word	index@($__internal_52_$__cuda_sm20_div_s64)
        /*0020*/ 	.word	0x00000000


	//----- nvinfo : EIATTR_FRAME_SIZE
	.align		4
.L_54:
        /*0024*/ 	.byte	0x04, 0x11
        /*0026*/ 	.short	(.L_56 - .L_55)
	.align		4
.L_55:
        /*0028*/ 	.word	index@(_ZN2at6native30max_unpooling2d_forward_kernelIhEEvlPKT_PKllllllPS2_)
        /*002c*/ 	.word	0x00000000


	//----- nvinfo : EIATTR_REGCOUNT
	.align		4
.L_56:
        /*0030*/ 	.byte	0x04, 0x2f
        /*0032*/ 	.short	(.L_58 - .L_57)
	.align		4
.L_57:
        /*0034*/ 	.word	index@(_ZN2at6native30max_unpooling2d_forward_kernelIaEEvlPKT_PKllllllPS2_)
        /*0038*/ 	.word	0x0000001e


	//----- nvinfo : EIATTR_FRAME_SIZE
	.align		4
.L_58:
        /*003c*/ 	.byte	0x04, 0x11
        /*003e*/ 	.short	(.L_60 - .L_59)
	.align		4
.L_59:
        /*0040*/ 	.word	index@($__internal_51_$__cuda_sm20_div_u64)
        /*0044*/ 	.word	0x00000000


	//----- nvinfo : EIATTR_FRAME_SIZE
	.align		4
.L_60:
        /*0048*/ 	.byte	0x04, 0x11
        /*004a*/ 	.short	(.L_62 - .L_61)
	.align		4
.L_61:
        /*004c*/ 	.word	index@($__internal_50_$__cuda_sm20_div_s64)
        /*0050*/ 	.word	0x00000000


	//----- nvinfo : EIATTR_FRAME_SIZE
	.align		4
.L_62:
        /*0054*/ 	.byte	0x04, 0x11
        /*0056*/ 	.short	(.L_64 - .L_63)
	.align		4
.L_63:
        /*0058*/ 	.word	index@(_ZN2at6native30max_unpooling2d_forward_kernelIaEEvlPKT_PKllllllPS2_)
        /*005c*/ 	.word	0x00000000


	//----- nvinfo : EIATTR_REGCOUNT
	.align		4
.L_64:
        /*0060*/ 	.byte	0x04, 0x2f
        /*0062*/ 	.short	(.L_66 - .L_65)
	.align		4
.L_65:
        /*0064*/ 	.word	index@(_ZN2at6native30max_unpooling2d_forward_kernelIiEEvlPKT_PKllllllPS2_)
        /*0068*/ 	.word	0x0000001e


	//----- nvinfo : EIATTR_FRAME_SIZE
	.align		4
.L_66:
        /*006c*/ 	.byte	0x04, 0x11
        /*006e*/ 	.short	(.L_68 - .L_67)
	.align		4
.L_67:
        /*0070*/ 	.word	index@($__internal_49_$__cuda_sm20_div_u64)
        /*0074*/ 	.word	0x00000000


	//----- nvinfo : EIATTR_FRAME_SIZE
	.align		4
.L_68:
        /*0078*/ 	.byte	0x04, 0x11
        /*007a*/ 	.short	(.L_70 - .L_69)
	.align		4
.L_69:
        /*007c*/ 	.word	index@($__internal_48_$__cuda_sm20_div_s64)
        /*0080*/ 	.word	0x00000000


	//----- nvinfo : EIATTR_FRAME_SIZE
	.align		4
.L_70:
        /*0084*/ 	.byte	0x04, 0x11
        /*0086*/ 	.short	(.L_72 - .L_71)
	.align		4
.L_71:
        /*0088*/ 	.word	index@(_ZN2at6native30max_unpooling2d_forward_kernelIiEEvlPKT_PKllllllPS2_)
        /*008c*/ 	.word	0x00000000


	//----- nvinfo : EIATTR_REGCOUNT
	.align		4
.L_72:
        /*0090*/ 	.byte	0x04, 0x2f
        /*0092*/ 	.short	(.L_74 - .L_73)
	.align		4
.L_73:
        /*0094*/ 	.word	index@(_ZN2at6native30max_unpooling2d_forward_kernelIlEEvlPKT_PKllllllPS2_)
        /*0098*/ 	.word	0x0000001e


	//----- nvinfo : EIATTR_FRAME_SIZE
	.align		4
.L_74:
        /*009c*/ 	.byte	0x04, 0x11
        /*009e*/ 	.short	(.L_76 - .L_75)
	.align		4
.L_75:
        /*00a0*/ 	.word	index@($__internal_47_$__cuda_sm20_div_u64)
        /*00a4*/ 	.word	0x00000000


	//----- nvinfo : EIATTR_FRAME_SIZE
	.align		4
.L_76:
        /*00a8*/ 	.byte	0x04, 0x11
        /*00aa*/ 	.short	(.L_78 - .L_77)
	.align		4
.L_77:
        /*00ac*/ 	.word	index@($__internal_46_$__cuda_sm20_div_s64)
        /*00b0*/ 	.word	0x00000000


	//----- nvinfo : EIATTR_FRAME_SIZE
	.align		4
.L_78:
        /*00b4*/ 	.byte	0x04, 0x11
        /*00b6*/ 	.short	(.L_80 - .L_79)
	.align		4
.L_79:
        /*00b8*/ 	.word	index@(_ZN2at6native30max_unpooling2d_forward_kernelIlEEvlPKT_PKllllllPS2_)
        /*00bc*/ 	.word	0x00000000


	//----- nvinfo : EIATTR_REGCOUNT
	.align		4
.L_80:
        /*00c0*/ 	.byte	0x04, 0x2f
        /*00c2*/ 	.short	(.L_82 - .L_81)
	.align		4
.L_81:
        /*00c4*/ 	.word	index@(_ZN2at6native30max_unpooling2d_forward_kernelIsEEvlPKT_PKllllllPS2_)
        /*00c8*/ 	.word	0x0000001e


	//----- nvinfo : EIATTR_FRAME_SIZE
	.align		4
.L_82:
        /*00cc*/ 	.byte	0x04, 0x11
        /*00ce*/ 	.short	(.L_84 - .L_83)
	.align		4
.L_83:
        /*00d0*/ 	.word	index@($__internal_45_$__cuda_sm20_div_u64)
        /*00d4*/ 	.word	0x00000000


	//----- nvinfo : EIATTR_FRAME_SIZE
	.align		4
.L_84:
        /*00d8*/ 	.byte	0x04, 0x11
        /*00da*/ 	.short	(.L_86 - .L_85)
	.align		4
.L_85:
        /*00dc*/ 	.word	index@($__internal_44_$__cuda_sm20_div_s64)
        /*00e0*/ 	.word	0x00000000


	//----- nvinfo : EIATTR_FRAME_SIZE
	.align		4
.L_86:
        /*00e4*/ 	.byte	0x04, 0x11
        /*00e6*/ 	.short	(.L_88 - .L_87)
	.align		4
.L_87:
        /*00e8*/ 	.word	index@(_ZN2at6native30max_unpooling2d_forward_kernelIsEEvlPKT_PKllllllPS2_)
        /*00ec*/ 	.word	0x00000000


	//----- nvinfo : EIATTR_REGCOUNT
	.align		4
.L_88:
        /*00f0*/ 	.byte	0x04, 0x2f
        /*00f2*/ 	.short	(.L_90 - .L_89)
	.align		4
.L_89:
        /*00f4*/ 	.word	index@(_ZN2at6native30max_unpooling2d_forward_kernelIdEEvlPKT_PKllllllPS2_)
        /*00f8*/ 	.word	0x0000001e


	//----- nvinfo : EIATTR_FRAME_SIZE
	.align		4
.L_90:
        /*00fc*/ 	.byte	0x04, 0x11
        /*00fe*/ 	.short	(.L_92 - .L_91)
	.align		4
.L_91:
        /*0100*/ 	.word	index@($__internal_43_$__cuda_sm20_div_u64)
        /*0104*/ 	.word	0x00000000


	//----- nvinfo : EIATTR_FRAME_SIZE
	.align		4
.L_92:
        /*0108*/ 	.byte	0x04, 0x11
        /*010a*/ 	.short	(.L_94 - .L_93)
	.align		4
.L_93:
        /*010c*/ 	.word	index@($__internal_42_$__cuda_sm20_div_s64)
        /*0110*/ 	.word	0x00000000


	//----- nvinfo : EIATTR_FRAME_SIZE
	.align		4
.L_94:
        /*0114*/ 	.byte	0x04, 0x11
        /*0116*/ 	.short	(.L_96 - .L_95)
	.align		4
.L_95:
        /*0118*/ 	.word	index@(_ZN2at6native30max_unpooling2d_forward_kernelIdEEvlPKT_PKllllllPS2_)
        /*011c*/ 	.word	0x00000000


	//----- nvinfo : EIATTR_REGCOUNT
	.align		4
.L_96:
        /*0120*/ 	.byte	0x04, 0x2f
        /*0122*/ 	.short	(.L_98 - .L_97)
	.align		4
.L_97:
        /*0124*/ 	.word	index@(_ZN2at6native30max_unpooling2d_forward_kernelIfEEvlPKT_PKllllllPS2_)
        /*0128*/ 	.word	0x0000001e


	//----- nvinfo : EIATTR_FRAME_SIZE
	.align		4
.L_98:
        /*012c*/ 	.byte	0x04, 0x11
        /*012e*/ 	.short	(.L_100 - .L_99)
	.align		4
.L_99:
        /*0130*/ 	.word	index@($__internal_41_$__cuda_sm20_div_u64)
        /*0134*/ 	.word	0x00000000


	//----- nvinfo : EIATTR_FRAME_SIZE
	.align		4
.L_100:
        /*0138*/ 	.byte	0x04, 0x11
        /*013a*/ 	.short	(.L_102 - .L_101)
	.align		4
.L_101:
        /*013c*/ 	.word	index@($__internal_40_$__cuda_sm20_div_s64)
        /*0140*/ 	.word	0x00000000


	//----- nvinfo : EIATTR_FRAME_SIZE
	.align		4
.L_102:
        /*0144*/ 	.byte	0x04, 0x11
        /*0146*/ 	.short	(.L_104 - .L_103)
	.align		4
.L_103:
        /*0148*/ 	.word	index@(_ZN2at6native30max_unpooling2d_forward_kernelIfEEvlPKT_PKllllllPS2_)
        /*014c*/ 	.word	0x00000000


	//----- nvinfo : EIATTR_REGCOUNT
	.align		4
.L_104:
        /*0150*/ 	.byte	0x04, 0x2f
        /*0152*/ 	.short	(.L_106 - .L_105)
	.align		4
.L_105:
        /*0154*/ 	.word	index@(_ZN2at6native30max_unpooling2d_forward_kernelIN3c104HalfEEEvlPKT_PKllllllPS4_)
        /*0158*/ 	.word	0x0000001e


	//----- nvinfo : EIATTR_FRAME_SIZE
	.align		4
.L_106:
        /*015c*/ 	.byte	0x04, 0x11
        /*015e*/ 	.short	(.L_108 - .L_107)
	.align		4
.L_107:
        /*0160*/ 	.word	index@($__internal_39_$__cuda_sm20_div_u64)
        /*0164*/ 	.word	0x00000000


	//----- nvinfo : EIATTR_FRAME_SIZE
	.align		4
.L_108:
        /*0168*/ 	.byte	0x04, 0x11
        /*016a*/ 	.short	(.L_110 - .L_109)
	.align		4
.L_109:
        /*016c*/ 	.word	index@($__internal_38_$__cuda_sm20_div_s64)
        /*0170*/ 	.word	0x00000000


	//----- nvinfo : EIATTR_FRAME_SIZE
	.align		4
.L_110:
        /*0174*/ 	.byte	0x04, 0x11
        /*0176*/ 	.short	(.L_112 - .L_111)
	.align		4
.L_111:
        /*0178*/ 	.word	index@(_ZN2at6native30max_unpooling2d_forward_kernelIN3c104HalfEEEvlPKT_PKllllllPS4_)
        /*017c*/ 	.word	0x00000000


	//----- nvinfo : EIATTR_REGCOUNT
	.align		4
.L_112:
        /*0180*/ 	.byte	0x04, 0x2f
        /*0182*/ 	.short	(.L_114 - .L_113)
	.align		4
.L_113:
        /*0184*/ 	.word	index@(_ZN2at6native30max_unpooling2d_forward_kernelIN3c108BFloat16EEEvlPKT_PKllllllPS4_)
        /*0188*/ 	.word	0x0000001e


	//----- nvinfo : EIATTR_FRAME_SIZE
	.align		4
.L_114:
        /*018c*/ 	.byte	0x04, 0x11
        /*018e*/ 	.short	(.L_116 - .L_115)
	.align		4
.L_115:
        /*0190*/ 	.word	index@($__internal_37_$__cuda_sm20_div_u64)
        /*0194*/ 	.word	0x00000000


	//----- nvinfo : EIATTR_FRAME_SIZE
	.align		4
.L_116:
        /*0198*/ 	.byte	0x04, 0x11
        /*019a*/ 	.short	(.L_118 - .L_117)
	.align		4
.L_117:
        /*019c*/ 	.word	index@($__internal_36_$__cuda_sm20_div_s64)
        /*01a0*/ 	.word	0x00000000


	//----- nvinfo : EIATTR_FRAME_SIZE
	.align		4
.L_118:
        /*01a4*/ 	.byte	0x04, 0x11
        /*01a6*/ 	.short	(.L_120 - .L_119)
	.align		4
.L_119:
        /*01a8*/ 	.word	index@(_ZN2at6native30max_unpooling2d_forward_kernelIN3c108BFloat16EEEvlPKT_PKllllllPS4_)
        /*01ac*/ 	.word	0x00000000


	//----- nvinfo : EIATTR_REGCOUNT
	.align		4
.L_120:
        /*01b0*/ 	.byte	0x04, 0x2f
        /*01b2*/ 	.short	(.L_122 - .L_121)
	.align		4
.L_121:
        /*01b4*/ 	.word	index@(_ZN2at6native30max_unpooling3d_forward_kernelIhEEvNS_27GenericPackedTensorAccessorIKT_Lm4ENS_16DefaultPtrTraitsElEENS2_IKlLm4ES5_lEEPS3_llll)
        /*01b8*/ 	.word	0x0000001a


	//----- nvinfo : EIATTR_FRAME_SIZE
	.align		4
.L_122:
        /*01bc*/ 	.byte	0x04, 0x11
        /*01be*/ 	.short	(.L_124 - .L_123)
	.align		4
.L_123:
        /*01c0*/ 	.word	index@($__internal_35_$__cuda_sm20_div_s64)
        /*01c4*/ 	.word	0x00000000


	//----- nvinfo : EIATTR_FRAME_SIZE
	.align		4
.L_124:
        /*01c8*/ 	.byte	0x04, 0x11
        /*01ca*/ 	.short	(.L_126 - .L_125)
	.align		4
.L_125:
        /*01cc*/ 	.word	index@(_ZN2at6native30max_unpooling3d_forward_kernelIhEEvNS_27GenericPackedTensorAccessorIKT_Lm4ENS_16DefaultPtrTraitsElEENS2_IKlLm4ES5_lEEPS3_llll)
        /*01d0*/ 	.word	0x00000000


	//----- nvinfo : EIATTR_REGCOUNT
	.align		4
.L_126:
        /*01d4*/ 	.byte	0x04, 0x2f
        /*01d6*/ 	.short	(.L_128 - .L_127)
	.align		4
.L_127:
        /*01d8*/ 	.word	index@(_ZN2at6native30max_unpooling3d_forward_kernelIaEEvNS_27GenericPackedTensorAccessorIKT_Lm4ENS_16DefaultPtrTraitsElEENS2_IKlLm4ES5_lEEPS3_llll)
        /*01dc*/ 	.word	0x0000001a


	//----- nvinfo : EIATTR_FRAME_SIZE
	.align		4
.L_128:
        /*01e0*/ 	.byte	0x04, 0x11
        /*01e2*/ 	.short	(.L_130 - .L_129)
	.align		4
.L_129:
        /*01e4*/ 	.word	index@($__internal_34_$__cuda_sm20_div_s64)
        /*01e8*/ 	.word	0x00000000


	//----- nvinfo : EIATTR_FRAME_SIZE
	.align		4
.L_130:
        /*01ec*/ 	.byte	0x04, 0x11
        /*01ee*/ 	.short	(.L_132 - .L_131)
	.align		4
.L_131:
        /*01f0*/ 	.word	index@(_ZN2at6native30max_unpooling3d_forward_kernelIaEEvNS_27GenericPackedTensorAccessorIKT_Lm4ENS_16DefaultPtrTraitsElEENS2_IKlLm4ES5_lEEPS3_llll)
        /*01f4*/ 	.word	0x00000000


	//----- nvinfo : EIATTR_REGCOUNT
	.align		4
.L_132:
        /*01f8*/ 	.byte	0x04, 0x2f
        /*01fa*/ 	.short	(.L_134 - .L_133)
	.align		4
.L_133:
        /*01fc*/ 	.word	index@(_ZN2at6native30max_unpooling3d_forward_kernelIiEEvNS_27GenericPackedTensorAccessorIKT_Lm4ENS_16DefaultPtrTraitsElEENS2_IKlLm4ES5_lEEPS3_llll)
        /*0200*/ 	.word	0x0000001a


	//----- nvinfo : EIATTR_FRAME_SIZE
	.align		4
.L_134:
        /*0204*/ 	.byte	0x04, 0x11
        /*0206*/ 	.short	(.L_136 - .L_135)
	.align		4
.L_135:
        /*0208*/ 	.word	index@($__internal_33_$__cuda_sm20_div_s64)
        /*020c*/ 	.word	0x00000000


	//----- nvinfo : EIATTR_FRAME_SIZE
	.align		4
.L_136:
        /*0210*/ 	.byte	0x04, 0x11
        /*0212*/ 	.short	(.L_138 - .L_137)
	.align		4
.L_137:
        /*0214*/ 	.word	index@(_ZN2at6native30max_unpooling3d_forward_kernelIiEEvNS_27GenericPackedTensorAccessorIKT_Lm4ENS_16DefaultPtrTraitsElEENS2_IKlLm4ES5_lEEPS3_llll)
        /*0218*/ 	.word	0x00000000


	//----- nvinfo : EIATTR_REGCOUNT
	.align		4
.L_138:
        /*021c*/ 	.byte	0x04, 0x2f
        /*021e*/ 	.short	(.L_140 - .L_139)
	.align		4
.L_139:
        /*0220*/ 	.word	index@(_ZN2at6native30max_unpooling3d_forward_kernelIlEEvNS_27GenericPackedTensorAccessorIKT_Lm4ENS_16DefaultPtrTraitsElEENS2_IKlLm4ES5_lEEPS3_llll)
        /*0224*/ 	.word	0x0000001a


	//----- nvinfo : EIATTR_FRAME_SIZE
	.align		4
.L_140:
        /*0228*/ 	.byte	0x04, 0x11
        /*022a*/ 	.short	(.L_142 - .L_141)
	.align		4
.L_141:
        /*022c*/ 	.word	index@($__internal_32_$__cuda_sm20_div_s64)
        /*0230*/ 	.word	0x00000000


	//----- nvinfo : EIATTR_FRAME_SIZE
	.align		4
.L_142:
        /*0234*/ 	.byte	0x04, 0x11
        /*0236*/ 	.short	(.L_144 - .L_143)
	.align		4
.L_143:
        /*0238*/ 	.word	index@(_ZN2at6native30max_unpooling3d_forward_kernelIlEEvNS_27GenericPackedTensorAccessorIKT_Lm4ENS_16DefaultPtrTraitsElEENS2_IKlLm4ES5_lEEPS3_llll)
        /*023c*/ 	.word	0x00000000


	//----- nvinfo : EIATTR_REGCOUNT
	.align		4
.L_144:
        /*0240*/ 	.byte	0x04, 0x2f
        /*0242*/ 	.short	(.L_146 - .L_145)
	.align		4
.L_145:
        /*0244*/ 	.word	index@(_ZN2at6native30max_unpooling3d_forward_kernelIsEEvNS_27GenericPackedTensorAccessorIKT_Lm4ENS_16DefaultPtrTraitsElEENS2_IKlLm4ES5_lEEPS3_llll)
        /*0248*/ 	.word	0x0000001a


	//----- nvinfo : EIATTR_FRAME_SIZE
	.align		4
.L_146:
        /*024c*/ 	.byte	0x04, 0x11
        /*024e*/ 	.short	(.L_148 - .L_147)
	.align		4
.L_147:
        /*0250*/ 	.word	index@($__internal_31_$__cuda_sm20_div_s64)
        /*0254*/ 	.word	0x00000000


	//----- nvinfo : EIATTR_FRAME_SIZE
	.align		4
.L_148:
        /*0258*/ 	.byte	0x04, 0x11
        /*025a*/ 	.short	(.L_150 - .L_149)
	.align		4
.L_149:
        /*025c*/ 	.word	index@(_ZN2at6native30max_unpooling3d_forward_kernelIsEEvNS_27GenericPackedTensorAccessorIKT_Lm4ENS_16DefaultPtrTraitsElEENS2_IKlLm4ES5_lEEPS3_llll)
        /*0260*/ 	.word	0x00000000


	//----- nvinfo : EIATTR_REGCOUNT
	.align		4
.L_150:
        /*0264*/ 	.byte	0x04, 0x2f
        /*0266*/ 	.short	(.L_152 - .L_151)
	.align		4
.L_151:
        /*0268*/ 	.word	index@(_ZN2at6native30max_unpooling3d_forward_kernelIdEEvNS_27GenericPackedTensorAccessorIKT_Lm4ENS_16DefaultPtrTraitsElEENS2_IKlLm4ES5_lEEPS3_llll)
        /*026c*/ 	.word	0x0000001a


	//----- nvinfo : EIATTR_FRAME_SIZE
	.align		4
.L_152:
        /*0270*/ 	.byte	0x04, 0x11
        /*0272*/ 	.short	(.L_154 - .L_153)
	.align		4
.L_153:
        /*0274*/ 	.word	index@($__internal_30_$__cuda_sm20_div_s64)
        /*0278*/ 	.word	0x00000000


	//----- nvinfo : EIATTR_FRAME_SIZE
	.align		4
.L_154:
        /*027c*/ 	.byte	0x04, 0x11
        /*027e*/ 	.short	(.L_156 - .L_155)
	.align		4
.L_155:
        /*0280*/ 	.word	index@(_ZN2at6native30max_unpooling3d_forward_kernelIdEEvNS_27GenericPackedTensorAccessorIKT_Lm4ENS_16DefaultPtrTraitsElEENS2_IKlLm4ES5_lEEPS3_llll)
        /*0284*/ 	.word	0x00000000


	//----- nvinfo : EIATTR_REGCOUNT
	.align		4
.L_156:
        /*0288*/ 	.byte	0x04, 0x2f
        /*028a*/ 	.short	(.L_158 - .L_157)
	.align		4
.L_157:
        /*028c*/ 	.word	index@(_ZN2at6native30max_unpooling3d_forward_kernelIfEEvNS_27GenericPackedTensorAccessorIKT_Lm4ENS_16DefaultPtrTraitsElEENS2_IKlLm4ES5_lEEPS3_llll)
        /*0290*/ 	.word	0x0000001a


	//----- nvinfo : EIATTR_FRAME_SIZE
	.align		4
.L_158:
        /*0294*/ 	.byte	0x04, 0x11
        /*0296*/ 	.short	(.L_160 - .L_159)
	.align		4
.L_159:
        /*0298*/ 	.word	index@($__internal_29_$__cuda_sm20_div_s64)
        /*029c*/ 	.word	0x00000000


	//----- nvinfo : EIATTR_FRAME_SIZE
	.align		4
.L_160:
        /*02a0*/ 	.byte	0x04, 0x11
        /*02a2*/ 	.short	(.L_162 - .L_161)
	.align		4
.L_161:
        /*02a4*/ 	.word	index@(_ZN2at6native30max_unpooling3d_forward_kernelIfEEvNS_27GenericPackedTensorAccessorIKT_Lm4ENS_16DefaultPtrTraitsElEENS2_IKlLm4ES5_lEEPS3_llll)
        /*02a8*/ 	.word	0x00000000


	//----- nvinfo : EIATTR_REGCOUNT
	.align		4
.L_162:
        /*02ac*/ 	.byte	0x04, 0x2f
        /*02ae*/ 	.short	(.L_164 - .L_163)
	.align		4
.L_163:
        /*02b0*/ 	.word	index@(_ZN2at6native30max_unpooling3d_forward_kernelIN3c104HalfEEEvNS_27GenericPackedTensorAccessorIKT_Lm4ENS_16DefaultPtrTraitsElEENS4_IKlLm4ES7_lEEPS5_llll)
        /*02b4*/ 	.word	0x0000001a


	//----- nvinfo : EIATTR_FRAME_SIZE
	.align		4
.L_164:
        /*02b8*/ 	.byte	0x04, 0x11
        /*02ba*/ 	.short	(.L_166 - .L_165)
	.align		4
.L_165:
        /*02bc*/ 	.word	index@($__internal_28_$__cuda_sm20_div_s64)
        /*02c0*/ 	.word	0x00000000


	//----- nvinfo : EIATTR_FRAME_SIZE
	.align		4
.L_166:
        /*02c4*/ 	.byte	0x04, 0x11
        /*02c6*/ 	.short	(.L_168 - .L_167)
	.align		4
.L_167:
        /*02c8*/ 	.word	index@(_ZN2at6native30max_unpooling3d_forward_kernelIN3c104HalfEEEvNS_27GenericPackedTensorAccessorIKT_Lm4ENS_16DefaultPtrTraitsElEENS4_IKlLm4ES7_lEEPS5_llll)
        /*02cc*/ 	.word	0x00000000


	//----- nvinfo : EIATTR_REGCOUNT
	.align		4
.L_168:
        /*02d0*/ 	.byte	0x04, 0x2f
        /*02d2*/ 	.short	(.L_170 - .L_169)
	.align		4
.L_169:
        /*02d4*/ 	.word	index@(_ZN2at6native30max_unpooling3d_forward_kernelIN3c108BFloat16EEEvNS_27GenericPackedTensorAccessorIKT_Lm4ENS_16DefaultPtrTraitsElEENS4_IKlLm4ES7_lEEPS5_llll)
        /*02d8*/ 	.word	0x0000001a


	//----- nvinfo : EIATTR_FRAME_SIZE
	.align		4
.L_170:
        /*02dc*/ 	.byte	0x04, 0x11
        /*02de*/ 	.short	(.L_172 - .L_171)
	.align		4
.L_171:
        /*02e0*/ 	.word	index@($__internal_27_$__cuda_sm20_div_s64)
        /*02e4*/ 	.word	0x00000000


	//----- nvinfo : EIATTR_FRAME_SIZE
	.align		4
.L_172:
        /*02e8*/ 	.byte	0x04, 0x11
        /*02ea*/ 	.short	(.L_174 - .L_173)
	.align		4
.L_173:
        /*02ec*/ 	.word	index@(_ZN2at6native30max_unpooling3d_forward_kernelIN3c108BFloat16EEEvNS_27GenericPackedTensorAccessorIKT_Lm4ENS_16DefaultPtrTraitsElEENS4_IKlLm4ES7_lEEPS5_llll)
        /*02f0*/ 	.word	0x00000000


	//----- nvinfo : EIATTR_REGCOUNT
	.align		4
.L_174:
        /*02f4*/ 	.byte	0x04, 0x2f
        /*02f6*/ 	.short	(.L_176 - .L_175)
	.align		4
.L_175:
        /*02f8*/ 	.word	index@(_ZN2at6native31max_unpooling2d_backward_kernelIhEEvlPKT_PKllllllPS2_)
        /*02fc*/ 	.word	0x00000020


	//----- nvinfo : EIATTR_FRAME_SIZE
	.align		4
.L_176:
        /*0300*/ 	.byte	0x04, 0x11
        /*0302*/ 	.short	(.L_178 - .L_177)
	.align		4
.L_177:
        /*0304*/ 	.word	index@($__internal_26_$__cuda_sm20_div_u64)
        /*0308*/ 	.word	0x00000000


	//----- nvinfo : EIATTR_FRAME_SIZE
	.align		4
.L_178:
        /*030c*/ 	.byte	0x04, 0x11
        /*030e*/ 	.short	(.L_180 - .L_179)
	.align		4
.L_179:
        /*0310*/ 	.word	index@($__internal_25_$__cuda_sm20_div_s64)
        /*0314*/ 	.word	0x00000000


	//----- nvinfo : EIATTR_FRAME_SIZE
	.align		4
.L_180:
        /*0318*/ 	.byte	0x04, 0x11
        /*031a*/ 	.short	(.L_182 - .L_181)
	.align		4
.L_181:
        /*031c*/ 	.word	index@(_ZN2at6native31max_unpooling2d_backward_kernelIhEEvlPKT_PKllllllPS2_)
        /*0320*/ 	.word	0x00000000


	//----- nvinfo : EIATTR_REGCOUNT
	.align		4
.L_182:
        /*0324*/ 	.byte	0x04, 0x2f
        /*0326*/ 	.short	(.L_184 - .L_183)
	.align		4
.L_183:
        /*0328*/ 	.word	index@(_ZN2at6native31max_unpooling2d_backward_kernelIaEEvlPKT_PKllllllPS2_)
        /*032c*/ 	.word	0x00000020


	//----- nvinfo : EIATTR_FRAME_SIZE
	.align		4
.L_184:
        /*0330*/ 	.byte	0x04, 0x11
        /*0332*/ 	.short	(.L_186 - .L_185)
	.align		4
.L_185:
        /*0334*/ 	.word	index@($__internal_24_$__cuda_sm20_div_u64)
        /*0338*/ 	.word	0x00000000


	//----- nvinfo : EIATTR_FRAME_SIZE
	.align		4
.L_186:
        /*033c*/ 	.byte	0x04, 0x11
        /*033e*/ 	.short	(.L_188 - .L_187)
	.align		4
.L_187:
        /*0340*/ 	.word	index@($__internal_23_$__cuda_sm20_div_s64)
        /*0344*/ 	.word	0x00000000


	//----- nvinfo : EIATTR_FRAME_SIZE
	.align		4
.L_188:
        /*0348*/ 	.byte	0x04, 0x11
        /*034a*/ 	.short	(.L_190 - .L_189)
	.align		4
.L_189:
        /*034c*/ 	.word	index@(_ZN2at6native31max_unpooling2d_backward_kernelIaEEvlPKT_PKllllllPS2_)
        /*0350*/ 	.word	0x00000000


	//----- nvinfo : EIATTR_REGCOUNT
	.align		4
.L_190:
        /*0354*/ 	.byte	0x04, 0x2f
        /*0356*/ 	.short	(.L_192 - .L_191)
	.align		4
.L_191:
        /*0358*/ 	.word	index@(_ZN2at6native31max_unpooling2d_backward_kernelIiEEvlPKT_PKllllllPS2_)
        /*035c*/ 	.word	0x00000020


	//----- nvinfo : EIATTR_FRAME_SIZE
	.align		4
.L_192:
        /*0360*/ 	.byte	0x04, 0x11
        /*0362*/ 	.short	(.L_194 - .L_193)
	.align		4
.L_193:
        /*0364*/ 	.word	index@($__internal_22_$__cuda_sm20_div_u64)
        /*0368*/ 	.word	0x00000000


	//----- nvinfo : EIATTR_FRAME_SIZE
	.align		4
.L_194:
        /*036c*/ 	.byte	0x04, 0x11
        /*036e*/ 	.short	(.L_196 - .L_195)
	.align		4
.L_195:
        /*0370*/ 	.word	index@($__internal_21_$__cuda_sm20_div_s64)
        /*0374*/ 	.word	0x00000000


	//----- nvinfo : EIATTR_FRAME_SIZE
	.align		4
.L_196:
        /*0378*/ 	.byte	0x04, 0x11
        /*037a*/ 	.short	(.L_198 - .L_197)
	.align		4
.L_197:
        /*037c*/ 	.word	index@(_ZN2at6native31max_unpooling2d_backward_kernelIiEEvlPKT_PKllllllPS2_)
        /*0380*/ 	.word	0x00000000


	//----- nvinfo : EIATTR_REGCOUNT
	.align		4
.L_198:
        /*0384*/ 	.byte	0x04, 0x2f
        /*0386*/ 	.short	(.L_200 - .L_199)
	.align		4
.L_199:
        /*0388*/ 	.word	index@(_ZN2at6native31max_unpooling2d_backward_kernelIlEEvlPKT_PKllllllPS2_)
        /*038c*/ 	.word	0x00000020


	//----- nvinfo : EIATTR_FRAME_SIZE
	.align		4
.L_200:
        /*0390*/ 	.byte	0x04, 0x11
        /*0392*/ 	.short	(.L_202 - .L_201)
	.align		4
.L_201:
        /*0394*/ 	.word	index@($__internal_20_$__cuda_sm20_div_u64)
        /*0398*/ 	.word	0x00000000


	//----- nvinfo : EIATTR_FRAME_SIZE
	.align		4
.L_202:
        /*039c*/ 	.byte	0x04, 0x11
        /*039e*/ 	.short	(.L_204 - .L_203)
	.align		4
.L_203:
        /*03a0*/ 	.word	index@($__internal_19_$__cuda_sm20_div_s64)
        /*03a4*/ 	.word	0x00000000


	//----- nvinfo : EIATTR_FRAME_SIZE
	.align		4
.L_204:
        /*03a8*/ 	.byte	0x04, 0x11
        /*03aa*/ 	.short	(.L_206 - .L_205)
	.align		4
.L_205:
        /*03ac*/ 	.word	index@(_ZN2at6native31max_unpooling2d_backward_kernelIlEEvlPKT_PKllllllPS2_)
        /*03b0*/ 	.word	0x00000000


	//----- nvinfo : EIATTR_REGCOUNT
	.align		4
.L_206:
        /*03b4*/ 	.byte	0x04, 0x2f
        /*03b6*/ 	.short	(.L_208 - .L_207)
	.align		4
.L_207:
        /*03b8*/ 	.word	index@(_ZN2at6native31max_unpooling2d_backward_kernelIsEEvlPKT_PKllllllPS2_)
        /*03bc*/ 	.word	0x00000020


	//----- nvinfo : EIATTR_FRAME_SIZE
	.align		4
.L_208:
        /*03c0*/ 	.byte	0x04, 0x11
        /*03c2*/ 	.short	(.L_210 - .L_209)
	.align		4
.L_209:
        /*03c4*/ 	.word	index@($__internal_18_$__cuda_sm20_div_u64)
        /*03c8*/ 	.word	0x00000000


	//----- nvinfo : EIATTR_FRAME_SIZE
	.align		4
.L_210:
        /*03cc*/ 	.byte	0x04, 0x11
        /*03ce*/ 	.short	(.L_212 - .L_211)
	.align		4
.L_211:
        /*03d0*/ 	.word	index@($__internal_17_$__cuda_sm20_div_s64)
        /*03d4*/ 	.word	0x00000000


	//----- nvinfo : EIATTR_FRAME_SIZE
	.align		4
.L_212:
        /*03d8*/ 	.byte	0x04, 0x11
        /*03da*/ 	.short	(.L_214 - .L_213)
	.align		4
.L_213:
        /*03dc*/ 	.word	index@(_ZN2at6native31max_unpooling2d_backward_kernelIsEEvlPKT_PKllllllPS2_)
        /*03e0*/ 	.word	0x00000000


	//----- nvinfo : EIATTR_REGCOUNT
	.align		4
.L_214:
        /*03e4*/ 	.byte	0x04, 0x2f
        /*03e6*/ 	.short	(.L_216 - .L_215)
	.align		4
.L_215:
        /*03e8*/ 	.word	index@(_ZN2at6native31max_unpooling2d_backward_kernelIdEEvlPKT_PKllllllPS2_)
        /*03ec*/ 	.word	0x00000020


	//----- nvinfo : EIATTR_FRAME_SIZE
	.align		4
.L_216:
        /*03f0*/ 	.byte	0x04, 0x11
        /*03f2*/ 	.short	(.L_218 - .L_217)
	.align		4
.L_217:
        /*03f4*/ 	.word	index@($__internal_16_$__cuda_sm20_div_u64)
        /*03f8*/ 	.word	0x00000000


	//----- nvinfo : EIATTR_FRAME_SIZE
	.align		4
.L_218:
        /*03fc*/ 	.byte	0x04, 0x11
        /*03fe*/ 	.short	(.L_220 - .L_219)
	.align		4
.L_219:
        /*0400*/ 	.word	index@($__internal_15_$__cuda_sm20_div_s64)
        /*0404*/ 	.word	0x00000000


	//----- nvinfo : EIATTR_FRAME_SIZE
	.align		4
.L_220:
        /*0408*/ 	.byte	0x04, 0x11
        /*040a*/ 	.short	(.L_222 - .L_221)
	.align		4
.L_221:
        /*040c*/ 	.word	index@(_ZN2at6native31max_unpooling2d_backward_kernelIdEEvlPKT_PKllllllPS2_)
        /*0410*/ 	.word	0x00000000


	//----- nvinfo : EIATTR_REGCOUNT
	.align		4
.L_222:
        /*0414*/ 	.byte	0x04, 0x2f
        /*0416*/ 	.short	(.L_224 - .L_223)
	.align		4
.L_223:
        /*0418*/ 	.word	index@(_ZN2at6native31max_unpooling2d_backward_kernelIfEEvlPKT_PKllllllPS2_)
        /*041c*/ 	.word	0x00000020


	//----- nvinfo : EIATTR_FRAME_SIZE
	.align		4
.L_224:
        /*0420*/ 	.byte	0x04, 0x11
        /*0422*/ 	.short	(.L_226 - .L_225)
	.align		4
.L_225:
        /*0424*/ 	.word	index@($__internal_14_$__cuda_sm20_div_u64)
        /*0428*/ 	.word	0x00000000


	//----- nvinfo : EIATTR_FRAME_SIZE
	.align		4
.L_226:
        /*042c*/ 	.byte	0x04, 0x11
        /*042e*/ 	.short	(.L_228 - .L_227)
	.align		4
.L_227:
        /*0430*/ 	.word	index@($__internal_13_$__cuda_sm20_div_s64)
        /*0434*/ 	.word	0x00000000


	//----- nvinfo : EIATTR_FRAME_SIZE
	.align		4
.L_228:
        /*0438*/ 	.byte	0x04, 0x11
        /*043a*/ 	.short	(.L_230 - .L_229)
	.align		4
.L_229:
        /*043c*/ 	.word	index@(_ZN2at6native31max_unpooling2d_backward_kernelIfEEvlPKT_PKllllllPS2_)
        /*0440*/ 	.word	0x00000000


	//----- nvinfo : EIATTR_REGCOUNT
	.align		4
.L_230:
        /*0444*/ 	.byte	0x04, 0x2f
        /*0446*/ 	.short	(.L_232 - .L_231)
	.align		4
.L_231:
        /*0448*/ 	.word	index@(_ZN2at6native31max_unpooling2d_backward_kernelIN3c104HalfEEEvlPKT_PKllllllPS4_)
        /*044c*/ 	.word	0x00000020


	//----- nvinfo : EIATTR_FRAME_SIZE
	.align		4
.L_232:
        /*0450*/ 	.byte	0x04, 0x11
        /*0452*/ 	.short	(.L_234 - .L_233)
	.align		4
.L_233:
        /*0454*/ 	.word	index@($__internal_12_$__cuda_sm20_div_u64)
        /*0458*/ 	.word	0x00000000


	//----- nvinfo : EIATTR_FRAME_SIZE
	.align		4
.L_234:
        /*045c*/ 	.byte	0x04, 0x11
        /*045e*/ 	.short	(.L_236 - .L_235)
	.align		4
.L_235:
        /*0460*/ 	.word	index@($__internal_11_$__cuda_sm20_div_s64)
        /*0464*/ 	.word	0x00000000


	//----- nvinfo : EIATTR_FRAME_SIZE
	.align		4
.L_236:
        /*0468*/ 	.byte	0x04, 0x11
        /*046a*/ 	.short	(.L_238 - .L_237)
	.align		4
.L_237:
        /*046c*/ 	.word	index@(_ZN2at6native31max_unpooling2d_backward_kernelIN3c104HalfEEEvlPKT_PKllllllPS4_)
        /*0470*/ 	.word	0x00000000


	//----- nvinfo : EIATTR_REGCOUNT
	.align		4
.L_238:
        /*0474*/ 	.byte	0x04, 0x2f
        /*0476*/ 	.short	(.L_240 - .L_239)
	.align		4
.L_239:
        /*0478*/ 	.word	index@(_ZN2at6native31max_unpooling2d_backward_kernelIN3c108BFloat16EEEvlPKT_PKllllllPS4_)
        /*047c*/ 	.word	0x00000020


	//----- nvinfo : EIATTR_FRAME_SIZE
	.align		4
.L_240:
        /*0480*/ 	.byte	0x04, 0x11
        /*0482*/ 	.short	(.L_242 - .L_241)
	.align		4
.L_241:
        /*0484*/ 	.word	index@($__internal_10_$__cuda_sm20_div_u64)
        /*0488*/ 	.word	0x00000000


	//----- nvinfo : EIATTR_FRAME_SIZE
	.align		4
.L_242:
        /*048c*/ 	.byte	0x04, 0x11
        /*048e*/ 	.short	(.L_244 - .L_243)
	.align		4
.L_243:
        /*0490*/ 	.word	index@($__internal_9_$__cuda_sm20_div_s64)
        /*0494*/ 	.word	0x00000000


	//----- nvinfo : EIATTR_FRAME_SIZE
	.align		4
.L_244:
        /*0498*/ 	.byte	0x04, 0x11
        /*049a*/ 	.short	(.L_246 - .L_245)
	.align		4
.L_245:
        /*049c*/ 	.word	index@(_ZN2at6native31max_unpooling2d_backward_kernelIN3c108BFloat16EEEvlPKT_PKllllllPS4_)
        /*04a0*/ 	.word	0x00000000


	//----- nvinfo : EIATTR_REGCOUNT
	.align		4
.L_246:
        /*04a4*/ 	.byte	0x04, 0x2f
        /*04a6*/ 	.short	(.L_248 - .L_247)
	.align		4
.L_247:
        /*04a8*/ 	.word	index@(_ZN2at6native31max_unpooling3d_backward_kernelIhEEvPKT_lllNS_27GenericPackedTensorAccessorIlLm4ENS_16DefaultPtrTraitsElEENS5_IS2_Lm4ES6_lEEi)
        /*04ac*/ 	.word	0x00000012


	//----- nvinfo : EIATTR_FRAME_SIZE
	.align		4
.L_248:
        /*04b0*/ 	.byte	0x04, 0x11
        /*04b2*/ 	.short	(.L_250 - .L_249)
	.align		4
.L_249:
        /*04b4*/ 	.word	index@($__internal_8_$__cuda_sm20_div_s64)
        /*04b8*/ 	.word	0x00000000


	//----- nvinfo : EIATTR_FRAME_SIZE
	.align		4
.L_250:
        /*04bc*/ 	.byte	0x04, 0x11
        /*04be*/ 	.short	(.L_252 - .L_251)
	.align		4
.L_251:
        /*04c0*/ 	.word	index@(_ZN2at6native31max_unpooling3d_backward_kernelIhEEvPKT_lllNS_27GenericPackedTensorAccessorIlLm4ENS_16DefaultPtrTraitsElEENS5_IS2_Lm4ES6_lEEi)
        /*04c4*/ 	.word	0x00000000


	//----- nvinfo : EIATTR_REGCOUNT
	.align		4
.L_252:
        /*04c8*/ 	.byte	0x04, 0x2f
        /*04ca*/ 	.short	(.L_254 - .L_253)
	.align		4
.L_253:
        /*04cc*/ 	.word	index@(_ZN2at6native31max_unpooling3d_backward_kernelIaEEvPKT_lllNS_27GenericPackedTensorAccessorIlLm4ENS_16DefaultPtrTraitsElEENS5_IS2_Lm4ES6_lEEi)
        /*04d0*/ 	.word	0x00000012


	//----- nvinfo : EIATTR_FRAME_SIZE
	.align		4
.L_254:
        /*04d4*/ 	.byte	0x04, 0x11
        /*04d6*/ 	.short	(.L_256 - .L_255)
	.align		4
.L_255:
        /*04d8*/ 	.word	index@($__internal_7_$__cuda_sm20_div_s64)
        /*04dc*/ 	.word	0x00000000


	//----- nvinfo : EIATTR_FRAME_SIZE
	.align		4
.L_256:
        /*04e0*/ 	.byte	0x04, 0x11
        /*04e2*/ 	.short	(.L_258 - .L_257)
	.align		4
.L_257:
        /*04e4*/ 	.word	index@(_ZN2at6native31max_unpooling3d_backward_kernelIaEEvPKT_lllNS_27GenericPackedTensorAccessorIlLm4ENS_16DefaultPtrTraitsElEENS5_IS2_Lm4ES6_lEEi)
        /*04e8*/ 	.word	0x00000000


	//----- nvinfo : EIATTR_REGCOUNT
	.align		4
.L_258:
        /*04ec*/ 	.byte	0x04, 0x2f
        /*04ee*/ 	.short	(.L_260 - .L_259)
	.align		4
.L_259:
        /*04f0*/ 	.word	index@(_ZN2at6native31max_unpooling3d_backward_kernelIiEEvPKT_lllNS_27GenericPackedTensorAccessorIlLm4ENS_16DefaultPtrTraitsElEENS5_IS2_Lm4ES6_lEEi)
        /*04f4*/ 	.word	0x00000012


	//----- nvinfo : EIATTR_FRAME_SIZE
	.align		4
.L_260:
        /*04f8*/ 	.byte	0x04, 0x11
        /*04fa*/ 	.short	(.L_262 - .L_261)
	.align		4
.L_261:
        /*04fc*/ 	.word	index@($__internal_6_$__cuda_sm20_div_s64)
        /*0500*/ 	.word	0x00000000


	//----- nvinfo : EIATTR_FRAME_SIZE
	.align		4
.L_262:
        /*0504*/ 	.byte	0x04, 0x11
        /*0506*/ 	.short	(.L_264 - .L_263)
	.align		4
.L_263:
        /*0508*/ 	.word	index@(_ZN2at6native31max_unpooling3d_backward_kernelIiEEvPKT_lllNS_27GenericPackedTensorAccessorIlLm4ENS_16DefaultPtrTraitsElEENS5_IS2_Lm4ES6_lEEi)
        /*050c*/ 	.word	0x00000000


	//----- nvinfo : EIATTR_REGCOUNT
	.align		4
.L_264:
        /*0510*/ 	.byte	0x04, 0x2f
        /*0512*/ 	.short	(.L_266 - .L_265)
	.align		4
.L_265:
        /*0514*/ 	.word	index@(_ZN2at6native31max_unpooling3d_backward_kernelIlEEvPKT_lllNS_27GenericPackedTensorAccessorIlLm4ENS_16DefaultPtrTraitsElEENS5_IS2_Lm4ES6_lEEi)
        /*0518*/ 	.word	0x00000012


	//----- nvinfo : EIATTR_FRAME_SIZE
	.align		4
.L_266:
        /*051c*/ 	.byte	0x04, 0x11
        /*051e*/ 	.short	(.L_268 - .L_267)
	.align		4
.L_267:
        /*0520*/ 	.word	index@($__internal_5_$__cuda_sm20_div_s64)
        /*0524*/ 	.word	0x00000000


	//----- nvinfo : EIATTR_FRAME_SIZE
	.align		4
.L_268:
        /*0528*/ 	.byte	0x04, 0x11
        /*052a*/ 	.short	(.L_270 - .L_269)
	.align		4
.L_269:
        /*052c*/ 	.word	index@(_ZN2at6native31max_unpooling3d_backward_kernelIlEEvPKT_lllNS_27GenericPackedTensorAccessorIlLm4ENS_16DefaultPtrTraitsElEENS5_IS2_Lm4ES6_lEEi)
        /*0530*/ 	.word	0x00000000


	//----- nvinfo : EIATTR_REGCOUNT
	.align		4
.L_270:
        /*0534*/ 	.byte	0x04, 0x2f
        /*0536*/ 	.short	(.L_272 - .L_271)
	.align		4
.L_271:
        /*0538*/ 	.word	index@(_ZN2at6native31max_unpooling3d_backward_kernelIsEEvPKT_lllNS_27GenericPackedTensorAccessorIlLm4ENS_16DefaultPtrTraitsElEENS5_IS2_Lm4ES6_lEEi)
        /*053c*/ 	.word	0x00000012


	//----- nvinfo : EIATTR_FRAME_SIZE
	.align		4
.L_272:
        /*0540*/ 	.byte	0x04, 0x11
        /*0542*/ 	.short	(.L_274 - .L_273)
	.align		4
.L_273:
        /*0544*/ 	.word	index@($__internal_4_$__cuda_sm20_div_s64)
        /*0548*/ 	.word	0x00000000


	//----- nvinfo : EIATTR_FRAME_SIZE
	.align		4
.L_274:
        /*054c*/ 	.byte	0x04, 0x11
        /*054e*/ 	.short	(.L_276 - .L_275)
	.align		4
.L_275:
        /*0550*/ 	.word	index@(_ZN2at6native31max_unpooling3d_backward_kernelIsEEvPKT_lllNS_27GenericPackedTensorAccessorIlLm4ENS_16DefaultPtrTraitsElEENS5_IS2_Lm4ES6_lEEi)
        /*0554*/ 	.word	0x00000000


	//----- nvinfo : EIATTR_REGCOUNT
	.align		4
.L_276:
        /*0558*/ 	.byte	0x04, 0x2f
        /*055a*/ 	.short	(.L_278 - .L_277)
	.align		4
.L_277:
        /*055c*/ 	.word	index@(_ZN2at6native31max_unpooling3d_backward_kernelIdEEvPKT_lllNS_27GenericPackedTensorAccessorIlLm4ENS_16DefaultPtrTraitsElEENS5_IS2_Lm4ES6_lEEi)
        /*0560*/ 	.word	0x00000012


	//----- nvinfo : EIATTR_FRAME_SIZE
	.align		4
.L_278:
        /*0564*/ 	.byte	0x04, 0x11
        /*0566*/ 	.short	(.L_280 - .L_279)
	.align		4
.L_279:
        /*0568*/ 	.word	index@($__internal_3_$__cuda_sm20_div_s64)
        /*056c*/ 	.word	0x00000000


	//----- nvinfo : EIATTR_FRAME_SIZE
	.align		4
.L_280:
        /*0570*/ 	.byte	0x04, 0x11
        /*0572*/ 	.short	(.L_282 - .L_281)
	.align		4
.L_281:
        /*0574*/ 	.word	index@(_ZN2at6native31max_unpooling3d_backward_kernelIdEEvPKT_lllNS_27GenericPackedTensorAccessorIlLm4ENS_16DefaultPtrTraitsElEENS5_IS2_Lm4ES6_lEEi)
        /*0578*/ 	.word	0x00000000


	//----- nvinfo : EIATTR_REGCOUNT
	.align		4
.L_282:
        /*057c*/ 	.byte	0x04, 0x2f
        /*057e*/ 	.short	(.L_284 - .L_283)
	.align		4
.L_283:
        /*0580*/ 	.word	index@(_ZN2at6native31max_unpooling3d_backward_kernelIfEEvPKT_lllNS_27GenericPackedTensorAccessorIlLm4ENS_16DefaultPtrTraitsElEENS5_IS2_Lm4ES6_lEEi)
        /*0584*/ 	.word	0x00000012


	//----- nvinfo : EIATTR_FRAME_SIZE
	.align		4
.L_284:
        /*0588*/ 	.byte	0x04, 0x11
        /*058a*/ 	.short	(.L_286 - .L_285)
	.align		4
.L_285:
        /*058c*/ 	.word	index@($__internal_2_$__cuda_sm20_div_s64)
        /*0590*/ 	.word	0x00000000


	//----- nvinfo : EIATTR_FRAME_SIZE
	.align		4
.L_286:
        /*0594*/ 	.byte	0x04, 0x11
        /*0596*/ 	.short	(.L_288 - .L_287)
	.align		4
.L_287:
        /*0598*/ 	.word	index@(_ZN2at6native31max_unpooling3d_backward_kernelIfEEvPKT_lllNS_27GenericPackedTensorAccessorIlLm4ENS_16DefaultPtrTraitsElEENS5_IS2_Lm4ES6_lEEi)
        /*059c*/ 	.word	0x00000000


	//----- nvinfo : EIATTR_REGCOUNT
	.align		4
.L_288:
        /*05a0*/ 	.byte	0x04, 0x2f
        /*05a2*/ 	.short	(.L_290 - .L_289)
	.align		4
.L_289:
        /*05a4*/ 	.word	index@(_ZN2at6native31max_unpooling3d_backward_kernelIN3c104HalfEEEvPKT_lllNS_27GenericPackedTensorAccessorIlLm4ENS_16DefaultPtrTraitsElEENS7_IS4_Lm4ES8_lEEi)
        /*05a8*/ 	.word	0x00000012


	//----- nvinfo : EIATTR_FRAME_SIZE
	.align		4
.L_290:
        /*05ac*/ 	.byte	0x04, 0x11
        /*05ae*/ 	.short	(.L_292 - .L_291)
	.align		4
.L_291:
        /*05b0*/ 	.word	index@($__internal_1_$__cuda_sm20_div_s64)
        /*05b4*/ 	.word	0x00000000


	//----- nvinfo : EIATTR_FRAME_SIZE
	.align		4
.L_292:
        /*05b8*/ 	.byte	0x04, 0x11
        /*05ba*/ 	.short	(.L_294 - .L_293)
	.align		4
.L_293:
        /*05bc*/ 	.word	index@(_ZN2at6native31max_unpooling3d_backward_kernelIN3c104HalfEEEvPKT_lllNS_27GenericPackedTensorAccessorIlLm4ENS_16DefaultPtrTraitsElEENS7_IS4_Lm4ES8_lEEi)
        /*05c0*/ 	.word	0x00000000


	//----- nvinfo : EIATTR_REGCOUNT
	.align		4
.L_294:
        /*05c4*/ 	.byte	0x04, 0x2f
        /*05c6*/ 	.short	(.L_296 - .L_295)
	.align		4
.L_295:
        /*05c8*/ 	.word	index@(_ZN2at6native31max_unpooling3d_backward_kernelIN3c108BFloat16EEEvPKT_lllNS_27GenericPackedTensorAccessorIlLm4ENS_16DefaultPtrTraitsElEENS7_IS4_Lm4ES8_lEEi)
        /*05cc*/ 	.word	0x00000012


	//----- nvinfo : EIATTR_FRAME_SIZE
	.align		4
.L_296:
        /*05d0*/ 	.byte	0x04, 0x11
        /*05d2*/ 	.short	(.L_298 - .L_297)
	.align		4
.L_297:
        /*05d4*/ 	.word	index@($__internal_0_$__cuda_sm20_div_s64)
        /*05d8*/ 	.word	0x00000000


	//----- nvinfo : EIATTR_FRAME_SIZE
	.align		4
.L_298:
        /*05dc*/ 	.byte	0x04, 0x11
        /*05de*/ 	.short	(.L_300 - .L_299)
	.align		4
.L_299:
        /*05e0*/ 	.word	index@(_ZN2at6native31max_unpooling3d_backward_kernelIN3c108BFloat16EEEvPKT_lllNS_27GenericPackedTensorAccessorIlLm4ENS_16DefaultPtrTraitsElEENS7_IS4_Lm4ES8_lEEi)
        /*05e4*/ 	.word	0x00000000


	//----- nvinfo : EIATTR_MIN_STACK_SIZE
	.align		4
.L_300:
        /*05e8*/ 	.byte	0x04, 0x12
        /*05ea*/ 	.short	(.L_302 - .L_301)
	.align		4
.L_301:
        /*05ec*/ 	.word	index@(_ZN2at6native31max_unpooling3d_backward_kernelIN3c108BFloat16EEEvPKT_lllNS_27GenericPackedTensorAccessorIlLm4ENS_16DefaultPtrTraitsElEENS7_IS4_Lm4ES8_lEEi)
        /*05f0*/ 	.word	0x00000000


	//----- nvinfo : EIATTR_MIN_STACK_SIZE
	.align		4
.L_302:
        /*05f4*/ 	.byte	0x04, 0x12
        /*05f6*/ 	.short	(.L_304 - .L_303)
	.align		4
.L_303:
        /*05f8*/ 	.word	index@(_ZN2at6native31max_unpooling3d_backward_kernelIN3c104HalfEEEvPKT_lllNS_27GenericPackedTensorAccessorIlLm4ENS_16DefaultPtrTraitsElEENS7_IS4_Lm4ES8_lEEi)
        /*05fc*/ 	.word	0x00000000


	//----- nvinfo : EIATTR_MIN_STACK_SIZE
	.align		4
.L_304:
        /*0600*/ 	.byte	0x04, 0x12
        /*0602*/ 	.short	(.L_306 - .L_305)
	.align		4
.L_305:
        /*0604*/ 	.word	index@(_ZN2at6native31max_unpooling3d_backward_kernelIfEEvPKT_lllNS_27GenericPackedTensorAccessorIlLm4ENS_16DefaultPtrTraitsElEENS5_IS2_Lm4ES6_lEEi)
        /*0608*/ 	.word	0x00000000


	//----- nvinfo : EIATTR_MIN_STACK_SIZE
	.align		4
.L_306:
        /*060c*/ 	.byte	0x04, 0x12
        /*060e*/ 	.short	(.L_308 - .L_307)
	.align		4
.L_307:
        /*0610*/ 	.word	index@(_ZN2at6native31max_unpooling3d_backward_kernelIdEEvPKT_lllNS_27GenericPackedTensorAccessorIlLm4ENS_16DefaultPtrTraitsElEENS5_IS2_Lm4ES6_lEEi)
        /*0614*/ 	.word	0x00000000


	//----- nvinfo : EIATTR_MIN_STACK_SIZE
	.align		4
.L_308:
        /*0618*/ 	.byte	0x04, 0x12
        /*061a*/ 	.short	(.L_310 - .L_309)
	.align		4
.L_309:
        /*061c*/ 	.word	index@(_ZN2at6native31max_unpooling3d_backward_kernelIsEEvPKT_lllNS_27GenericPackedTensorAccessorIlLm4ENS_16DefaultPtrTraitsElEENS5_IS2_Lm4ES6_lEEi)
        /*0620*/ 	.word	0x00000000


	//----- nvinfo : EIATTR_MIN_STACK_SIZE
	.align		4
.L_310:
        /*0624*/ 	.byte	0x04, 0x12
        /*0626*/ 	.short	(.L_312 - .L_311)
	.align		4
.L_311:
        /*0628*/ 	.word	index@(_ZN2at6native31max_unpooling3d_backward_kernelIlEEvPKT_lllNS_27GenericPackedTensorAccessorIlLm4ENS_16DefaultPtrTraitsElEENS5_IS2_Lm4ES6_lEEi)
        /*062c*/ 	.word	0x00000000


	//----- nvinfo : EIATTR_MIN_STACK_SIZE
	.align		4
.L_312:
        /*0630*/ 	.byte	0x04, 0x12
        /*0632*/ 	.short	(.L_314 - .L_313)
	.align		4
.L_313:
        /*0634*/ 	.word	index@(_ZN2at6native31max_unpooling3d_backward_kernelIiEEvPKT_lllNS_27GenericPackedTensorAccessorIlLm4ENS_16DefaultPtrTraitsElEENS5_IS2_Lm4ES6_lEEi)
        /*0638*/ 	.word	0x00000000


	//----- nvinfo : EIATTR_MIN_STACK_SIZE
	.align		4
.L_314:
        /*063c*/ 	.byte	0x04, 0x12
        /*063e*/ 	.short	(.L_316 - .L_315)
	.align		4
.L_315:
        /*0640*/ 	.word	index@(_ZN2at6native31max_unpooling3d_backward_kernelIaEEvPKT_lllNS_27GenericPackedTensorAccessorIlLm4ENS_16DefaultPtrTraitsElEENS5_IS2_Lm4ES6_lEEi)
        /*0644*/ 	.word	0x00000000


	//----- nvinfo : EIATTR_MIN_STACK_SIZE
	.align		4
.L_316:
        /*0648*/ 	.byte	0x04, 0x12
        /*064a*/ 	.short	(.L_318 - .L_317)
	.align		4
.L_317:
        /*064c*/ 	.word	index@(_ZN2at6native31max_unpooling3d_backward_kernelIhEEvPKT_lllNS_27GenericPackedTensorAccessorIlLm4ENS_16DefaultPtrTraitsElEENS5_IS2_Lm4ES6_lEEi)
        /*0650*/ 	.word	0x00000000


	//----- nvinfo : EIATTR_MIN_STACK_SIZE
	.align		4
.L_318:
        /*0654*/ 	.byte	0x04, 0x12
        /*0656*/ 	.short	(.L_320 - .L_319)
	.align		4
.L_319:
        /*0658*/ 	.word	index@(_ZN2at6native31max_unpooling2d_backward_kernelIN3c108BFloat16EEEvlPKT_PKllllllPS4_)
        /*065c*/ 	.word	0x00000000


	//----- nvinfo : EIATTR_MIN_STACK_SIZE
	.align		4
.L_320:
        /*0660*/ 	.byte	0x04, 0x12
        /*0662*/ 	.short	(.L_322 - .L_321)
	.align		4
.L_321:
        /*0664*/ 	.word	index@(_ZN2at6native31max_unpooling2d_backward_kernelIN3c104HalfEEEvlPKT_PKllllllPS4_)
        /*0668*/ 	.word	0x00000000


	//----- nvinfo : EIATTR_MIN_STACK_SIZE
	.align		4
.L_322:
        /*066c*/ 	.byte	0x04, 0x12
        /*066e*/ 	.short	(.L_324 - .L_323)
	.align		4
.L_323:
        /*0670*/ 	.word	index@(_ZN2at6native31max_unpooling2d_backward_kernelIfEEvlPKT_PKllllllPS2_)
        /*0674*/ 	.word	0x00000000


	//----- nvinfo : EIATTR_MIN_STACK_SIZE
	.align		4
.L_324:
        /*0678*/ 	.byte	0x04, 0x12
        /*067a*/ 	.short	(.L_326 - .L_325)
	.align		4
.L_325:
        /*067c*/ 	.word	index@(_ZN2at6native31max_unpooling2d_backward_kernelIdEEvlPKT_PKllllllPS2_)
        /*0680*/ 	.word	0x00000000


	//----- nvinfo : EIATTR_MIN_STACK_SIZE
	.align		4
.L_326:
        /*0684*/ 	.byte	0x04, 0x12
        /*0686*/ 	.short	(.L_328 - .L_327)
	.align		4
.L_327:
        /*0688*/ 	.word	index@(_ZN2at6native31max_unpooling2d_backward_kernelIsEEvlPKT_PKllllllPS2_)
        /*068c*/ 	.word	0x00000000


	//----- nvinfo : EIATTR_MIN_STACK_SIZE
	.align		4
.L_328:
        /*0690*/ 	.byte	0x04, 0x12
        /*0692*/ 	.short	(.L_330 - .L_329)
	.align		4
.L_329:
        /*0694*/ 	.word	index@(_ZN2at6native31max_unpooling2d_backward_kernelIlEEvlPKT_PKllllllPS2_)
        /*0698*/ 	.word	0x00000000


	//----- nvinfo : EIATTR_MIN_STACK_SIZE
	.align		4
.L_330:
        /*069c*/ 	.byte	0x04, 0x12
        /*069e*/ 	.short	(.L_332 - .L_331)
	.align		4
.L_331:
        /*06a0*/ 	.word	index@(_ZN2at6native31max_unpooling2d_backward_kernelIiEEvlPKT_PKllllllPS2_)
        /*06a4*/ 	.word	0x00000000


	//----- nvinfo : EIATTR_MIN_STACK_SIZE
	.align		4
.L_332:
        /*06a8*/ 	.byte	0x04, 0x12
        /*06aa*/ 	.short	(.L_334 - .L_333)
	.align		4
.L_333:
        /*06ac*/ 	.word	index@(_ZN2at6native31max_unpooling2d_backward_kernelIaEEvlPKT_PKllllllPS2_)
        /*06b0*/ 	.word	0x00000000


	//----- nvinfo : EIATTR_MIN_STACK_SIZE
	.align		4
.L_334:
        /*06b4*/ 	.byte	0x04, 0x12
        /*06b6*/ 	.short	(.L_336 - .L_335)
	.align		4
.L_335:
        /*06b8*/ 	.word	index@(_ZN2at6native31max_unpooling2d_backward_kernelIhEEvlPKT_PKllllllPS2_)
        /*06bc*/ 	.word	0x00000000


	//----- nvinfo : EIATTR_MIN_STACK_SIZE
	.align		4
.L_336:
        /*06c0*/ 	.byte	0x04, 0x12
        /*06c2*/ 	.short	(.L_338 - .L_337)
	.align		4
.L_337:
        /*06c4*/ 	.word	index@(_ZN2at6native30max_unpooling3d_forward_kernelIN3c108BFloat16EEEvNS_27GenericPackedTensorAccessorIKT_Lm4ENS_16DefaultPtrTraitsElEENS4_IKlLm4ES7_lEEPS5_llll)
        /*06c8*/ 	.word	0x00000000


	//----- nvinfo : EIATTR_MIN_STACK_SIZE
	.align		4
.L_338:
        /*06cc*/ 	.byte	0x04, 0x12
        /*06ce*/ 	.short	(.L_340 - .L_339)
	.align		4
.L_339:
        /*06d0*/ 	.word	index@(_ZN2at6native30max_unpooling3d_forward_kernelIN3c104HalfEEEvNS_27GenericPackedTensorAccessorIKT_Lm4ENS_16DefaultPtrTraitsElEENS4_IKlLm4ES7_lEEPS5_llll)
        /*06d4*/ 	.word	0x00000000


	//----- nvinfo : EIATTR_MIN_STACK_SIZE
	.align		4
.L_340:
        /*06d8*/ 	.byte	0x04, 0x12
        /*06da*/ 	.short	(.L_342 - .L_341)
	.align		4
.L_341:
        /*06dc*/ 	.word	index@(_ZN2at6native30max_unpooling3d_forward_kernelIfEEvNS_27GenericPackedTensorAccessorIKT_Lm4ENS_16DefaultPtrTraitsElEENS2_IKlLm4ES5_lEEPS3_llll)
        /*06e0*/ 	.word	0x00000000


	//----- nvinfo : EIATTR_MIN_STACK_SIZE
	.align		4
.L_342:
        /*06e4*/ 	.byte	0x04, 0x12
        /*06e6*/ 	.short	(.L_344 - .L_343)
	.align		4
.L_343:
        /*06e8*/ 	.word	index@(_ZN2at6native30max_unpooling3d_forward_kernelIdEEvNS_27GenericPackedTensorAccessorIKT_Lm4ENS_16DefaultPtrTraitsElEENS2_IKlLm4ES5_lEEPS3_llll)
        /*06ec*/ 	.word	0x00000000


	//----- nvinfo : EIATTR_MIN_STACK_SIZE
	.align		4
.L_344:
        /*06f0*/ 	.byte	0x04, 0x12
        /*06f2*/ 	.short	(.L_346 - .L_345)
	.align		4
.L_345:
        /*06f4*/ 	.word	index@(_ZN2at6native30max_unpooling3d_forward_kernelIsEEvNS_27GenericPackedTensorAccessorIKT_Lm4ENS_16DefaultPtrTraitsElEENS2_IKlLm4ES5_lEEPS3_llll)
        /*06f8*/ 	.word	0x00000000


	//----- nvinfo : EIATTR_MIN_STACK_SIZE
	.align		4
.L_346:
        /*06fc*/ 	.byte	0x04, 0x12
        /*06fe*/ 	.short	(.L_348 - .L_347)
	.align		4
.L_347:
        /*0700*/ 	.word	index@(_ZN2at6native30max_unpooling3d_forward_kernelIlEEvNS_27GenericPackedTensorAccessorIKT_Lm4ENS_16DefaultPtrTraitsElEENS2_IKlLm4ES5_lEEPS3_llll)
        /*0704*/ 	.word	0x00000000


	//----- nvinfo : EIATTR_MIN_STACK_SIZE
	.align		4
.L_348:
        /*0708*/ 	.byte	0x04, 0x12
        /*070a*/ 	.short	(.L_350 - .L_349)
	.align		4
.L_349:
        /*070c*/ 	.word	index@(_ZN2at6native30max_unpooling3d_forward_kernelIiEEvNS_27GenericPackedTensorAccessorIKT_Lm4ENS_16DefaultPtrTraitsElEENS2_IKlLm4ES5_lEEPS3_llll)
        /*0710*/ 	.word	0x00000000


	//----- nvinfo : EIATTR_MIN_STACK_SIZE
	.align		4
.L_350:
        /*0714*/ 	.byte	0x04, 0x12
        /*0716*/ 	.short	(.L_352 - .L_351)
	.align		4
.L_351:
        /*0718*/ 	.word	index@(_ZN2at6native30max_unpooling3d_forward_kernelIaEEvNS_27GenericPackedTensorAccessorIKT_Lm4ENS_16DefaultPtrTraitsElEENS2_IKlLm4ES5_lEEPS3_llll)
        /*071c*/ 	.word	0x00000000


	//----- nvinfo : EIATTR_MIN_STACK_SIZE
	.align		4
.L_352:
        /*0720*/ 	.byte	0x04, 0x12
        /*0722*/ 	.short	(.L_354 - .L_353)
	.align		4
.L_353:
        /*0724*/ 	.word	index@(_ZN2at6native30max_unpooling3d_forward_kernelIhEEvNS_27GenericPackedTensorAccessorIKT_Lm4ENS_16DefaultPtrTraitsElEENS2_IKlLm4ES5_lEEPS3_llll)
        /*0728*/ 	.word	0x00000000


	//----- nvinfo : EIATTR_MIN_STACK_SIZE
	.align		4
.L_354:
        /*072c*/ 	.byte	0x04, 0x12
        /*072e*/ 	.short	(.L_356 - .L_355)
	.align		4
.L_355:
        /*0730*/ 	.word	index@(_ZN2at6native30max_unpooling2d_forward_kernelIN3c108BFloat16EEEvlPKT_PKllllllPS4_)
        /*0734*/ 	.word	0x00000000


	//----- nvinfo : EIATTR_MIN_STACK_SIZE
	.align		4
.L_356:
        /*0738*/ 	.byte	0x04, 0x12
        /*073a*/ 	.short	(.L_358 - .L_357)
	.align		4
.L_357:
        /*073c*/ 	.word	index@(_ZN2at6native30max_unpooling2d_forward_kernelIN3c104HalfEEEvlPKT_PKllllllPS4_)
        /*0740*/ 	.word	0x00000000


	//----- nvinfo : EIATTR_MIN_STACK_SIZE
	.align		4
.L_358:
        /*0744*/ 	.byte	0x04, 0x12
        /*0746*/ 	.short	(.L_360 - .L_359)
	.align		4
.L_359:
        /*0748*/ 	.word	index@(_ZN2at6native30max_unpooling2d_forward_kernelIfEEvlPKT_PKllllllPS2_)
        /*074c*/ 	.word	0x00000000


	//----- nvinfo : EIATTR_MIN_STACK_SIZE
	.align		4
.L_360:
        /*0750*/ 	.byte	0x04, 0x12
        /*0752*/ 	.short	(.L_362 - .L_361)
	.align		4
.L_361:
        /*0754*/ 	.word	index@(_ZN2at6native30max_unpooling2d_forward_kernelIdEEvlPKT_PKllllllPS2_)
        /*0758*/ 	.word	0x00000000


	//----- nvinfo : EIATTR_MIN_STACK_SIZE
	.align		4
.L_362:
        /*075c*/ 	.byte	0x04, 0x12
        /*075e*/ 	.short	(.L_364 - .L_363)
	.align		4
.L_363:
        /*0760*/ 	.word	index@(_ZN2at6native30max_unpooling2d_forward_kernelIsEEvlPKT_PKllllllPS2_)
        /*0764*/ 	.word	0x00000000


	//----- nvinfo : EIATTR_MIN_STACK_SIZE
	.align		4
.L_364:
        /*0768*/ 	.byte	0x04, 0x12
        /*076a*/ 	.short	(.L_366 - .L_365)
	.align		4
.L_365:
        /*076c*/ 	.word	index@(_ZN2at6native30max_unpooling2d_forward_kernelIlEEvlPKT_PKllllllPS2_)
        /*0770*/ 	.word	0x00000000


	//----- nvinfo : EIATTR_MIN_STACK_SIZE
	.align		4
.L_366:
        /*0774*/ 	.byte	0x04, 0x12
        /*0776*/ 	.short	(.L_368 - .L_367)
	.align		4
.L_367:
        /*0778*/ 	.word	index@(_ZN2at6native30max_unpooling2d_forward_kernelIiEEvlPKT_PKllllllPS2_)
        /*077c*/ 	.word	0x00000000


	//----- nvinfo : EIATTR_MIN_STACK_SIZE
	.align		4
.L_368:
        /*0780*/ 	.byte	0x04, 0x12
        /*0782*/ 	.short	(.L_370 - .L_369)
	.align		4
.L_369:
        /*0784*/ 	.word	index@(_ZN2at6native30max_unpooling2d_forward_kernelIaEEvlPKT_PKllllllPS2_)
        /*0788*/ 	.word	0x00000000


	//----- nvinfo : EIATTR_MIN_STACK_SIZE
	.align		4
.L_370:
        /*078c*/ 	.byte	0x04, 0x12
        /*078e*/ 	.short	(.L_372 - .L_371)
	.align		4
.L_371:
        /*0790*/ 	.word	index@(_ZN2at6native30max_unpooling2d_forward_kernelIhEEvlPKT_PKllllllPS2_)
        /*0794*/ 	.word	0x00000000
.L_372:


//--------------------- .nv.compat                --------------------------
	.section	.nv.compat,"",@"SHT_CUDA_COMPAT_INFO"
	.align	4
        /*0000*/ 	.byte	0x02, 0x09, 0x01, 0x00, 0x02, 0x02, 0x01, 0x00, 0x02, 0x05, 0x05, 0x00, 0x03, 0x07, 0x01, 0x01
        /*0010*/ 	.byte	0x02, 0x03, 0x00, 0x00, 0x02, 0x06, 0x01, 0x00, 0x04, 0x0b, 0x08, 0x00, 0x09, 0x00, 0x00, 0x00
        /*0020*/ 	.byte	0x00, 0x00, 0x00, 0x00


//--------------------- .nv.info._ZN2at6native31max_unpooling3d_backward_kernelIN3c108BFloat16EEEvPKT_lllNS_27GenericPackedTensorAccessorIlLm4ENS_16DefaultPtrTraitsElEENS7_IS4_Lm4ES8_lEEi --------------------------
	.section	.nv.info._ZN2at6native31max_unpooling3d_backward_kernelIN3c108BFloat16EEEvPKT_lllNS_27GenericPackedTensorAccessorIlLm4ENS_16DefaultPtrTraitsElEENS7_IS4_Lm4ES8_lEEi,"",@"SHT_CUDA_INFO"
	.sectionflags	@""
	.align	4


	//----- nvinfo : EIATTR_CUDA_API_VERSION
	.align		4
        /*0000*/ 	.byte	0x04, 0x37
        /*0002*/ 	.short	(.L_374 - .L_373)
.L_373:
        /*0004*/ 	.word	0x00000082


	//----- nvinfo : EIATTR_KPARAM_INFO
	.align		4
.L_374:
        /*0008*/ 	.byte	0x04, 0x17
        /*000a*/ 	.short	(.L_376 - .L_375)
.L_375:
        /*000c*/ 	.word	0x00000000
        /*0010*/ 	.short	0x0006
        /*0012*/ 	.short	0x00b0
        /*0014*/ 	.byte	0x00, 0xf0, 0x11, 0x00


	//----- nvinfo : EIATTR_KPARAM_INFO
	.align		4
.L_376:
        /*0018*/ 	.byte	0x04, 0x17
        /*001a*/ 	.short	(.L_378 - .L_377)
.L_377:
        /*001c*/ 	.word	0x00000000
        /*0020*/ 	.short	0x0005
        /*0022*/ 	.short	0x0068
        /*0024*/ 	.byte	0x00, 0xf0, 0x21, 0x01


	//----- nvinfo : EIATTR_KPARAM_INFO
	.align		4
.L_378:
        /*0028*/ 	.byte	0x04, 0x17
        /*002a*/ 	.short	(.L_380 - .L_379)
.L_379:
        /*002c*/ 	.word	0x00000000
        /*0030*/ 	.short	0x0004
        /*0032*/ 	.short	0x0020
        /*0034*/ 	.byte	0x00, 0xf0, 0x21, 0x01


	//----- nvinfo : EIATTR_KPARAM_INFO
	.align		4
.L_380:
        /*0038*/ 	.byte	0x04, 0x17
        /*003a*/ 	.short	(.L_382 - .L_381)
.L_381:
        /*003c*/ 	.word	0x00000000
        /*0040*/ 	.short	0x0003
        /*0042*/ 	.short	0x0018
        /*0044*/ 	.byte	0x00, 0xf0, 0x21, 0x00


	//----- nvinfo : EIATTR_KPARAM_INFO
	.align		4
.L_382:
        /*0048*/ 	.byte	0x04, 0x17
        /*004a*/ 	.short	(.L_384 - .L_383)
.L_383:
        /*004c*/ 	.word	0x00000000
        /*0050*/ 	.short	0x0002
        /*0052*/ 	.short	0x0010
        /*0054*/ 	.byte	0x00, 0xf0, 0x21, 0x00


	//----- nvinfo : EIATTR_KPARAM_INFO
	.align		4
.L_384:
        /*0058*/ 	.byte	0x04, 0x17
        /*005a*/ 	.short	(.L_386 - .L_385)
.L_385:
        /*005c*/ 	.word	0x00000000
        /*0060*/ 	.short	0x0001
        /*0062*/ 	.short	0x0008
        /*0064*/ 	.byte	0x00, 0xf0, 0x21, 0x00


	//----- nvinfo : EIATTR_KPARAM_INFO
	.align		4
.L_386:
        /*0068*/ 	.byte	0x04, 0x17
        /*006a*/ 	.short	(.L_388 - .L_387)
.L_387:
        /*006c*/ 	.word	0x00000000
        /*0070*/ 	.short	0x0000
        /*0072*/ 	.short	0x0000
        /*0074*/ 	.byte	0x00, 0xf5, 0x21, 0x00


	//----- nvinfo : EIATTR_SPARSE_MMA_MASK
	.align		4
.L_388:
        /*0078*/ 	.byte	0x03, 0x50
        /*007a*/ 	.short	0x0000


	//----- nvinfo : EIATTR_MAXREG_COUNT
	.align		4
        /*007c*/ 	.byte	0x03, 0x1b
        /*007e*/ 	.short	0x00ff


	//----- nvinfo : EIATTR_MERCURY_ISA_VERSION
	.align		4
        /*0080*/ 	.byte	0x03, 0x5f
        /*0082*/ 	.short	0x0101


	//----- nvinfo : EIATTR_VRC_CTA_INIT_COUNT
	.align		4
        /*0084*/ 	.byte	0x02, 0x4a
	.zero		1
	.zero		1


	//----- nvinfo : EIATTR_EXIT_INSTR_OFFSETS
	.align		4
        /*0088*/ 	.byte	0x04, 0x1c
        /*008a*/ 	.short	(.L_390 - .L_389)


	//   ....[0]....
.L_389:
        /*008c*/ 	.word	0x000002a0


	//   ....[1]....
        /*0090*/ 	.word	0x00000330


	//   ....[2]....
        /*0094*/ 	.word	0x00000700


	//----- nvinfo : EIATTR_CRS_STACK_SIZE
	.align		4
.L_390:
        /*0098*/ 	.byte	0x04, 0x1e
        /*009a*/ 	.short	(.L_392 - .L_391)
.L_391:
        /*009c*/ 	.word	0x00000000


	//----- nvinfo : EIATTR_CBANK_PARAM_SIZE
	.align		4
.L_392:
        /*00a0*/ 	.byte	0x03, 0x19
        /*00a2*/ 	.short	0x00b4


	//----- nvinfo : EIATTR_PARAM_CBANK
	.align		4
        /*00a4*/ 	.byte	0x04, 0x0a
        /*00a6*/ 	.short	(.L_394 - .L_393)
	.align		4
.L_393:
        /*00a8*/ 	.word	index@(.nv.constant0._ZN2at6native31max_unpooling3d_backward_kernelIN3c108BFloat16EEEvPKT_lllNS_27GenericPackedTensorAccessorIlLm4ENS_16DefaultPtrTraitsElEENS7_IS4_Lm4ES8_lEEi)
        /*00ac*/ 	.short	0x0380
        /*00ae*/ 	.short	0x00b4


	//----- nvinfo : EIATTR_SW_WAR
	.align		4
.L_394:
        /*00b0*/ 	.byte	0x04, 0x36
        /*00b2*/ 	.short	(.L_396 - .L_395)
.L_395:
        /*00b4*/ 	.word	0x00000008
.L_396:


//--------------------- .nv.info._ZN2at6native31max_unpooling3d_backward_kernelIN3c104HalfEEEvPKT_lllNS_27GenericPackedTensorAccessorIlLm4ENS_16DefaultPtrTraitsElEENS7_IS4_Lm4ES8_lEEi --------------------------
	.section	.nv.info._ZN2at6native31max_unpooling3d_backward_kernelIN3c104HalfEEEvPKT_lllNS_27GenericPackedTensorAccessorIlLm4ENS_16DefaultPtrTraitsElEENS7_IS4_Lm4ES8_lEEi,"",@"SHT_CUDA_INFO"
	.sectionflags	@""
	.align	4


	//----- nvinfo : EIATTR_CUDA_API_VERSION
	.align		4
        /*0000*/ 	.byte	0x04, 0x37
        /*0002*/ 	.short	(.L_398 - .L_397)
.L_397:
        /*0004*/ 	.word	0x00000082


	//----- nvinfo : EIATTR_KPARAM_INFO
	.align		4
.L_398:
        /*0008*/ 	.byte	0x04, 0x17
        /*000a*/ 	.short	(.L_400 - .L_399)
.L_399:
        /*000c*/ 	.word	0x00000000
        /*0010*/ 	.short	0x0006
        /*0012*/ 	.short	0x00b0
        /*0014*/ 	.byte	0x00, 0xf0, 0x11, 0x00


	//----- nvinfo : EIATTR_KPARAM_INFO
	.align		4
.L_400:
        /*0018*/ 	.byte	0x04, 0x17
        /*001a*/ 	.short	(.L_402 - .L_401)
.L_401:
        /*001c*/ 	.word	0x00000000
        /*0020*/ 	.short	0x0005
        /*0022*/ 	.short	0x0068
        /*0024*/ 	.byte	0x00, 0xf0, 0x21, 0x01


	//----- nvinfo : EIATTR_KPARAM_INFO
	.align		4
.L_402:
        /*0028*/ 	.byte	0x04, 0x17
        /*002a*/ 	.short	(.L_404 - .L_403)
.L_403:
        /*002c*/ 	.word	0x00000000
        /*0030*/ 	.short	0x0004
        /*0032*/ 	.short	0x0020
        /*0034*/ 	.byte	0x00, 0xf0, 0x21, 0x01


	//----- nvinfo : EIATTR_KPARAM_INFO
	.align		4
.L_404:
        /*0038*/ 	.byte	0x04, 0x17
        /*003a*/ 	.short	(.L_406 - .L_405)
.L_405:
        /*003c*/ 	.word	0x00000000
        /*0040*/ 	.short	0x0003
        /*0042*/ 	.short	0x0018
        /*0044*/ 	.byte	0x00, 0xf0, 0x21, 0x00


	//----- nvinfo : EIATTR_KPARAM_INFO
	.align		4
.L_406:
        /*0048*/ 	.byte	0x04, 0x17
        /*004a*/ 	.short	(.L_408 - .L_407)
.L_407:
        /*004c*/ 	.word	0x00000000
        /*0050*/ 	.short	0x0002
        /*0052*/ 	.short	0x0010
        /*0054*/ 	.byte	0x00, 0xf0, 0x21, 0x00


	//----- nvinfo : EIATTR_KPARAM_INFO
	.align		4
.L_408:
        /*0058*/ 	.byte	0x04, 0x17
        /*005a*/ 	.short	(.L_410 - .L_409)
.L_409:
        /*005c*/ 	.word	0x00000000
        /*0060*/ 	.short	0x0001
        /*0062*/ 	.short	0x0008
        /*0064*/ 	.byte	0x00, 0xf0, 0x21, 0x00


	//----- nvinfo : EIATTR_KPARAM_INFO
	.align		4
.L_410:
        /*0068*/ 	.byte	0x04, 0x17
        /*006a*/ 	.short	(.L_412 - .L_411)
.L_411:
        /*006c*/ 	.word	0x00000000
        /*0070*/ 	.short	0x0000
        /*0072*/ 	.short	0x0000
        /*0074*/ 	.byte	0x00, 0xf5, 0x21, 0x00


	//----- nvinfo : EIATTR_SPARSE_MMA_MASK
	.align		4
.L_412:
        /*0078*/ 	.byte	0x03, 0x50
        /*007a*/ 	.short	0x0000


	//----- nvinfo : EIATTR_MAXREG_COUNT
	.align		4
        /*007c*/ 	.byte	0x03, 0x1b
        /*007e*/ 	.short	0x00ff


	//----- nvinfo : EIATTR_MERCURY_ISA_VERSION
	.align		4
        /*0080*/ 	.byte	0x03, 0x5f
        /*0082*/ 	.short	0x0101


	//----- nvinfo : EIATTR_VRC_CTA_INIT_COUNT
	.align		4
        /*0084*/ 	.byte	0x02, 0x4a
	.zero		1
	.zero		1


	//----- nvinfo : EIATTR_EXIT_INSTR_OFFSETS
	.align		4
        /*0088*/ 	.byte	0x04, 0x1c
        /*008a*/ 	.short	(.L_414 - .L_413)


	//   ....[0]....
.L_413:
        /*008c*/ 	.word	0x000002a0


	//   ....[1]....
        /*0090*/ 	.word	0x00000330


	//   ....[2]....
        /*0094*/ 	.word	0x00000700


	//----- nvinfo : EIATTR_CRS_STACK_SIZE
	.align		4
.L_414:
        /*0098*/ 	.byte	0x04, 0x1e
        /*009a*/ 	.short	(.L_416 - .L_415)
.L_415:
        /*009c*/ 	.word	0x00000000


	//----- nvinfo : EIATTR_CBANK_PARAM_SIZE
	.align		4
.L_416:
        /*00a0*/ 	.byte	0x03, 0x19
        /*00a2*/ 	.short	0x00b4


	//----- nvinfo : EIATTR_PARAM_CBANK
	.align		4
        /*00a4*/ 	.byte	0x04, 0x0a
        /*00a6*/ 	.short	(.L_418 - .L_417)
	.align		4
.L_417:
        /*00a8*/ 	.word	index@(.nv.constant0._ZN2at6native31max_unpooling3d_backward_kernelIN3c104HalfEEEvPKT_lllNS_27GenericPackedTensorAccessorIlLm4ENS_16DefaultPtrTraitsElEENS7_IS4_Lm4ES8_lEEi)
        /*00ac*/ 	.short	0x0380
        /*00ae*/ 	.short	0x00b4


	//----- nvinfo : EIATTR_SW_WAR
	.align		4
.L_418:
        /*00b0*/ 	.byte	0x04, 0x36
        /*00b2*/ 	.short	(.L_420 - .L_419)
.L_419:
        /*00b4*/ 	.word	0x00000008
.L_420:


//--------------------- .nv.info._ZN2at6native31max_unpooling3d_backward_kernelIfEEvPKT_lllNS_27GenericPackedTensorAccessorIlLm4ENS_16DefaultPtrTraitsElEENS5_IS2_Lm4ES6_lEEi --------------------------
	.section	.nv.info._ZN2at6native31max_unpooling3d_backward_kernelIfEEvPKT_lllNS_27GenericPackedTensorAccessorIlLm4ENS_16DefaultPtrTraitsElEENS5_IS2_Lm4ES6_lEEi,"",@"SHT_CUDA_INFO"
	.sectionflags	@""
	.align	4


	//----- nvinfo : EIATTR_CUDA_API_VERSION
	.align		4
        /*0000*/ 	.byte	0x04, 0x37
        /*0002*/ 	.short	(.L_422 - .L_421)
.L_421:
        /*0004*/ 	.word	0x00000082


	//----- nvinfo : EIATTR_KPARAM_INFO
	.align		4
.L_422:
        /*0008*/ 	.byte	0x04, 0x17
        /*000a*/ 	.short	(.L_424 - .L_423)
.L_423:
        /*000c*/ 	.word	0x00000000
        /*0010*/ 	.short	0x0006
        /*0012*/ 	.short	0x00b0
        /*0014*/ 	.byte	0x00, 0xf0, 0x11, 0x00


	//----- nvinfo : EIATTR_KPARAM_INFO
	.align		4
.L_424:
        /*0018*/ 	.byte	0x04, 0x17
        /*001a*/ 	.short	(.L_426 - .L_425)
.L_425:
        /*001c*/ 	.word	0x00000000
        /*0020*/ 	.short	0x0005
        /*0022*/ 	.short	0x0068
        /*0024*/ 	.byte	0x00, 0xf0, 0x21, 0x01


	//----- nvinfo : EIATTR_KPARAM_INFO
	.align		4
.L_426:
        /*0028*/ 	.byte	0x04, 0x17
        /*002a*/ 	.short	(.L_428 - .L_427)
.L_427:
        /*002c*/ 	.word	0x00000000
        /*0030*/ 	.short	0x0004
        /*0032*/ 	.short	0x0020
        /*0034*/ 	.byte	0x00, 0xf0, 0x21, 0x01


	//----- nvinfo : EIATTR_KPARAM_INFO
	.align		4
.L_428:
        /*0038*/ 	.byte	0x04, 0x17
        /*003a*/ 	.short	(.L_430 - .L_429)
.L_429:
        /*003c*/ 	.word	0x00000000
        /*0040*/ 	.short	0x0003
        /*0042*/ 	.short	0x0018
        /*0044*/ 	.byte	0x00, 0xf0, 0x21, 0x00


	//----- nvinfo : EIATTR_KPARAM_INFO
	.align		4
.L_430:
        /*0048*/ 	.byte	0x04, 0x17
        /*004a*/ 	.short	(.L_432 - .L_431)
.L_431:
        /*004c*/ 	.word	0x00000000
        /*0050*/ 	.short	0x0002
        /*0052*/ 	.short	0x0010
        /*0054*/ 	.byte	0x00, 0xf0, 0x21, 0x00


	//----- nvinfo : EIATTR_KPARAM_INFO
	.align		4
.L_432:
        /*0058*/ 	.byte	0x04, 0x17
        /*005a*/ 	.short	(.L_434 - .L_433)
.L_433:
        /*005c*/ 	.word	0x00000000
        /*0060*/ 	.short	0x0001
        /*0062*/ 	.short	0x0008
        /*0064*/ 	.byte	0x00, 0xf0, 0x21, 0x00


	//----- nvinfo : EIATTR_KPARAM_INFO
	.align		4
.L_434:
        /*0068*/ 	.byte	0x04, 0x17
        /*006a*/ 	.short	(.L_436 - .L_435)
.L_435:
        /*006c*/ 	.word	0x00000000
        /*0070*/ 	.short	0x0000
        /*0072*/ 	.short	0x0000
        /*0074*/ 	.byte	0x00, 0xf5, 0x21, 0x00


	//----- nvinfo : EIATTR_SPARSE_MMA_MASK
	.align		4
.L_436:
        /*0078*/ 	.byte	0x03, 0x50
        /*007a*/ 	.short	0x0000


	//----- nvinfo : EIATTR_MAXREG_COUNT
	.align		4
        /*007c*/ 	.byte	0x03, 0x1b
        /*007e*/ 	.short	0x00ff


	//----- nvinfo : EIATTR_MERCURY_ISA_VERSION
	.align		4
        /*0080*/ 	.byte	0x03, 0x5f
        /*0082*/ 	.short	0x0101


	//----- nvinfo : EIATTR_VRC_CTA_INIT_COUNT
	.align		4
        /*0084*/ 	.byte	0x02, 0x4a
	.zero		1
	.zero		1


	//----- nvinfo : EIATTR_EXIT_INSTR_OFFSETS
	.align		4
        /*0088*/ 	.byte	0x04, 0x1c
        /*008a*/ 	.short	(.L_438 - .L_437)


	//   ....[0]....
.L_437:
        /*008c*/ 	.word	0x000002a0


	//   ....[1]....
        /*0090*/ 	.word	0x00000330


	//   ....[2]....
        /*0094*/ 	.word	0x00000700


	//----- nvinfo : EIATTR_CRS_STACK_SIZE
	.align		4
.L_438:
        /*0098*/ 	.byte	0x04, 0x1e
        /*009a*/ 	.short	(.L_440 - .L_439)
.L_439:
        /*009c*/ 	.word	0x00000000


	//----- nvinfo : EIATTR_CBANK_PARAM_SIZE
	.align		4
.L_440:
        /*00a0*/ 	.byte	0x03, 0x19
        /*00a2*/ 	.short	0x00b4


	//----- nvinfo : EIATTR_PARAM_CBANK
	.align		4
        /*00a4*/ 	.byte	0x04, 0x0a
        /*00a6*/ 	.short	(.L_442 - .L_441)
	.align		4
.L_441:
        /*00a8*/ 	.word	index@(.nv.constant0._ZN2at6native31max_unpooling3d_backward_kernelIfEEvPKT_lllNS_27GenericPackedTensorAccessorIlLm4ENS_16DefaultPtrTraitsElEENS5_IS2_Lm4ES6_lEEi)
        /*00ac*/ 	.short	0x0380
        /*00ae*/ 	.short	0x00b4


	//----- nvinfo : EIATTR_SW_WAR
	.align		4
.L_442:
        /*00b0*/ 	.byte	0x04, 0x36
        /*00b2*/ 	.short	(.L_444 - .L_443)
.L_443:
        /*00b4*/ 	.word	0x00000008
.L_444:


//--------------------- .nv.info._ZN2at6native31max_unpooling3d_backward_kernelIdEEvPKT_lllNS_27GenericPackedTensorAccessorIlLm4ENS_16DefaultPtrTraitsElEENS5_IS2_Lm4ES6_lEEi --------------------------
	.section	.nv.info._ZN2at6native31max_unpooling3d_backward_kernelIdEEvPKT_lllNS_27GenericPackedTensorAccessorIlLm4ENS_16DefaultPtrTraitsElEENS5_IS2_Lm4ES6_lEEi,"",@"SHT_CUDA_INFO"
	.sectionflags	@""
	.align	4


	//----- nvinfo : EIATTR_CUDA_API_VERSION
	.align		4
        /*0000*/ 	.byte	0x04, 0x37
        /*0002*/ 	.short	(.L_446 - .L_445)
.L_445:
        /*0004*/ 	.word	0x00000082


	//----- nvinfo : EIATTR_KPARAM_INFO
	.align		4
.L_446:
        /*0008*/ 	.byte	0x04, 0x17
        /*000a*/ 	.short	(.L_448 - .L_447)
.L_447:
        /*000c*/ 	.word	0x00000000
        /*0010*/ 	.short	0x0006
        /*0012*/ 	.short	0x00b0
        /*0014*/ 	.byte	0x00, 0xf0, 0x11, 0x00


	//----- nvinfo : EIATTR_KPARAM_INFO
	.align		4
.L_448:
        /*0018*/ 	.byte	0x04, 0x17
        /*001a*/ 	.short	(.L_450 - .L_449)
.L_449:
        /*001c*/ 	.word	0x00000000
        /*0020*/ 	.short	0x0005
        /*0022*/ 	.short	0x0068
        /*0024*/ 	.byte	0x00, 0xf0, 0x21, 0x01


	//----- nvinfo : EIATTR_KPARAM_INFO
	.align		4
.L_450:
        /*0028*/ 	.byte	0x04, 0x17
        /*002a*/ 	.short	(.L_452 - .L_451)
.L_451:
        /*002c*/ 	.word	0x00000000
        /*0030*/ 	.short	0x0004
        /*0032*/ 	.short	0x0020
        /*0034*/ 	.byte	0x00, 0xf0, 0x21, 0x01


	//----- nvinfo : EIATTR_KPARAM_INFO
	.align		4
.L_452:
        /*0038*/ 	.byte	0x04, 0x17
        /*003a*/ 	.short	(.L_454 - .L_453)
.L_453:
        /*003c*/ 	.word	0x00000000
        /*0040*/ 	.short	0x0003
        /*0042*/ 	.short	0x0018
        /*0044*/ 	.byte	0x00, 0xf0, 0x21, 0x00


	//----- nvinfo : EIATTR_KPARAM_INFO
	.align		4
.L_454:
        /*0048*/ 	.byte	0x04, 0x17
        /*004a*/ 	.short	(.L_456 - .L_455)
.L_455:
        /*004c*/ 	.word	0x00000000
        /*0050*/ 	.short	0x0002
        /*0052*/ 	.short	0x0010
        /*0054*/ 	.byte	0x00, 0xf0, 0x21, 0x00


	//----- nvinfo : EIATTR_KPARAM_INFO
	.align		4
.L_456:
        /*0058*/ 	.byte	0x04, 0x17
        /*005a*/ 	.short	(.L_458 - .L_457)
.L_457:
        /*005c*/ 	.word	0x00000000
        /*0060*/ 	.short	0x0001
        /*0062*/ 	.short	0x0008
        /*0064*/ 	.byte	0x00, 0xf0, 0x21, 0x00


	//----- nvinfo : EIATTR_KPARAM_INFO
	.align		4
.L_458:
        /*0068*/ 	.byte	0x04, 0x17
        /*006a*/ 	.short	(.L_460 - .L_459)
.L_459:
        /*006c*/ 	.word	0x00000000
        /*0070*/ 	.short	0x0000
        /*0072*/ 	.short	0x0000
        /*0074*/ 	.byte	0x00, 0xf5, 0x21, 0x00


	//----- nvinfo : EIATTR_SPARSE_MMA_MASK
	.align		4
.L_460:
        /*0078*/ 	.byte	0x03, 0x50
        /*007a*/ 	.short	0x0000


	//----- nvinfo : EIATTR_MAXREG_COUNT
	.align		4
        /*007c*/ 	.byte	0x03, 0x1b
        /*007e*/ 	.short	0x00ff


	//----- nvinfo : EIATTR_MERCURY_ISA_VERSION
	.align		4
        /*0080*/ 	.byte	0x03, 0x5f
        /*0082*/ 	.short	0x0101


	//----- nvinfo : EIATTR_VRC_CTA_INIT_COUNT
	.align		4
        /*0084*/ 	.byte	0x02, 0x4a
	.zero		1
	.zero		1


	//----- nvinfo : EIATTR_EXIT_INSTR_OFFSETS
	.align		4
        /*0088*/ 	.byte	0x04, 0x1c
        /*008a*/ 	.short	(.L_462 - .L_461)


	//   ....[0]....
.L_461:
        /*008c*/ 	.word	0x000002a0


	//   ....[1]....
        /*0090*/ 	.word	0x00000330


	//   ....[2]....
        /*0094*/ 	.word	0x00000700


	//----- nvinfo : EIATTR_CRS_STACK_SIZE
	.align		4
.L_462:
        /*0098*/ 	.byte	0x04, 0x1e
        /*009a*/ 	.short	(.L_464 - .L_463)
.L_463:
        /*009c*/ 	.word	0x00000000


	//----- nvinfo : EIATTR_CBANK_PARAM_SIZE
	.align		4
.L_464:
        /*00a0*/ 	.byte	0x03, 0x19
        /*00a2*/ 	.short	0x00b4


	//----- nvinfo : EIATTR_PARAM_CBANK
	.align		4
        /*00a4*/ 	.byte	0x04, 0x0a
        /*00a6*/ 	.short	(.L_466 - .L_465)
	.align		4
.L_465:
        /*00a8*/ 	.word	index@(.nv.constant0._ZN2at6native31max_unpooling3d_backward_kernelIdEEvPKT_lllNS_27GenericPackedTensorAccessorIlLm4ENS_16DefaultPtrTraitsElEENS5_IS2_Lm4ES6_lEEi)
        /*00ac*/ 	.short	0x0380
        /*00ae*/ 	.short	0x00b4


	//----- nvinfo : EIATTR_SW_WAR
	.align		4
.L_466:
        /*00b0*/ 	.byte	0x04, 0x36
        /*00b2*/ 	.short	(.L_468 - .L_467)
.L_467:
        /*00b4*/ 	.word	0x00000008
.L_468:


//--------------------- .nv.info._ZN2at6native31max_unpooling3d_backward_kernelIsEEvPKT_lllNS_27GenericPackedTensorAccessorIlLm4ENS_16DefaultPtrTraitsElEENS5_IS2_Lm4ES6_lEEi --------------------------
	.section	.nv.info._ZN2at6native31max_unpooling3d_backward_kernelIsEEvPKT_lllNS_27GenericPackedTensorAccessorIlLm4ENS_16DefaultPtrTraitsElEENS5_IS2_Lm4ES6_lEEi,"",@"SHT_CUDA_INFO"
	.sectionflags	@""
	.align	4


	//----- nvinfo : EIATTR_CUDA_API_VERSION
	.align		4
        /*0000*/ 	.byte	0x04, 0x37
        /*0002*/ 	.short	(.L_470 - .L_469)
.L_469:
        /*0004*/ 	.word	0x00000082


	//----- nvinfo : EIATTR_KPARAM_INFO
	.align		4
.L_470:
        /*0008*/ 	.byte	0x04, 0x17
        /*000a*/ 	.short	(.L_472 - .L_471)
.L_471:
        /*000c*/ 	.word	0x00000000
        /*0010*/ 	.short	0x0006
        /*0012*/ 	.short	0x00b0
        /*0014*/ 	.byte	0x00, 0xf0, 0x11, 0x00


	//----- nvinfo : EIATTR_KPARAM_INFO
	.align		4
.L_472:
        /*0018*/ 	.byte	0x04, 0x17
        /*001a*/ 	.short	(.L_474 - .L_473)
.L_473:
        /*001c*/ 	.word	0x00000000
        /*0020*/ 	.short	0x0005
        /*0022*/ 	.short	0x0068
        /*0024*/ 	.byte	0x00, 0xf0, 0x21, 0x01


	//----- nvinfo : EIATTR_KPARAM_INFO
	.align		4
.L_474:
        /*0028*/ 	.byte	0x04, 0x17
        /*002a*/ 	.short	(.L_476 - .L_475)
.L_475:
        /*002c*/ 	.word	0x00000000
        /*0030*/ 	.short	0x0004
        /*0032*/ 	.short	0x0020
        /*0034*/ 	.byte	0x00, 0xf0, 0x21, 0x01


	//----- nvinfo : EIATTR_KPARAM_INFO
	.align		4
.L_476:
        /*0038*/ 	.byte	0x04, 0x17
        /*003a*/ 	.short	(.L_478 - .L_477)
.L_477:
        /*003c*/ 	.word	0x00000000
        /*0040*/ 	.short	0x0003
        /*0042*/ 	.short	0x0018
        /*0044*/ 	.byte	0x00, 0xf0, 0x21, 0x00


	//----- nvinfo : EIATTR_KPARAM_INFO
	.align		4
.L_478:
        /*0048*/ 	.byte	0x04, 0x17
        /*004a*/ 	.short	(.L_480 - .L_479)
.L_479:
        /*004c*/ 	.word	0x00000000
        /*0050*/ 	.short	0x0002
        /*0052*/ 	.short	0x0010
        /*0054*/ 	.byte	0x00, 0xf0, 0x21, 0x00


	//----- nvinfo : EIATTR_KPARAM_INFO
	.align		4
.L_480:
        /*0058*/ 	.byte	0x04, 0x17
        /*005a*/ 	.short	(.L_482 - .L_481)
.L_481:
        /*005c*/ 	.word	0x00000000
        /*0060*/ 	.short	0x0001
        /*0062*/ 	.short	0x0008
        /*0064*/ 	.byte	0x00, 0xf0, 0x21, 0x00


	//----- nvinfo : EIATTR_KPARAM_INFO
	.align		4
.L_482:
        /*0068*/ 	.byte	0x04, 0x17
        /*006a*/ 	.short	(.L_484 - .L_483)
.L_483:
        /*006c*/ 	.word	0x00000000
        /*0070*/ 	.short	0x0000
        /*0072*/ 	.short	0x0000
        /*0074*/ 	.byte	0x00, 0xf5, 0x21, 0x00


	//----- nvinfo : EIATTR_SPARSE_MMA_MASK
	.align		4
.L_484:
        /*0078*/ 	.byte	0x03, 0x50
        /*007a*/ 	.short	0x0000


	//----- nvinfo : EIATTR_MAXREG_COUNT
	.align		4
        /*007c*/ 	.byte	0x03, 0x1b
        /*007e*/ 	.short	0x00ff


	//----- nvinfo : EIATTR_MERCURY_ISA_VERSION
	.align		4
        /*0080*/ 	.byte	0x03, 0x5f
        /*0082*/ 	.short	0x0101


	//----- nvinfo : EIATTR_VRC_CTA_INIT_COUNT
	.align		4
        /*0084*/ 	.byte	0x02, 0x4a
	.zero		1
	.zero		1


	//----- nvinfo : EIATTR_EXIT_INSTR_OFFSETS
	.align		4
        /*0088*/ 	.byte	0x04, 0x1c
        /*008a*/ 	.short	(.L_486 - .L_485)


	//   ....[0]....
.L_485:
        /*008c*/ 	.word	0x000002a0


	//   ....[1]....
        /*0090*/ 	.word	0x00000330


	//   ....[2]....
        /*0094*/ 	.word	0x00000700


	//----- nvinfo : EIATTR_CRS_STACK_SIZE
	.align		4
.L_486:
        /*0098*/ 	.byte	0x04, 0x1e
        /*009a*/ 	.short	(.L_488 - .L_487)
.L_487:
        /*009c*/ 	.word	0x00000000


	//----- nvinfo : EIATTR_CBANK_PARAM_SIZE
	.align		4
.L_488:
        /*00a0*/ 	.byte	0x03, 0x19
        /*00a2*/ 	.short	0x00b4


	//----- nvinfo : EIATTR_PARAM_CBANK
	.align		4
        /*00a4*/ 	.byte	0x04, 0x0a
        /*00a6*/ 	.short	(.L_490 - .L_489)
	.align		4
.L_489:
        /*00a8*/ 	.word	index@(.nv.constant0._ZN2at6native31max_unpooling3d_backward_kernelIsEEvPKT_lllNS_27GenericPackedTensorAccessorIlLm4ENS_16DefaultPtrTraitsElEENS5_IS2_Lm4ES6_lEEi)
        /*00ac*/ 	.short	0x0380
        /*00ae*/ 	.short	0x00b4


	//----- nvinfo : EIATTR_SW_WAR
	.align		4
.L_490:
        /*00b0*/ 	.byte	0x04, 0x36
        /*00b2*/ 	.short	(.L_492 - .L_491)
.L_491:
        /*00b4*/ 	.word	0x00000008
.L_492:


//--------------------- .nv.info._ZN2at6native31max_unpooling3d_backward_kernelIlEEvPKT_lllNS_27GenericPackedTensorAccessorIlLm4ENS_16DefaultPtrTraitsElEENS5_IS2_Lm4ES6_lEEi --------------------------
	.section	.nv.info._ZN2at6native31max_unpooling3d_backward_kernelIlEEvPKT_lllNS_27GenericPackedTensorAccessorIlLm4ENS_16DefaultPtrTraitsElEENS5_IS2_Lm4ES6_lEEi,"",@"SHT_CUDA_INFO"
	.sectionflags	@""
	.align	4


	//----- nvinfo : EIATTR_CUDA_API_VERSION
	.align		4
        /*0000*/ 	.byte	0x04, 0x37
        /*0002*/ 	.short	(.L_494 - .L_493)
.L_493:
        /*0004*/ 	.word	0x00000082


	//----- nvinfo : EIATTR_KPARAM_INFO
	.align		4
.L_494:
        /*0008*/ 	.byte	0x04, 0x17
        /*000a*/ 	.short	(.L_496 - .L_495)
.L_495:
        /*000c*/ 	.word	0x00000000
        /*0010*/ 	.short	0x0006
        /*0012*/ 	.short	0x00b0
        /*0014*/ 	.byte	0x00, 0xf0, 0x11, 0x00


	//----- nvinfo : EIATTR_KPARAM_INFO
	.align		4
.L_496:
        /*0018*/ 	.byte	0x04, 0x17
        /*001a*/ 	.short	(.L_498 - .L_497)
.L_497:
        /*001c*/ 	.word	0x00000000
        /*0020*/ 	.short	0x0005
        /*0022*/ 	.short	0x0068
        /*0024*/ 	.byte	0x00, 0xf0, 0x21, 0x01


	//----- nvinfo : EIATTR_KPARAM_INFO
	.align		4
.L_498:
        /*0028*/ 	.byte	0x04, 0x17
        /*002a*/ 	.short	(.L_500 - .L_499)
.L_499:
        /*002c*/ 	.word	0x00000000
        /*0030*/ 	.short	0x0004
        /*0032*/ 	.short	0x0020
        /*0034*/ 	.byte	0x00, 0xf0, 0x21, 0x01


	//----- nvinfo : EIATTR_KPARAM_INFO
	.align		4
.L_500:
        /*0038*/ 	.byte	0x04, 0x17
        /*003a*/ 	.short	(.L_502 - .L_501)
.L_501:
        /*003c*/ 	.word	0x00000000
        /*0040*/ 	.short	0x0003
        /*0042*/ 	.short	0x0018
        /*0044*/ 	.byte	0x00, 0xf0, 0x21, 0x00


	//----- nvinfo : EIATTR_KPARAM_INFO
	.align		4
.L_502:
        /*0048*/ 	.byte	0x04, 0x17
        /*004a*/ 	.short	(.L_504 - .L_503)
.L_503:
        /*004c*/ 	.word	0x00000000
        /*0050*/ 	.short	0x0002
        /*0052*/ 	.short	0x0010
        /*0054*/ 	.byte	0x00, 0xf0, 0x21, 0x00


	//----- nvinfo : EIATTR_KPARAM_INFO
	.align		4
.L_504:
        /*0058*/ 	.byte	0x04, 0x17
        /*005a*/ 	.short	(.L_506 - .L_505)
.L_505:
        /*005c*/ 	.word	0x00000000
        /*0060*/ 	.short	0x0001
        /*0062*/ 	.short	0x0008
        /*0064*/ 	.byte	0x00, 0xf0, 0x21, 0x00


	//----- nvinfo : EIATTR_KPARAM_INFO
	.align		4
.L_506:
        /*0068*/ 	.byte	0x04, 0x17
        /*006a*/ 	.short	(.L_508 - .L_507)
.L_507:
        /*006c*/ 	.word	0x00000000
        /*0070*/ 	.short	0x0000
        /*0072*/ 	.short	0x0000
        /*0074*/ 	.byte	0x00, 0xf5, 0x21, 0x00


	//----- nvinfo : EIATTR_SPARSE_MMA_MASK
	.align		4
.L_508:
        /*0078*/ 	.byte	0x03, 0x50
        /*007a*/ 	.short	0x0000


	//----- nvinfo : EIATTR_MAXREG_COUNT
	.align		4
        /*007c*/ 	.byte	0x03, 0x1b
        /*007e*/ 	.short	0x00ff


	//----- nvinfo : EIATTR_MERCURY_ISA_VERSION
	.align		4
        /*0080*/ 	.byte	0x03, 0x5f
        /*0082*/ 	.short	0x0101


	//----- nvinfo : EIATTR_VRC_CTA_INIT_COUNT
	.align		4
        /*0084*/ 	.byte	0x02, 0x4a
	.zero		1
	.zero		1


	//----- nvinfo : EIATTR_EXIT_INSTR_OFFSETS
	.align		4
        /*0088*/ 	.byte	0x04, 0x1c
        /*008a*/ 	.short	(.L_510 - .L_509)


	//   ....[0]....
.L_509:
        /*008c*/ 	.word	0x000002a0


	//   ....[1]....
        /*0090*/ 	.word	0x00000330


	//   ....[2]....
        /*0094*/ 	.word	0x00000700


	//----- nvinfo : EIATTR_CRS_STACK_SIZE
	.align		4
.L_510:
        /*0098*/ 	.byte	0x04, 0x1e
        /*009a*/ 	.short	(.L_512 - .L_511)
.L_511:
        /*009c*/ 	.word	0x00000000


	//----- nvinfo : EIATTR_CBANK_PARAM_SIZE
	.align		4
.L_512:
        /*00a0*/ 	.byte	0x03, 0x19
        /*00a2*/ 	.short	0x00b4


	//----- nvinfo : EIATTR_PARAM_CBANK
	.align		4
        /*00a4*/ 	.byte	0x04, 0x0a
        /*00a6*/ 	.short	(.L_514 - .L_513)
	.align		4
.L_513:
        /*00a8*/ 	.word	index@(.nv.constant0._ZN2at6native31max_unpooling3d_backward_kernelIlEEvPKT_lllNS_27GenericPackedTensorAccessorIlLm4ENS_16DefaultPtrTraitsElEENS5_IS2_Lm4ES6_lEEi)
        /*00ac*/ 	.short	0x0380
        /*00ae*/ 	.short	0x00b4


	//----- nvinfo : EIATTR_SW_WAR
	.align		4
.L_514:
        /*00b0*/ 	.byte	0x04, 0x36
        /*00b2*/ 	.short	(.L_516 - .L_515)
.L_515:
        /*00b4*/ 	.word	0x00000008
.L_516:


//--------------------- .nv.info._ZN2at6native31max_unpooling3d_backward_kernelIiEEvPKT_lllNS_27GenericPackedTensorAccessorIlLm4ENS_16DefaultPtrTraitsElEENS5_IS2_Lm4ES6_lEEi --------------------------
	.section	.nv.info._ZN2at6native31max_unpooling3d_backward_kernelIiEEvPKT_lllNS_27GenericPackedTensorAccessorIlLm4ENS_16DefaultPtrTraitsElEENS5_IS2_Lm4ES6_lEEi,"",@"SHT_CUDA_INFO"
	.sectionflags	@""
	.align	4


	//----- nvinfo : EIATTR_CUDA_API_VERSION
	.align		4
        /*0000*/ 	.byte	0x04, 0x37
        /*0002*/ 	.short	(.L_518 - .L_517)
.L_517:
        /*0004*/ 	.word	0x00000082


	//----- nvinfo : EIATTR_KPARAM_INFO
	.align		4
.L_518:
        /*0008*/ 	.byte	0x04, 0x17
        /*000a*/ 	.short	(.L_520 - .L_519)
.L_519:
        /*000c*/ 	.word	0x00000000
        /*0010*/ 	.short	0x0006
        /*0012*/ 	.short	0x00b0
        /*0014*/ 	.byte	0x00, 0xf0, 0x11, 0x00


	//----- nvinfo : EIATTR_KPARAM_INFO
	.align		4
.L_520:
        /*0018*/ 	.byte	0x04, 0x17
        /*001a*/ 	.short	(.L_522 - .L_521)
.L_521:
        /*001c*/ 	.word	0x00000000
        /*0020*/ 	.short	0x0005
        /*0022*/ 	.short	0x0068
        /*0024*/ 	.byte	0x00, 0xf0, 0x21, 0x01


	//----- nvinfo : EIATTR_KPARAM_INFO
	.align		4
.L_522:
        /*0028*/ 	.byte	0x04, 0x17
        /*002a*/ 	.short	(.L_524 - .L_523)
.L_523:
        /*002c*/ 	.word	0x00000000
        /*0030*/ 	.short	0x0004
        /*0032*/ 	.short	0x0020
        /*0034*/ 	.byte	0x00, 0xf0, 0x21, 0x01


	//----- nvinfo : EIATTR_KPARAM_INFO
	.align		4
.L_524:
        /*0038*/ 	.byte	0x04, 0x17
        /*003a*/ 	.short	(.L_526 - .L_525)
.L_525:
        /*003c*/ 	.word	0x00000000
        /*0040*/ 	.short	0x0003
        /*0042*/ 	.short	0x0018
        /*0044*/ 	.byte	0x00, 0xf0, 0x21, 0x00


	//----- nvinfo : EIATTR_KPARAM_INFO
	.align		4
.L_526:
        /*0048*/ 	.byte	0x04, 0x17
        /*004a*/ 	.short	(.L_528 - .L_527)
.L_527:
        /*004c*/ 	.word	0x00000000
        /*0050*/ 	.short	0x0002
        /*0052*/ 	.short	0x0010
        /*0054*/ 	.byte	0x00, 0xf0, 0x21, 0x00


	//----- nvinfo : EIATTR_KPARAM_INFO
	.align		4
.L_528:
        /*0058*/ 	.byte	0x04, 0x17
        /*005a*/ 	.short	(.L_530 - .L_529)
.L_529:
        /*005c*/ 	.word	0x00000000
        /*0060*/ 	.short	0x0001
        /*0062*/ 	.short	0x0008
        /*0064*/ 	.byte	0x00, 0xf0, 0x21, 0x00


	//----- nvinfo : EIATTR_KPARAM_INFO
	.align		4
.L_530:
        /*0068*/ 	.byte	0x04, 0x17
        /*006a*/ 	.short	(.L_532 - .L_531)
.L_531:
        /*006c*/ 	.word	0x00000000
        /*0070*/ 	.short	0x0000
        /*0072*/ 	.short	0x0000
        /*0074*/ 	.byte	0x00, 0xf5, 0x21, 0x00


	//----- nvinfo : EIATTR_SPARSE_MMA_MASK
	.align		4
.L_532:
        /*0078*/ 	.byte	0x03, 0x50
        /*007a*/ 	.short	0x0000


	//----- nvinfo : EIATTR_MAXREG_COUNT
	.align		4
        /*007c*/ 	.byte	0x03, 0x1b
        /*007e*/ 	.short	0x00ff


	//----- nvinfo : EIATTR_MERCURY_ISA_VERSION
	.align		4
        /*0080*/ 	.byte	0x03, 0x5f
        /*0082*/ 	.short	0x0101


	//----- nvinfo : EIATTR_VRC_CTA_INIT_COUNT
	.align		4
        /*0084*/ 	.byte	0x02, 0x4a
	.zero		1
	.zero		1


	//----- nvinfo : EIATTR_EXIT_INSTR_OFFSETS
	.align		4
        /*0088*/ 	.byte	0x04, 0x1c
        /*008a*/ 	.short	(.L_534 - .L_533)


	//   ....[0]....
.L_533:
        /*008c*/ 	.word	0x000002a0


	//   ....[1]....
        /*0090*/ 	.word	0x00000330


	//   ....[2]....
        /*0094*/ 	.word	0x00000700


	//----- nvinfo : EIATTR_CRS_STACK_SIZE
	.align		4
.L_534:
        /*0098*/ 	.byte	0x04, 0x1e
        /*009a*/ 	.short	(.L_536 - .L_535)
.L_535:
        /*009c*/ 	.word	0x00000000


	//----- nvinfo : EIATTR_CBANK_PARAM_SIZE
	.align		4
.L_536:
        /*00a0*/ 	.byte	0x03, 0x19
        /*00a2*/ 	.short	0x00b4


	//----- nvinfo : EIATTR_PARAM_CBANK
	.align		4
        /*00a4*/ 	.byte	0x04, 0x0a
        /*00a6*/ 	.short	(.L_538 - .L_537)
	.align		4
.L_537:
        /*00a8*/ 	.word	index@(.nv.constant0._ZN2at6native31max_unpooling3d_backward_kernelIiEEvPKT_lllNS_27GenericPackedTensorAccessorIlLm4ENS_16DefaultPtrTraitsElEENS5_IS2_Lm4ES6_lEEi)
        /*00ac*/ 	.short	0x0380
        /*00ae*/ 	.short	0x00b4


	//----- nvinfo : EIATTR_SW_WAR
	.align		4
.L_538:
        /*00b0*/ 	.byte	0x04, 0x36
        /*00b2*/ 	.short	(.L_540 - .L_539)
.L_539:
        /*00b4*/ 	.word	0x00000008
.L_540:


//--------------------- .nv.info._ZN2at6native31max_unpooling3d_backward_kernelIaEEvPKT_lllNS_27GenericPackedTensorAccessorIlLm4ENS_16DefaultPtrTraitsElEENS5_IS2_Lm4ES6_lEEi --------------------------
	.section	.nv.info._ZN2at6native31max_unpooling3d_backward_kernelIaEEvPKT_lllNS_27GenericPackedTensorAccessorIlLm4ENS_16DefaultPtrTraitsElEENS5_IS2_Lm4ES6_lEEi,"",@"SHT_CUDA_INFO"
	.sectionflags	@""
	.align	4


	//----- nvinfo : EIATTR_CUDA_API_VERSION
	.align		4
        /*0000*/ 	.byte	0x04, 0x37
        /*0002*/ 	.short	(.L_542 - .L_541)
.L_541:
        /*0004*/ 	.word	0x00000082


	//----- nvinfo : EIATTR_KPARAM_INFO
	.align		4
.L_542:
        /*0008*/ 	.byte	0x04, 0x17
        /*000a*/ 	.short	(.L_544 - .L_543)
.L_543:
        /*000c*/ 	.word	0x00000000
        /*0010*/ 	.short	0x0006
        /*0012*/ 	.short	0x00b0
        /*0014*/ 	.byte	0x00, 0xf0, 0x11, 0x00


	//----- nvinfo : EIATTR_KPARAM_INFO
	.align		4
.L_544:
        /*0018*/ 	.byte	0x04, 0x17
        /*001a*/ 	.short	(.L_546 - .L_545)
.L_545:
        /*001c*/ 	.word	0x00000000
        /*0020*/ 	.short	0x0005
        /*0022*/ 	.short	0x0068
        /*0024*/ 	.byte	0x00, 0xf0, 0x21, 0x01


	//----- nvinfo : EIATTR_KPARAM_INFO
	.align		4
.L_546:
        /*0028*/ 	.byte	0x04, 0x17
        /*002a*/ 	.short	(.L_548 - .L_547)
.L_547:
        /*002c*/ 	.word	0x00000000
        /*0030*/ 	.short	0x0004
        /*0032*/ 	.short	0x0020
        /*0034*/ 	.byte	0x00, 0xf0, 0x21, 0x01


	//----- nvinfo : EIATTR_KPARAM_INFO
	.align		4
.L_548:
        /*0038*/ 	.byte	0x04, 0x17
        /*003a*/ 	.short	(.L_550 - .L_549)
.L_549:
        /*003c*/ 	.word	0x00000000
        /*0040*/ 	.short	0x0003
        /*0042*/ 	.short	0x0018
        /*0044*/ 	.byte	0x00, 0xf0, 0x21, 0x00


	//----- nvinfo : EIATTR_KPARAM_INFO
	.align		4
.L_550:
        /*0048*/ 	.byte	0x04, 0x17
        /*004a*/ 	.short	(.L_552 - .L_551)
.L_551:
        /*004c*/ 	.word	0x00000000
        /*0050*/ 	.short	0x0002
        /*0052*/ 	.short	0x0010
        /*0054*/ 	.byte	0x00, 0xf0, 0x21, 0x00


	//----- nvinfo : EIATTR_KPARAM_INFO
	.align		4
.L_552:
        /*0058*/ 	.byte	0x04, 0x17
        /*005a*/ 	.short	(.L_554 - .L_553)
.L_553:
        /*005c*/ 	.word	0x00000000
        /*0060*/ 	.short	0x0001
        /*0062*/ 	.short	0x0008
        /*0064*/ 	.byte	0x00, 0xf0, 0x21, 0x00


	//----- nvinfo : EIATTR_KPARAM_INFO
	.align		4
.L_554:
        /*0068*/ 	.byte	0x04, 0x17
        /*006a*/ 	.short	(.L_556 - .L_555)
.L_555:
        /*006c*/ 	.word	0x00000000
        /*0070*/ 	.short	0x0000
        /*0072*/ 	.short	0x0000
        /*0074*/ 	.byte	0x00, 0xf5, 0x21, 0x00


	//----- nvinfo : EIATTR_SPARSE_MMA_MASK
	.align		4
.L_556:
        /*0078*/ 	.byte	0x03, 0x50
        /*007a*/ 	.short	0x0000


	//----- nvinfo : EIATTR_MAXREG_COUNT
	.align		4
        /*007c*/ 	.byte	0x03, 0x1b
        /*007e*/ 	.short	0x00ff


	//----- nvinfo : EIATTR_MERCURY_ISA_VERSION
	.align		4
        /*0080*/ 	.byte	0x03, 0x5f
        /*0082*/ 	.short	0x0101


	//----- nvinfo : EIATTR_VRC_CTA_INIT_COUNT
	.align		4
        /*0084*/ 	.byte	0x02, 0x4a
	.zero		1
	.zero		1


	//----- nvinfo : EIATTR_EXIT_INSTR_OFFSETS
	.align		4
        /*0088*/ 	.byte	0x04, 0x1c
        /*008a*/ 	.short	(.L_558 - .L_557)


	//   ....[0]....
.L_557:
        /*008c*/ 	.word	0x000002a0


	//   ....[1]....
        /*0090*/ 	.word	0x00000330


	//   ....[2]....
        /*0094*/ 	.word	0x000006e0


	//----- nvinfo : EIATTR_CRS_STACK_SIZE
	.align		4
.L_558:
        /*0098*/ 	.byte	0x04, 0x1e
        /*009a*/ 	.short	(.L_560 - .L_559)
.L_559:
        /*009c*/ 	.word	0x00000000


	//----- nvinfo : EIATTR_CBANK_PARAM_SIZE
	.align		4
.L_560:
        /*00a0*/ 	.byte	0x03, 0x19
        /*00a2*/ 	.short	0x00b4


	//----- nvinfo : EIATTR_PARAM_CBANK
	.align		4
        /*00a4*/ 	.byte	0x04, 0x0a
        /*00a6*/ 	.short	(.L_562 - .L_561)
	.align		4
.L_561:
        /*00a8*/ 	.word	index@(.nv.constant0._ZN2at6native31max_unpooling3d_backward_kernelIaEEvPKT_lllNS_27GenericPackedTensorAccessorIlLm4ENS_16DefaultPtrTraitsElEENS5_IS2_Lm4ES6_lEEi)
        /*00ac*/ 	.short	0x0380
        /*00ae*/ 	.short	0x00b4


	//----- nvinfo : EIATTR_SW_WAR
	.align		4
.L_562:
        /*00b0*/ 	.byte	0x04, 0x36
        /*00b2*/ 	.short	(.L_564 - .L_563)
.L_563:
        /*00b4*/ 	.word	0x00000008
.L_564:


//--------------------- .nv.info._ZN2at6native31max_unpooling3d_backward_kernelIhEEvPKT_lllNS_27GenericPackedTensorAccessorIlLm4ENS_16DefaultPtrTraitsElEENS5_IS2_Lm4ES6_lEEi --------------------------
	.section	.nv.info._ZN2at6native31max_unpooling3d_backward_kernelIhEEvPKT_lllNS_27GenericPackedTensorAccessorIlLm4ENS_16DefaultPtrTraitsElEENS5_IS2_Lm4ES6_lEEi,"",@"SHT_CUDA_INFO"
	.sectionflags	@""
	.align	4


	//----- nvinfo : EIATTR_CUDA_API_VERSION
	.align		4
        /*0000*/ 	.byte	0x04, 0x37
        /*0002*/ 	.short	(.L_566 - .L_565)
.L_565:
        /*0004*/ 	.word	0x00000082


	//----- nvinfo : EIATTR_KPARAM_INFO
	.align		4
.L_566:
        /*0008*/ 	.byte	0x04, 0x17
        /*000a*/ 	.short	(.L_568 - .L_567)
.L_567:
        /*000c*/ 	.word	0x00000000
        /*0010*/ 	.short	0x0006
        /*0012*/ 	.short	0x00b0
        /*0014*/ 	.byte	0x00, 0xf0, 0x11, 0x00


	//----- nvinfo : EIATTR_KPARAM_INFO
	.align		4
.L_568:
        /*0018*/ 	.byte	0x04, 0x17
        /*001a*/ 	.short	(.L_570 - .L_569)
.L_569:
        /*001c*/ 	.word	0x00000000
        /*0020*/ 	.short	0x0005
        /*0022*/ 	.short	0x0068
        /*0024*/ 	.byte	0x00, 0xf0, 0x21, 0x01


	//----- nvinfo : EIATTR_KPARAM_INFO
	.align		4
.L_570:
        /*0028*/ 	.byte	0x04, 0x17
        /*002a*/ 	.short	(.L_572 - .L_571)
.L_571:
        /*002c*/ 	.word	0x00000000
        /*0030*/ 	.short	0x0004
        /*0032*/ 	.short	0x0020
        /*0034*/ 	.byte	0x00, 0xf0, 0x21, 0x01


	//----- nvinfo : EIATTR_KPARAM_INFO
	.align		4
.L_572:
        /*0038*/ 	.byte	0x04, 0x17
        /*003a*/ 	.short	(.L_574 - .L_573)
.L_573:
        /*003c*/ 	.word	0x00000000
        /*0040*/ 	.short	0x0003
        /*0042*/ 	.short	0x0018
        /*0044*/ 	.byte	0x00, 0xf0, 0x21, 0x00


	//----- nvinfo : EIATTR_KPARAM_INFO
	.align		4
.L_574:
        /*0048*/ 	.byte	0x04, 0x17
        /*004a*/ 	.short	(.L_576 - .L_575)
.L_575:
        /*004c*/ 	.word	0x00000000
        /*0050*/ 	.short	0x0002
        /*0052*/ 	.short	0x0010
        /*0054*/ 	.byte	0x00, 0xf0, 0x21, 0x00


	//----- nvinfo : EIATTR_KPARAM_INFO
	.align		4
.L_576:
        /*0058*/ 	.byte	0x04, 0x17
        /*005a*/ 	.short	(.L_578 - .L_577)
.L_577:
        /*005c*/ 	.word	0x00000000
        /*0060*/ 	.short	0x0001
        /*0062*/ 	.short	0x0008
        /*0064*/ 	.byte	0x00, 0xf0, 0x21, 0x00


	//----- nvinfo : EIATTR_KPARAM_INFO
	.align		4
.L_578:
        /*0068*/ 	.byte	0x04, 0x17
        /*006a*/ 	.short	(.L_580 - .L_579)
.L_579:
        /*006c*/ 	.word	0x00000000
        /*0070*/ 	.short	0x0000
        /*0072*/ 	.short	0x0000
        /*0074*/ 	.byte	0x00, 0xf5, 0x21, 0x00


	//----- nvinfo : EIATTR_SPARSE_MMA_MASK
	.align		4
.L_580:
        /*0078*/ 	.byte	0x03, 0x50
        /*007a*/ 	.short	0x0000


	//----- nvinfo : EIATTR_MAXREG_COUNT
	.align		4
        /*007c*/ 	.byte	0x03, 0x1b
        /*007e*/ 	.short	0x00ff


	//----- nvinfo : EIATTR_MERCURY_ISA_VERSION
	.align		4
        /*0080*/ 	.byte	0x03, 0x5f
        /*0082*/ 	.short	0x0101


	//----- nvinfo : EIATTR_VRC_CTA_INIT_COUNT
	.align		4
        /*0084*/ 	.byte	0x02, 0x4a
	.zero		1
	.zero		1


	//----- nvinfo : EIATTR_EXIT_INSTR_OFFSETS
	.align		4
        /*0088*/ 	.byte	0x04, 0x1c
        /*008a*/ 	.short	(.L_582 - .L_581)


	//   ....[0]....
.L_581:
        /*008c*/ 	.word	0x000002a0


	//   ....[1]....
        /*0090*/ 	.word	0x00000330


	//   ....[2]....
        /*0094*/ 	.word	0x000006e0


	//----- nvinfo : EIATTR_CRS_STACK_SIZE
	.align		4
.L_582:
        /*0098*/ 	.byte	0x04, 0x1e
        /*009a*/ 	.short	(.L_584 - .L_583)
.L_583:
        /*009c*/ 	.word	0x00000000


	//----- nvinfo : EIATTR_CBANK_PARAM_SIZE
	.align		4
.L_584:
        /*00a0*/ 	.byte	0x03, 0x19
        /*00a2*/ 	.short	0x00b4


	//----- nvinfo : EIATTR_PARAM_CBANK
	.align		4
        /*00a4*/ 	.byte	0x04, 0x0a
        /*00a6*/ 	.short	(.L_586 - .L_585)
	.align		4
.L_585:
        /*00a8*/ 	.word	index@(.nv.constant0._ZN2at6native31max_unpooling3d_backward_kernelIhEEvPKT_lllNS_27GenericPackedTensorAccessorIlLm4ENS_16DefaultPtrTraitsElEENS5_IS2_Lm4ES6_lEEi)
        /*00ac*/ 	.short	0x0380
        /*00ae*/ 	.short	0x00b4


	//----- nvinfo : EIATTR_SW_WAR
	.align		4
.L_586:
        /*00b0*/ 	.byte	0x04, 0x36
        /*00b2*/ 	.short	(.L_588 - .L_587)
.L_587:
        /*00b4*/ 	.word	0x00000008
.L_588:


//--------------------- .nv.info._ZN2at6native31max_unpooling2d_backward_kernelIN3c108BFloat16EEEvlPKT_PKllllllPS4_ --------------------------
	.section	.nv.info._ZN2at6native31max_unpooling2d_backward_kernelIN3c108BFloat16EEEvlPKT_PKllllllPS4_,"",@"SHT_CUDA_INFO"
	.sectionflags	@""
	.align	4


	//----- nvinfo : EIATTR_CUDA_API_VERSION
	.align		4
        /*0000*/ 	.byte	0x04, 0x37
        /*0002*/ 	.short	(.L_590 - .L_589)
.L_589:
        /*0004*/ 	.word	0x00000082


	//----- nvinfo : EIATTR_KPARAM_INFO
	.align		4
.L_590:
        /*0008*/ 	.byte	0x04, 0x17
        /*000a*/ 	.short	(.L_592 - .L_591)
.L_591:
        /*000c*/ 	.word	0x00000000
        /*0010*/ 	.short	0x0008
        /*0012*/ 	.short	0x0040
        /*0014*/ 	.byte	0x00, 0xf5, 0x21, 0x00


	//----- nvinfo : EIATTR_KPARAM_INFO
	.align		4
.L_592:
        /*0018*/ 	.byte	0x04, 0x17
        /*001a*/ 	.short	(.L_594 - .L_593)
.L_593:
        /*001c*/ 	.word	0x00000000
        /*0020*/ 	.short	0x0007
        /*0022*/ 	.short	0x0038
        /*0024*/ 	.byte	0x00, 0xf0, 0x21, 0x00


	//----- nvinfo : EIATTR_KPARAM_INFO
	.align		4
.L_594:
        /*0028*/ 	.byte	0x04, 0x17
        /*002a*/ 	.short	(.L_596 - .L_595)
.L_595:
        /*002c*/ 	.word	0x00000000
        /*0030*/ 	.short	0x0006
        /*0032*/ 	.short	0x0030
        /*0034*/ 	.byte	0x00, 0xf0, 0x21, 0x00


	//----- nvinfo : EIATTR_KPARAM_INFO
	.align		4
.L_596:
        /*0038*/ 	.byte	0x04, 0x17
        /*003a*/ 	.short	(.L_598 - .L_597)
.L_597:
        /*003c*/ 	.word	0x00000000
        /*0040*/ 	.short	0x0005
        /*0042*/ 	.short	0x0028
        /*0044*/ 	.byte	0x00, 0xf0, 0x21, 0x00


	//----- nvinfo : EIATTR_KPARAM_INFO
	.align		4
.L_598:
        /*0048*/ 	.byte	0x04, 0x17
        /*004a*/ 	.short	(.L_600 - .L_599)
.L_599:
        /*004c*/ 	.word	0x00000000
        /*0050*/ 	.short	0x0004
        /*0052*/ 	.short	0x0020
        /*0054*/ 	.byte	0x00, 0xf0, 0x21, 0x00


	//----- nvinfo : EIATTR_KPARAM_INFO
	.align		4
.L_600:
        /*0058*/ 	.byte	0x04, 0x17
        /*005a*/ 	.short	(.L_602 - .L_601)
.L_601:
        /*005c*/ 	.word	0x00000000
        /*0060*/ 	.short	0x0003
        /*0062*/ 	.short	0x0018
        /*0064*/ 	.byte	0x00, 0xf0, 0x21, 0x00


	//----- nvinfo : EIATTR_KPARAM_INFO
	.align		4
.L_602:
        /*0068*/ 	.byte	0x04, 0x17
        /*006a*/ 	.short	(.L_604 - .L_603)
.L_603:
        /*006c*/ 	.word	0x00000000
        /*0070*/ 	.short	0x0002
        /*0072*/ 	.short	0x0010
        /*0074*/ 	.byte	0x00, 0xf5, 0x21, 0x00


	//----- nvinfo : EIATTR_KPARAM_INFO
	.align		4
.L_604:
        /*0078*/ 	.byte	0x04, 0x17
        /*007a*/ 	.short	(.L_606 - .L_605)
.L_605:
        /*007c*/ 	.word	0x00000000
        /*0080*/ 	.short	0x0001
        /*0082*/ 	.short	0x0008
        /*0084*/ 	.byte	0x00, 0xf5, 0x21, 0x00


	//----- nvinfo : EIATTR_KPARAM_INFO
	.align		4
.L_606:
        /*0088*/ 	.byte	0x04, 0x17
        /*008a*/ 	.short	(.L_608 - .L_607)
.L_607:
        /*008c*/ 	.word	0x00000000
        /*0090*/ 	.short	0x0000
        /*0092*/ 	.short	0x0000
        /*0094*/ 	.byte	0x00, 0xf0, 0x21, 0x00


	//----- nvinfo : EIATTR_SPARSE_MMA_MASK
	.align		4
.L_608:
        /*0098*/ 	.byte	0x03, 0x50
        /*009a*/ 	.short	0x0000


	//----- nvinfo : EIATTR_MAXREG_COUNT
	.align		4
        /*009c*/ 	.byte	0x03, 0x1b
        /*009e*/ 	.short	0x00ff


	//----- nvinfo : EIATTR_MERCURY_ISA_VERSION
	.align		4
        /*00a0*/ 	.byte	0x03, 0x5f
        /*00a2*/ 	.short	0x0101


	//----- nvinfo : EIATTR_VRC_CTA_INIT_COUNT
	.align		4
        /*00a4*/ 	.byte	0x02, 0x4a
	.zero		1
	.zero		1


	//----- nvinfo : EIATTR_EXIT_INSTR_OFFSETS
	.align		4
        /*00a8*/ 	.byte	0x04, 0x1c
        /*00aa*/ 	.short	(.L_610 - .L_609)


	//   ....[0]....
.L_609:
        /*00ac*/ 	.word	0x00000090


	//   ....[1]....
        /*00b0*/ 	.word	0x00000e80


	//   ....[2]....
        /*00b4*/ 	.word	0x00002f60


	//----- nvinfo : EIATTR_CRS_STACK_SIZE
	.align		4
.L_610:
        /*00b8*/ 	.byte	0x04, 0x1e
        /*00ba*/ 	.short	(.L_612 - .L_611)
.L_611:
        /*00bc*/ 	.word	0x00000000


	//----- nvinfo : EIATTR_CBANK_PARAM_SIZE
	.align		4
.L_612:
        /*00c0*/ 	.byte	0x03, 0x19
        /*00c2*/ 	.short	0x0048


	//----- nvinfo : EIATTR_PARAM_CBANK
	.align		4
        /*00c4*/ 	.byte	0x04, 0x0a
        /*00c6*/ 	.short	(.L_614 - .L_613)
	.align		4
.L_613:
        /*00c8*/ 	.word	index@(.nv.constant0._ZN2at6native31max_unpooling2d_backward_kernelIN3c108BFloat16EEEvlPKT_PKllllllPS4_)
        /*00cc*/ 	.short	0x0380
        /*00ce*/ 	.short	0x0048


	//----- nvinfo : EIATTR_SW_WAR
	.align		4
.L_614:
        /*00d0*/ 	.byte	0x04, 0x36
        /*00d2*/ 	.short	(.L_616 - .L_615)
.L_615:
        /*00d4*/ 	.word	0x00000008
.L_616:


//--------------------- .nv.info._ZN2at6native31max_unpooling2d_backward_kernelIN3c104HalfEEEvlPKT_PKllllllPS4_ --------------------------
	.section	.nv.info._ZN2at6native31max_unpooling2d_backward_kernelIN3c104HalfEEEvlPKT_PKllllllPS4_,"",@"SHT_CUDA_INFO"
	.sectionflags	@""
	.align	4


	//----- nvinfo : EIATTR_CUDA_API_VERSION
	.align		4
        /*0000*/ 	.byte	0x04, 0x37
        /*0002*/ 	.short	(.L_618 - .L_617)
.L_617:
        /*0004*/ 	.word	0x00000082


	//----- nvinfo : EIATTR_KPARAM_INFO
	.align		4
.L_618:
        /*0008*/ 	.byte	0x04, 0x17
        /*000a*/ 	.short	(.L_620 - .L_619)
.L_619:
        /*000c*/ 	.word	0x00000000
        /*0010*/ 	.short	0x0008
        /*0012*/ 	.short	0x0040
        /*0014*/ 	.byte	0x00, 0xf5, 0x21, 0x00


	//----- nvinfo : EIATTR_KPARAM_INFO
	.align		4
.L_620:
        /*0018*/ 	.byte	0x04, 0x17
        /*001a*/ 	.short	(.L_622 - .L_621)
.L_621:
        /*001c*/ 	.word	0x00000000
        /*0020*/ 	.short	0x0007
        /*0022*/ 	.short	0x0038
        /*0024*/ 	.byte	0x00, 0xf0, 0x21, 0x00


	//----- nvinfo : EIATTR_KPARAM_INFO
	.align		4
.L_622:
        /*0028*/ 	.byte	0x04, 0x17
        /*002a*/ 	.short	(.L_624 - .L_623)
.L_623:
        /*002c*/ 	.word	0x00000000
        /*0030*/ 	.short	0x0006
        /*0032*/ 	.short	0x0030
        /*0034*/ 	.byte	0x00, 0xf0, 0x21, 0x00


	//----- nvinfo : EIATTR_KPARAM_INFO
	.align		4
.L_624:
        /*0038*/ 	.byte	0x04, 0x17
        /*003a*/ 	.short	(.L_626 - .L_625)
.L_625:
        /*003c*/ 	.word	0x00000000
        /*0040*/ 	.short	0x0005
        /*0042*/ 	.short	0x0028
        /*0044*/ 	.byte	0x00, 0xf0, 0x21, 0x00


	//----- nvinfo : EIATTR_KPARAM_INFO
	.align		4
.L_626:
        /*0048*/ 	.byte	0x04, 0x17
        /*004a*/ 	.short	(.L_628 - .L_627)
.L_627:
        /*004c*/ 	.word	0x00000000
        /*0050*/ 	.short	0x0004
        /*0052*/ 	.short	0x0020
        /*0054*/ 	.byte	0x00, 0xf0, 0x21, 0x00


	//----- nvinfo : EIATTR_KPARAM_INFO
	.align		4
.L_628:
        /*0058*/ 	.byte	0x04, 0x17
        /*005a*/ 	.short	(.L_630 - .L_629)
.L_629:
        /*005c*/ 	.word	0x00000000
        /*0060*/ 	.short	0x0003
        /*0062*/ 	.short	0x0018
        /*0064*/ 	.byte	0x00, 0xf0, 0x21, 0x00


	//----- nvinfo : EIATTR_KPARAM_INFO
	.align		4
.L_630:
        /*0068*/ 	.byte	0x04, 0x17
        /*006a*/ 	.short	(.L_632 - .L_631)
.L_631:
        /*006c*/ 	.word	0x00000000
        /*0070*/ 	.short	0x0002
        /*0072*/ 	.short	0x0010
        /*0074*/ 	.byte	0x00, 0xf5, 0x21, 0x00


	//----- nvinfo : EIATTR_KPARAM_INFO
	.align		4
.L_632:
        /*0078*/ 	.byte	0x04, 0x17
        /*007a*/ 	.short	(.L_634 - .L_633)
.L_633:
        /*007c*/ 	.word	0x00000000
        /*0080*/ 	.short	0x0001
        /*0082*/ 	.short	0x0008
        /*0084*/ 	.byte	0x00, 0xf5, 0x21, 0x00


	//----- nvinfo : EIATTR_KPARAM_INFO
	.align		4
.L_634:
        /*0088*/ 	.byte	0x04, 0x17
        /*008a*/ 	.short	(.L_636 - .L_635)
.L_635:
        /*008c*/ 	.word	0x00000000
        /*0090*/ 	.short	0x0000
        /*0092*/ 	.short	0x0000
        /*0094*/ 	.byte	0x00, 0xf0, 0x21, 0x00


	//----- nvinfo : EIATTR_SPARSE_MMA_MASK
	.align		4
.L_636:
        /*0098*/ 	.byte	0x03, 0x50
        /*009a*/ 	.short	0x0000


	//----- nvinfo : EIATTR_MAXREG_COUNT
	.align		4
        /*009c*/ 	.byte	0x03, 0x1b
        /*009e*/ 	.short	0x00ff


	//----- nvinfo : EIATTR_MERCURY_ISA_VERSION
	.align		4
        /*00a0*/ 	.byte	0x03, 0x5f
        /*00a2*/ 	.short	0x0101


	//----- nvinfo : EIATTR_VRC_CTA_INIT_COUNT
	.align		4
        /*00a4*/ 	.byte	0x02, 0x4a
	.zero		1
	.zero		1


	//----- nvinfo : EIATTR_EXIT_INSTR_OFFSETS
	.align		4
        /*00a8*/ 	.byte	0x04, 0x1c
        /*00aa*/ 	.short	(.L_638 - .L_637)


	//   ....[0]....
.L_637:
        /*00ac*/ 	.word	0x00000090


	//   ....[1]....
        /*00b0*/ 	.word	0x00000e80


	//   ....[2]....
        /*00b4*/ 	.word	0x00002f60


	//----- nvinfo : EIATTR_CRS_STACK_SIZE
	.align		4
.L_638:
        /*00b8*/ 	.byte	0x04, 0x1e
        /*00ba*/ 	.short	(.L_640 - .L_639)
.L_639:
        /*00bc*/ 	.word	0x00000000


	//----- nvinfo : EIATTR_CBANK_PARAM_SIZE
	.align		4
.L_640:
        /*00c0*/ 	.byte	0x03, 0x19
        /*00c2*/ 	.short	0x0048


	//----- nvinfo : EIATTR_PARAM_CBANK
	.align		4
        /*00c4*/ 	.byte	0x04, 0x0a
        /*00c6*/ 	.short	(.L_642 - .L_641)
	.align		4
.L_641:
        /*00c8*/ 	.word	index@(.nv.constant0._ZN2at6native31max_unpooling2d_backward_kernelIN3c104HalfEEEvlPKT_PKllllllPS4_)
        /*00cc*/ 	.short	0x0380
        /*00ce*/ 	.short	0x0048


	//----- nvinfo : EIATTR_SW_WAR
	.align		4
.L_642:
        /*00d0*/ 	.byte	0x04, 0x36
        /*00d2*/ 	.short	(.L_644 - .L_643)
.L_643:
        /*00d4*/ 	.word	0x00000008
.L_644:


//--------------------- .nv.info._ZN2at6native31max_unpooling2d_backward_kernelIfEEvlPKT_PKllllllPS2_ --------------------------
	.section	.nv.info._ZN2at6native31max_unpooling2d_backward_kernelIfEEvlPKT_PKllllllPS2_,"",@"SHT_CUDA_INFO"
	.sectionflags	@""
	.align	4


	//----- nvinfo : EIATTR_CUDA_API_VERSION
	.align		4
        /*0000*/ 	.byte	0x04, 0x37
        /*0002*/ 	.short	(.L_646 - .L_645)
.L_645:
        /*0004*/ 	.word	0x00000082


	//----- nvinfo : EIATTR_KPARAM_INFO
	.align		4
.L_646:
        /*0008*/ 	.byte	0x04, 0x17
        /*000a*/ 	.short	(.L_648 - .L_647)
.L_647:
        /*000c*/ 	.word	0x00000000
        /*0010*/ 	.short	0x0008
        /*0012*/ 	.short	0x0040
        /*0014*/ 	.byte	0x00, 0xf5, 0x21, 0x00


	//----- nvinfo : EIATTR_KPARAM_INFO
	.align		4
.L_648:
        /*0018*/ 	.byte	0x04, 0x17
        /*001a*/ 	.short	(.L_650 - .L_649)
.L_649:
        /*001c*/ 	.word	0x00000000
        /*0020*/ 	.short	0x0007
        /*0022*/ 	.short	0x0038
        /*0024*/ 	.byte	0x00, 0xf0, 0x21, 0x00


	//----- nvinfo : EIATTR_KPARAM_INFO
	.align		4
.L_650:
        /*0028*/ 	.byte	0x04, 0x17
        /*002a*/ 	.short	(.L_652 - .L_651)
.L_651:
        /*002c*/ 	.word	0x00000000
        /*0030*/ 	.short	0x0006
        /*0032*/ 	.short	0x0030
        /*0034*/ 	.byte	0x00, 0xf0, 0x21, 0x00


	//----- nvinfo : EIATTR_KPARAM_INFO
	.align		4
.L_652:
        /*0038*/ 	.byte	0x04, 0x17
        /*003a*/ 	.short	(.L_654 - .L_653)
.L_653:
        /*003c*/ 	.word	0x00000000
        /*0040*/ 	.short	0x0005
        /*0042*/ 	.short	0x0028
        /*0044*/ 	.byte	0x00, 0xf0, 0x21, 0x00


	//----- nvinfo : EIATTR_KPARAM_INFO
	.align		4
.L_654:
        /*0048*/ 	.byte	0x04, 0x17
        /*004a*/ 	.short	(.L_656 - .L_655)
.L_655:
        /*004c*/ 	.word	0x00000000
        /*0050*/ 	.short	0x0004
        /*0052*/ 	.short	0x0020
        /*0054*/ 	.byte	0x00, 0xf0, 0x21, 0x00


	//----- nvinfo : EIATTR_KPARAM_INFO
	.align		4
.L_656:
        /*0058*/ 	.byte	0x04, 0x17
        /*005a*/ 	.short	(.L_658 - .L_657)
.L_657:
        /*005c*/ 	.word	0x00000000
        /*0060*/ 	.short	0x0003
        /*0062*/ 	.short	0x0018
        /*0064*/ 	.byte	0x00, 0xf0, 0x21, 0x00


	//----- nvinfo : EIATTR_KPARAM_INFO
	.align		4
.L_658:
        /*0068*/ 	.byte	0x04, 0x17
        /*006a*/ 	.short	(.L_660 - .L_659)
.L_659:
        /*006c*/ 	.word	0x00000000
        /*0070*/ 	.short	0x0002
        /*0072*/ 	.short	0x0010
        /*0074*/ 	.byte	0x00, 0xf5, 0x21, 0x00


	//----- nvinfo : EIATTR_KPARAM_INFO
	.align		4
.L_660:
        /*0078*/ 	.byte	0x04, 0x17
        /*007a*/ 	.short	(.L_662 - .L_661)
.L_661:
        /*007c*/ 	.word	0x00000000
        /*0080*/ 	.short	0x0001
        /*0082*/ 	.short	0x0008
        /*0084*/ 	.byte	0x00, 0xf5, 0x21, 0x00


	//----- nvinfo : EIATTR_KPARAM_INFO
	.align		4
.L_662:
        /*0088*/ 	.byte	0x04, 0x17
        /*008a*/ 	.short	(.L_664 - .L_663)
.L_663:
        /*008c*/ 	.word	0x00000000
        /*0090*/ 	.short	0x0000
        /*0092*/ 	.short	0x0000
        /*0094*/ 	.byte	0x00, 0xf0, 0x21, 0x00


	//----- nvinfo : EIATTR_SPARSE_MMA_MASK
	.align		4
.L_664:
        /*0098*/ 	.byte	0x03, 0x50
        /*009a*/ 	.short	0x0000


	//----- nvinfo : EIATTR_MAXREG_COUNT
	.align		4
        /*009c*/ 	.byte	0x03, 0x1b
        /*009e*/ 	.short	0x00ff


	//----- nvinfo : EIATTR_MERCURY_ISA_VERSION
	.align		4
        /*00a0*/ 	.byte	0x03, 0x5f
        /*00a2*/ 	.short	0x0101


	//----- nvinfo : EIATTR_VRC_CTA_INIT_COUNT
	.align		4
        /*00a4*/ 	.byte	0x02, 0x4a
	.zero		1
	.zero		1


	//----- nvinfo : EIATTR_EXIT_INSTR_OFFSETS
	.align		4
        /*00a8*/ 	.byte	0x04, 0x1c
        /*00aa*/ 	.short	(.L_666 - .L_665)


	//   ....[0]....
.L_665:
        /*00ac*/ 	.word	0x00000090


	//   ....[1]....
        /*00b0*/ 	.word	0x00000e80


	//   ....[2]....
        /*00b4*/ 	.word	0x00002f60


	//----- nvinfo : EIATTR_CRS_STACK_SIZE
	.align		4
.L_666:
        /*00b8*/ 	.byte	0x04, 0x1e
        /*00ba*/ 	.short	(.L_668 - .L_667)
.L_667:
        /*00bc*/ 	.word	0x00000000


	//----- nvinfo : EIATTR_CBANK_PARAM_SIZE
	.align		4
.L_668:
        /*00c0*/ 	.byte	0x03, 0x19
        /*00c2*/ 	.short	0x0048


	//----- nvinfo : EIATTR_PARAM_CBANK
	.align		4
        /*00c4*/ 	.byte	0x04, 0x0a
        /*00c6*/ 	.short	(.L_670 - .L_669)
	.align		4
.L_669:
        /*00c8*/ 	.word	index@(.nv.constant0._ZN2at6native31max_unpooling2d_backward_kernelIfEEvlPKT_PKllllllPS2_)
        /*00cc*/ 	.short	0x0380
        /*00ce*/ 	.short	0x0048


	//----- nvinfo : EIATTR_SW_WAR
	.align		4
.L_670:
        /*00d0*/ 	.byte	0x04, 0x36
        /*00d2*/ 	.short	(.L_672 - .L_671)
.L_671:
        /*00d4*/ 	.word	0x00000008
.L_672:


//--------------------- .nv.info._ZN2at6native31max_unpooling2d_backward_kernelIdEEvlPKT_PKllllllPS2_ --------------------------
	.section	.nv.info._ZN2at6native31max_unpooling2d_backward_kernelIdEEvlPKT_PKllllllPS2_,"",@"SHT_CUDA_INFO"
	.sectionflags	@""
	.align	4


	//----- nvinfo : EIATTR_CUDA_API_VERSION
	.align		4
        /*0000*/ 	.byte	0x04, 0x37
        /*0002*/ 	.short	(.L_674 - .L_673)
.L_673:
        /*0004*/ 	.word	0x00000082


	//----- nvinfo : EIATTR_KPARAM_INFO
	.align		4
.L_674:
        /*0008*/ 	.byte	0x04, 0x17
        /*000a*/ 	.short	(.L_676 - .L_675)
.L_675:
        /*000c*/ 	.word	0x00000000
        /*0010*/ 	.short	0x0008
        /*0012*/ 	.short	0x0040
        /*0014*/ 	.byte	0x00, 0xf5, 0x21, 0x00


	//----- nvinfo : EIATTR_KPARAM_INFO
	.align		4
.L_676:
        /*0018*/ 	.byte	0x04, 0x17
        /*001a*/ 	.short	(.L_678 - .L_677)
.L_677:
        /*001c*/ 	.word	0x00000000
        /*0020*/ 	.short	0x0007
        /*0022*/ 	.short	0x0038
        /*0024*/ 	.byte	0x00, 0xf0, 0x21, 0x00


	//----- nvinfo : EIATTR_KPARAM_INFO
	.align		4
.L_678:
        /*0028*/ 	.byte	0x04, 0x17
        /*002a*/ 	.short	(.L_680 - .L_679)
.L_679:
        /*002c*/ 	.word	0x00000000
        /*0030*/ 	.short	0x0006
        /*0032*/ 	.short	0x0030
        /*0034*/ 	.byte	0x00, 0xf0, 0x21, 0x00


	//----- nvinfo : EIATTR_KPARAM_INFO
	.align		4
.L_680:
        /*0038*/ 	.byte	0x04, 0x17
        /*003a*/ 	.short	(.L_682 - .L_681)
.L_681:
        /*003c*/ 	.word	0x00000000
        /*0040*/ 	.short	0x0005
        /*0042*/ 	.short	0x0028
        /*0044*/ 	.byte	0x00, 0xf0, 0x21, 0x00


	//----- nvinfo : EIATTR_KPARAM_INFO
	.align		4
.L_682:
        /*0048*/ 	.byte	0x04, 0x17
        /*004a*/ 	.short	(.L_684 - .L_683)
.L_683:
        /*004c*/ 	.word	0x00000000
        /*0050*/ 	.short	0x0004
        /*0052*/ 	.short	0x0020
        /*0054*/ 	.byte	0x00, 0xf0, 0x21, 0x00


	//----- nvinfo : EIATTR_KPARAM_INFO
	.align		4
.L_684:
        /*0058*/ 	.byte	0x04, 0x17
        /*005a*/ 	.short	(.L_686 - .L_685)
.L_685:
        /*005c*/ 	.word	0x00000000
        /*0060*/ 	.short	0x0003
        /*0062*/ 	.short	0x0018
        /*0064*/ 	.byte	0x00, 0xf0, 0x21, 0x00


	//----- nvinfo : EIATTR_KPARAM_INFO
	.align		4
.L_686:
        /*0068*/ 	.byte	0x04, 0x17
        /*006a*/ 	.short	(.L_688 - .L_687)
.L_687:
        /*006c*/ 	.word	0x00000000
        /*0070*/ 	.short	0x0002
        /*0072*/ 	.short	0x0010
        /*0074*/ 	.byte	0x00, 0xf5, 0x21, 0x00


	//----- nvinfo : EIATTR_KPARAM_INFO
	.align		4
.L_688:
        /*0078*/ 	.byte	0x04, 0x17
        /*007a*/ 	.short	(.L_690 - .L_689)
.L_689:
        /*007c*/ 	.word	0x00000000
        /*0080*/ 	.short	0x0001
        /*0082*/ 	.short	0x0008
        /*0084*/ 	.byte	0x00, 0xf5, 0x21, 0x00


	//----- nvinfo : EIATTR_KPARAM_INFO
	.align		4
.L_690:
        /*0088*/ 	.byte	0x04, 0x17
        /*008a*/ 	.short	(.L_692 - .L_691)
.L_691:
        /*008c*/ 	.word	0x00000000
        /*0090*/ 	.short	0x0000
        /*0092*/ 	.short	0x0000
        /*0094*/ 	.byte	0x00, 0xf0, 0x21, 0x00


	//----- nvinfo : EIATTR_SPARSE_MMA_MASK
	.align		4
.L_692:
        /*0098*/ 	.byte	0x03, 0x50
        /*009a*/ 	.short	0x0000


	//----- nvinfo : EIATTR_MAXREG_COUNT
	.align		4
        /*009c*/ 	.byte	0x03, 0x1b
        /*009e*/ 	.short	0x00ff


	//----- nvinfo : EIATTR_MERCURY_ISA_VERSION
	.align		4
        /*00a0*/ 	.byte	0x03, 0x5f
        /*00a2*/ 	.short	0x0101


	//----- nvinfo : EIATTR_VRC_CTA_INIT_COUNT
	.align		4
        /*00a4*/ 	.byte	0x02, 0x4a
	.zero		1
	.zero		1


	//----- nvinfo : EIATTR_EXIT_INSTR_OFFSETS
	.align		4
        /*00a8*/ 	.byte	0x04, 0x1c
        /*00aa*/ 	.short	(.L_694 - .L_693)


	//   ....[0]....
.L_693:
        /*00ac*/ 	.word	0x00000090


	//   ....[1]....
        /*00b0*/ 	.word	0x00000e80


	//   ....[2]....
        /*00b4*/ 	.word	0x00002fa0


	//----- nvinfo : EIATTR_CRS_STACK_SIZE
	.align		4
.L_694:
        /*00b8*/ 	.byte	0x04, 0x1e
        /*00ba*/ 	.short	(.L_696 - .L_695)
.L_695:
        /*00bc*/ 	.word	0x00000000


	//----- nvinfo : EIATTR_CBANK_PARAM_SIZE
	.align		4
.L_696:
        /*00c0*/ 	.byte	0x03, 0x19
        /*00c2*/ 	.short	0x0048


	//----- nvinfo : EIATTR_PARAM_CBANK
	.align		4
        /*00c4*/ 	.byte	0x04, 0x0a
        /*00c6*/ 	.short	(.L_698 - .L_697)
	.align		4
.L_697:
        /*00c8*/ 	.word	index@(.nv.constant0._ZN2at6native31max_unpooling2d_backward_kernelIdEEvlPKT_PKllllllPS2_)
        /*00cc*/ 	.short	0x0380
        /*00ce*/ 	.short	0x0048


	//----- nvinfo : EIATTR_SW_WAR
	.align		4
.L_698:
        /*00d0*/ 	.byte	0x04, 0x36
        /*00d2*/ 	.short	(.L_700 - .L_699)
.L_699:
        /*00d4*/ 	.word	0x00000008
.L_700:


//--------------------- .nv.info._ZN2at6native31max_unpooling2d_backward_kernelIsEEvlPKT_PKllllllPS2_ --------------------------
	.section	.nv.info._ZN2at6native31max_unpooling2d_backward_kernelIsEEvlPKT_PKllllllPS2_,"",@"SHT_CUDA_INFO"
	.sectionflags	@""
	.align	4


	//----- nvinfo : EIATTR_CUDA_API_VERSION
	.align		4
        /*0000*/ 	.byte	0x04, 0x37
        /*0002*/ 	.short	(.L_702 - .L_701)
.L_701:
        /*0004*/ 	.word	0x00000082


	//----- nvinfo : EIATTR_KPARAM_INFO
	.align		4
.L_702:
        /*0008*/ 	.byte	0x04, 0x17
        /*000a*/ 	.short	(.L_704 - .L_703)
.L_703:
        /*000c*/ 	.word	0x00000000
        /*0010*/ 	.short	0x0008
        /*0012*/ 	.short	0x0040
        /*0014*/ 	.byte	0x00, 0xf5, 0x21, 0x00


	//----- nvinfo : EIATTR_KPARAM_INFO
	.align		4
.L_704:
        /*0018*/ 	.byte	0x04, 0x17
        /*001a*/ 	.short	(.L_706 - .L_705)
.L_705:
        /*001c*/ 	.word	0x00000000
        /*0020*/ 	.short	0x0007
        /*0022*/ 	.short	0x0038
        /*0024*/ 	.byte	0x00, 0xf0, 0x21, 0x00


	//----- nvinfo : EIATTR_KPARAM_INFO
	.align		4
.L_706:
        /*0028*/ 	.byte	0x04, 0x17
        /*002a*/ 	.short	(.L_708 - .L_707)
.L_707:
        /*002c*/ 	.word	0x00000000
        /*0030*/ 	.short	0x0006
        /*0032*/ 	.short	0x0030
        /*0034*/ 	.byte	0x00, 0xf0, 0x21, 0x00


	//----- nvinfo : EIATTR_KPARAM_INFO
	.align		4
.L_708:
        /*0038*/ 	.byte	0x04, 0x17
        /*003a*/ 	.short	(.L_710 - .L_709)
.L_709:
        /*003c*/ 	.word	0x00000000
        /*0040*/ 	.short	0x0005
        /*0042*/ 	.short	0x0028
        /*0044*/ 	.byte	0x00, 0xf0, 0x21, 0x00


	//----- nvinfo : EIATTR_KPARAM_INFO
	.align		4
.L_710:
        /*0048*/ 	.byte	0x04, 0x17
        /*004a*/ 	.short	(.L_712 - .L_711)
.L_711:
        /*004c*/ 	.word	0x00000000
        /*0050*/ 	.short	0x0004
        /*0052*/ 	.short	0x0020
        /*0054*/ 	.byte	0x00, 0xf0, 0x21, 0x00


	//----- nvinfo : EIATTR_KPARAM_INFO
	.align		4
.L_712:
        /*0058*/ 	.byte	0x04, 0x17
        /*005a*/ 	.short	(.L_714 - .L_713)
.L_713:
        /*005c*/ 	.word	0x00000000
        /*0060*/ 	.short	0x0003
        /*0062*/ 	.short	0x0018
        /*0064*/ 	.byte	0x00, 0xf0, 0x21, 0x00


	//----- nvinfo : EIATTR_KPARAM_INFO
	.align		4
.L_714:
        /*0068*/ 	.byte	0x04, 0x17
        /*006a*/ 	.short	(.L_716 - .L_715)
.L_715:
        /*006c*/ 	.word	0x00000000
        /*0070*/ 	.short	0x0002
        /*0072*/ 	.short	0x0010
        /*0074*/ 	.byte	0x00, 0xf5, 0x21, 0x00


	//----- nvinfo : EIATTR_KPARAM_INFO
	.align		4
.L_716:
        /*0078*/ 	.byte	0x04, 0x17
        /*007a*/ 	.short	(.L_718 - .L_717)
.L_717:
        /*007c*/ 	.word	0x00000000
        /*0080*/ 	.short	0x0001
        /*0082*/ 	.short	0x0008
        /*0084*/ 	.byte	0x00, 0xf5, 0x21, 0x00


	//----- nvinfo : EIATTR_KPARAM_INFO
	.align		4
.L_718:
        /*0088*/ 	.byte	0x04, 0x17
        /*008a*/ 	.short	(.L_720 - .L_719)
.L_719:
        /*008c*/ 	.word	0x00000000
        /*0090*/ 	.short	0x0000
        /*0092*/ 	.short	0x0000
        /*0094*/ 	.byte	0x00, 0xf0, 0x21, 0x00


	//----- nvinfo : EIATTR_SPARSE_MMA_MASK
	.align		4
.L_720:
        /*0098*/ 	.byte	0x03, 0x50
        /*009a*/ 	.short	0x0000


	//----- nvinfo : EIATTR_MAXREG_COUNT
	.align		4
        /*009c*/ 	.byte	0x03, 0x1b
        /*009e*/ 	.short	0x00ff


	//----- nvinfo : EIATTR_MERCURY_ISA_VERSION
	.align		4
        /*00a0*/ 	.byte	0x03, 0x5f
        /*00a2*/ 	.short	0x0101


	//----- nvinfo : EIATTR_VRC_CTA_INIT_COUNT
	.align		4
        /*00a4*/ 	.byte	0x02, 0x4a
	.zero		1
	.zero		1


	//----- nvinfo : EIATTR_EXIT_INSTR_OFFSETS
	.align		4
        /*00a8*/ 	.byte	0x04, 0x1c
        /*00aa*/ 	.short	(.L_722 - .L_721)


	//   ....[0]....
.L_721:
        /*00ac*/ 	.word	0x00000090


	//   ....[1]....
        /*00b0*/ 	.word	0x00000e80


	//   ....[2]....
        /*00b4*/ 	.word	0x00002f60


	//----- nvinfo : EIATTR_CRS_STACK_SIZE
	.align		4
.L_722:
        /*00b8*/ 	.byte	0x04, 0x1e
        /*00ba*/ 	.short	(.L_724 - .L_723)
.L_723:
        /*00bc*/ 	.word	0x00000000


	//----- nvinfo : EIATTR_CBANK_PARAM_SIZE
	.align		4
.L_724:
        /*00c0*/ 	.byte	0x03, 0x19
        /*00c2*/ 	.short	0x0048


	//----- nvinfo : EIATTR_PARAM_CBANK
	.align		4
        /*00c4*/ 	.byte	0x04, 0x0a
        /*00c6*/ 	.short	(.L_726 - .L_725)
	.align		4
.L_725:
        /*00c8*/ 	.word	index@(.nv.constant0._ZN2at6native31max_unpooling2d_backward_kernelIsEEvlPKT_PKllllllPS2_)
        /*00cc*/ 	.short	0x0380
        /*00ce*/ 	.short	0x0048


	//----- nvinfo : EIATTR_SW_WAR
	.align		4
.L_726:
        /*00d0*/ 	.byte	0x04, 0x36
        /*00d2*/ 	.short	(.L_728 - .L_727)
.L_727:
        /*00d4*/ 	.word	0x00000008
.L_728:


//--------------------- .nv.info._ZN2at6native31max_unpooling2d_backward_kernelIlEEvlPKT_PKllllllPS2_ --------------------------
	.section	.nv.info._ZN2at6native31max_unpooling2d_backward_kernelIlEEvlPKT_PKllllllPS2_,"",@"SHT_CUDA_INFO"
	.sectionflags	@""
	.align	4


	//----- nvinfo : EIATTR_CUDA_API_VERSION
	.align		4
        /*0000*/ 	.byte	0x04, 0x37
        /*0002*/ 	.short	(.L_730 - .L_729)
.L_729:
        /*0004*/ 	.word	0x00000082


	//----- nvinfo : EIATTR_KPARAM_INFO
	.align		4
.L_730:
        /*0008*/ 	.byte	0x04, 0x17
        /*000a*/ 	.short	(.L_732 - .L_731)
.L_731:
        /*000c*/ 	.word	0x00000000
        /*0010*/ 	.short	0x0008
        /*0012*/ 	.short	0x0040
        /*0014*/ 	.byte	0x00, 0xf5, 0x21, 0x00


	//----- nvinfo : EIATTR_KPARAM_INFO
	.align		4
.L_732:
        /*0018*/ 	.byte	0x04, 0x17
        /*001a*/ 	.short	(.L_734 - .L_733)
.L_733:
        /*001c*/ 	.word	0x00000000
        /*0020*/ 	.short	0x0007
        /*0022*/ 	.short	0x0038
        /*0024*/ 	.byte	0x00, 0xf0, 0x21, 0x00


	//----- nvinfo : EIATTR_KPARAM_INFO
	.align		4
.L_734:
        /*0028*/ 	.byte	0x04, 0x17
        /*002a*/ 	.short	(.L_736 - .L_735)
.L_735:
        /*002c*/ 	.word	0x00000000
        /*0030*/ 	.short	0x0006
        /*0032*/ 	.short	0x0030
        /*0034*/ 	.byte	0x00, 0xf0, 0x21, 0x00


	//----- nvinfo : EIATTR_KPARAM_INFO
	.align		4
.L_736:
        /*0038*/ 	.byte	0x04, 0x17
        /*003a*/ 	.short	(.L_738 - .L_737)
.L_737:
        /*003c*/ 	.word	0x00000000
        /*0040*/ 	.short	0x0005
        /*0042*/ 	.short	0x0028
        /*0044*/ 	.byte	0x00, 0xf0, 0x21, 0x00


	//----- nvinfo : EIATTR_KPARAM_INFO
	.align		4
.L_738:
        /*0048*/ 	.byte	0x04, 0x17
        /*004a*/ 	.short	(.L_740 - .L_739)
.L_739:
        /*004c*/ 	.word	0x00000000
        /*0050*/ 	.short	0x0004
        /*0052*/ 	.short	0x0020
        /*0054*/ 	.byte	0x00, 0xf0, 0x21, 0x00


	//----- nvinfo : EIATTR_KPARAM_INFO
	.align		4
.L_740:
        /*0058*/ 	.byte	0x04, 0x17
        /*005a*/ 	.short	(.L_742 - .L_741)
.L_741:
        /*005c*/ 	.word	0x00000000
        /*0060*/ 	.short	0x0003
        /*0062*/ 	.short	0x0018
        /*0064*/ 	.byte	0x00, 0xf0, 0x21, 0x00


	//----- nvinfo : EIATTR_KPARAM_INFO
	.align		4
.L_742:
        /*0068*/ 	.byte	0x04, 0x17
        /*006a*/ 	.short	(.L_744 - .L_743)
.L_743:
        /*006c*/ 	.word	0x00000000
        /*0070*/ 	.short	0x0002
        /*0072*/ 	.short	0x0010
        /*0074*/ 	.byte	0x00, 0xf5, 0x21, 0x00


	//----- nvinfo : EIATTR_KPARAM_INFO
	.align		4
.L_744:
        /*0078*/ 	.byte	0x04, 0x17
        /*007a*/ 	.short	(.L_746 - .L_745)
.L_745:
        /*007c*/ 	.word	0x00000000
        /*0080*/ 	.short	0x0001
        /*0082*/ 	.short	0x0008
        /*0084*/ 	.byte	0x00, 0xf5, 0x21, 0x00


	//----- nvinfo : EIATTR_KPARAM_INFO
	.align		4
.L_746:
        /*0088*/ 	.byte	0x04, 0x17
        /*008a*/ 	.short	(.L_748 - .L_747)
.L_747:
        /*008c*/ 	.word	0x00000000
        /*0090*/ 	.short	0x0000
        /*0092*/ 	.short	0x0000
        /*0094*/ 	.byte	0x00, 0xf0, 0x21, 0x00


	//----- nvinfo : EIATTR_SPARSE_MMA_MASK
	.align		4
.L_748:
        /*0098*/ 	.byte	0x03, 0x50
        /*009a*/ 	.short	0x0000


	//----- nvinfo : EIATTR_MAXREG_COUNT
	.align		4
        /*009c*/ 	.byte	0x03, 0x1b
        /*009e*/ 	.short	0x00ff


	//----- nvinfo : EIATTR_MERCURY_ISA_VERSION
	.align		4
        /*00a0*/ 	.byte	0x03, 0x5f
        /*00a2*/ 	.short	0x0101


	//----- nvinfo : EIATTR_VRC_CTA_INIT_COUNT
	.align		4
        /*00a4*/ 	.byte	0x02, 0x4a
	.zero		1
	.zero		1


	//----- nvinfo : EIATTR_EXIT_INSTR_OFFSETS
	.align		4
        /*00a8*/ 	.byte	0x04, 0x1c
        /*00aa*/ 	.short	(.L_750 - .L_749)


	//   ....[0]....
.L_749:
        /*00ac*/ 	.word	0x00000090


	//   ....[1]....
        /*00b0*/ 	.word	0x00000e80


	//   ....[2]....
        /*00b4*/ 	.word	0x00002fa0


	//----- nvinfo : EIATTR_CRS_STACK_SIZE
	.align		4
.L_750:
        /*00b8*/ 	.byte	0x04, 0x1e
        /*00ba*/ 	.short	(.L_752 - .L_751)
.L_751:
        /*00bc*/ 	.word	0x00000000


	//----- nvinfo : EIATTR_CBANK_PARAM_SIZE
	.align		4
.L_752:
        /*00c0*/ 	.byte	0x03, 0x19
        /*00c2*/ 	.short	0x0048


	//----- nvinfo : EIATTR_PARAM_CBANK
	.align		4
        /*00c4*/ 	.byte	0x04, 0x0a
        /*00c6*/ 	.short	(.L_754 - .L_753)
	.align		4
.L_753:
        /*00c8*/ 	.word	index@(.nv.constant0._ZN2at6native31max_unpooling2d_backward_kernelIlEEvlPKT_PKllllllPS2_)
        /*00cc*/ 	.short	0x0380
        /*00ce*/ 	.short	0x0048


	//----- nvinfo : EIATTR_SW_WAR
	.align		4
.L_754:
        /*00d0*/ 	.byte	0x04, 0x36
        /*00d2*/ 	.short	(.L_756 - .L_755)
.L_755:
        /*00d4*/ 	.word	0x00000008
.L_756:


//--------------------- .nv.info._ZN2at6native31max_unpooling2d_backward_kernelIiEEvlPKT_PKllllllPS2_ --------------------------
	.section	.nv.info._ZN2at6native31max_unpooling2d_backward_kernelIiEEvlPKT_PKllllllPS2_,"",@"SHT_CUDA_INFO"
	.sectionflags	@""
	.align	4


	//----- nvinfo : EIATTR_CUDA_API_VERSION
	.align		4
        /*0000*/ 	.byte	0x04, 0x37
        /*0002*/ 	.short	(.L_758 - .L_757)
.L_757:
        /*0004*/ 	.word	0x00000082


	//----- nvinfo : EIATTR_KPARAM_INFO
	.align		4
.L_758:
        /*0008*/ 	.byte	0x04, 0x17
        /*000a*/ 	.short	(.L_760 - .L_759)
.L_759:
        /*000c*/ 	.word	0x00000000
        /*0010*/ 	.short	0x0008
        /*0012*/ 	.short	0x0040
        /*0014*/ 	.byte	0x00, 0xf5, 0x21, 0x00


	//----- nvinfo : EIATTR_KPARAM_INFO
	.align		4
.L_760:
        /*0018*/ 	.byte	0x04, 0x17
        /*001a*/ 	.short	(.L_762 - .L_761)
.L_761:
        /*001c*/ 	.word	0x00000000
        /*0020*/ 	.short	0x0007
        /*0022*/ 	.short	0x0038
        /*0024*/ 	.byte	0x00, 0xf0, 0x21, 0x00


	//----- nvinfo : EIATTR_KPARAM_INFO
	.align		4
.L_762:
        /*0028*/ 	.byte	0x04, 0x17
        /*002a*/ 	.short	(.L_764 - .L_763)
.L_763:
        /*002c*/ 	.word	0x00000000
        /*0030*/ 	.short	0x0006
        /*0032*/ 	.short	0x0030
        /*0034*/ 	.byte	0x00, 0xf0, 0x21, 0x00


	//----- nvinfo : EIATTR_KPARAM_INFO
	.align		4
.L_764:
        /*0038*/ 	.byte	0x04, 0x17
        /*003a*/ 	.short	(.L_766 - .L_765)
.L_765:
        /*003c*/ 	.word	0x00000000
        /*0040*/ 	.short	0x0005
        /*0042*/ 	.short	0x0028
        /*0044*/ 	.byte	0x00, 0xf0, 0x21, 0x00


	//----- nvinfo : EIATTR_KPARAM_INFO
	.align		4
.L_766:
        /*0048*/ 	.byte	0x04, 0x17
        /*004a*/ 	.short	(.L_768 - .L_767)
.L_767:
        /*004c*/ 	.word	0x00000000
        /*0050*/ 	.short	0x0004
        /*0052*/ 	.short	0x0020
        /*0054*/ 	.byte	0x00, 0xf0, 0x21, 0x00


	//----- nvinfo : EIATTR_KPARAM_INFO
	.align		4
.L_768:
        /*0058*/ 	.byte	0x04, 0x17
        /*005a*/ 	.short	(.L_770 - .L_769)
.L_769:
        /*005c*/ 	.word	0x00000000
        /*0060*/ 	.short	0x0003
        /*0062*/ 	.short	0x0018
        /*0064*/ 	.byte	0x00, 0xf0, 0x21, 0x00


	//----- nvinfo : EIATTR_KPARAM_INFO
	.align		4
.L_770:
        /*0068*/ 	.byte	0x04, 0x17
        /*006a*/ 	.short	(.L_772 - .L_771)
.L_771:
        /*006c*/ 	.word	0x00000000
        /*0070*/ 	.short	0x0002
        /*0072*/ 	.short	0x0010
        /*0074*/ 	.byte	0x00, 0xf5, 0x21, 0x00


	//----- nvinfo : EIATTR_KPARAM_INFO
	.align		4
.L_772:
        /*0078*/ 	.byte	0x04, 0x17
        /*007a*/ 	.short	(.L_774 - .L_773)
.L_773:
        /*007c*/ 	.word	0x00000000
        /*0080*/ 	.short	0x0001
        /*0082*/ 	.short	0x0008
        /*0084*/ 	.byte	0x00, 0xf5, 0x21, 0x00


	//----- nvinfo : EIATTR_KPARAM_INFO
	.align		4
.L_774:
        /*0088*/ 	.byte	0x04, 0x17
        /*008a*/ 	.short	(.L_776 - .L_775)
.L_775:
        /*008c*/ 	.word	0x00000000
        /*0090*/ 	.short	0x0000
        /*0092*/ 	.short	0x0000
        /*0094*/ 	.byte	0x00, 0xf0, 0x21, 0x00


	//----- nvinfo : EIATTR_SPARSE_MMA_MASK
	.align		4
.L_776:
        /*0098*/ 	.byte	0x03, 0x50
        /*009a*/ 	.short	0x0000


	//----- nvinfo : EIATTR_MAXREG_COUNT
	.align		4
        /*009c*/ 	.byte	0x03, 0x1b
        /*009e*/ 	.short	0x00ff


	//----- nvinfo : EIATTR_MERCURY_ISA_VERSION
	.align		4
        /*00a0*/ 	.byte	0x03, 0x5f
        /*00a2*/ 	.short	0x0101


	//----- nvinfo : EIATTR_VRC_CTA_INIT_COUNT
	.align		4
        /*00a4*/ 	.byte	0x02, 0x4a
	.zero		1
	.zero		1


	//----- nvinfo : EIATTR_EXIT_INSTR_OFFSETS
	.align		4
        /*00a8*/ 	.byte	0x04, 0x1c
        /*00aa*/ 	.short	(.L_778 - .L_777)


	//   ....[0]....
.L_777:
        /*00ac*/ 	.word	0x00000090


	//   ....[1]....
        /*00b0*/ 	.word	0x00000e80


	//   ....[2]....
        /*00b4*/ 	.word	0x00002f60


	//----- nvinfo : EIATTR_CRS_STACK_SIZE
	.align		4
.L_778:
        /*00b8*/ 	.byte	0x04, 0x1e
        /*00ba*/ 	.short	(.L_780 - .L_779)
.L_779:
        /*00bc*/ 	.word	0x00000000


	//----- nvinfo : EIATTR_CBANK_PARAM_SIZE
	.align		4
.L_780:
        /*00c0*/ 	.byte	0x03, 0x19
        /*00c2*/ 	.short	0x0048


	//----- nvinfo : EIATTR_PARAM_CBANK
	.align		4
        /*00c4*/ 	.byte	0x04, 0x0a
        /*00c6*/ 	.short	(.L_782 - .L_781)
	.align		4
.L_781:
        /*00c8*/ 	.word	index@(.nv.constant0._ZN2at6native31max_unpooling2d_backward_kernelIiEEvlPKT_PKllllllPS2_)
        /*00cc*/ 	.short	0x0380
        /*00ce*/ 	.short	0x0048


	//----- nvinfo : EIATTR_SW_WAR
	.align		4
.L_782:
        /*00d0*/ 	.byte	0x04, 0x36
        /*00d2*/ 	.short	(.L_784 - .L_783)
.L_783:
        /*00d4*/ 	.word	0x00000008
.L_784:


//--------------------- .nv.info._ZN2at6native31max_unpooling2d_backward_kernelIaEEvlPKT_PKllllllPS2_ --------------------------
	.section	.nv.info._ZN2at6native31max_unpooling2d_backward_kernelIaEEvlPKT_PKllllllPS2_,"",@"SHT_CUDA_INFO"
	.sectionflags	@""
	.align	4


	//----- nvinfo : EIATTR_CUDA_API_VERSION
	.align		4
        /*0000*/ 	.byte	0x04, 0x37
        /*0002*/ 	.short	(.L_786 - .L_785)
.L_785:
        /*0004*/ 	.word	0x00000082


	//----- nvinfo : EIATTR_KPARAM_INFO
	.align		4
.L_786:
        /*0008*/ 	.byte	0x04, 0x17
        /*000a*/ 	.short	(.L_788 - .L_787)
.L_787:
        /*000c*/ 	.word	0x00000000
        /*0010*/ 	.short	0x0008
        /*0012*/ 	.short	0x0040
        /*0014*/ 	.byte	0x00, 0xf5, 0x21, 0x00


	//----- nvinfo : EIATTR_KPARAM_INFO
	.align		4
.L_788:
        /*0018*/ 	.byte	0x04, 0x17
        /*001a*/ 	.short	(.L_790 - .L_789)
.L_789:
        /*001c*/ 	.word	0x00000000
        /*0020*/ 	.short	0x0007
        /*0022*/ 	.short	0x0038
        /*0024*/ 	.byte	0x00, 0xf0, 0x21, 0x00


	//----- nvinfo : EIATTR_KPARAM_INFO
	.align		4
.L_790:
        /*0028*/ 	.byte	0x04, 0x17
        /*002a*/ 	.short	(.L_792 - .L_791)
.L_791:
        /*002c*/ 	.word	0x00000000
        /*0030*/ 	.short	0x0006
        /*0032*/ 	.short	0x0030
        /*0034*/ 	.byte	0x00, 0xf0, 0x21, 0x00


	//----- nvinfo : EIATTR_KPARAM_INFO
	.align		4
.L_792:
        /*0038*/ 	.byte	0x04, 0x17
        /*003a*/ 	.short	(.L_794 - .L_793)
.L_793:
        /*003c*/ 	.word	0x00000000
        /*0040*/ 	.short	0x0005
        /*0042*/ 	.short	0x0028
        /*0044*/ 	.byte	0x00, 0xf0, 0x21, 0x00


	//----- nvinfo : EIATTR_KPARAM_INFO
	.align		4
.L_794:
        /*0048*/ 	.byte	0x04, 0x17
        /*004a*/ 	.short	(.L_796 - .L_795)
.L_795:
        /*004c*/ 	.word	0x00000000
        /*0050*/ 	.short	0x0004
        /*0052*/ 	.short	0x0020
        /*0054*/ 	.byte	0x00, 0xf0, 0x21, 0x00


	//----- nvinfo : EIATTR_KPARAM_INFO
	.align		4
.L_796:
        /*0058*/ 	.byte	0x04, 0x17
        /*005a*/ 	.short	(.L_798 - .L_797)
.L_797:
        /*005c*/ 	.word	0x00000000
        /*0060*/ 	.short	0x0003
        /*0062*/ 	.short	0x0018
        /*0064*/ 	.byte	0x00, 0xf0, 0x21, 0x00


	//----- nvinfo : EIATTR_KPARAM_INFO
	.align		4
.L_798:
        /*0068*/ 	.byte	0x04, 0x17
        /*006a*/ 	.short	(.L_800 - .L_799)
.L_799:
        /*006c*/ 	.word	0x00000000
        /*0070*/ 	.short	0x0002
        /*0072*/ 	.short	0x0010
        /*0074*/ 	.byte	0x00, 0xf5, 0x21, 0x00


	//----- nvinfo : EIATTR_KPARAM_INFO
	.align		4
.L_800:
        /*0078*/ 	.byte	0x04, 0x17
        /*007a*/ 	.short	(.L_802 - .L_801)
.L_801:
        /*007c*/ 	.word	0x00000000
        /*0080*/ 	.short	0x0001
        /*0082*/ 	.short	0x0008
        /*0084*/ 	.byte	0x00, 0xf5, 0x21, 0x00


	//----- nvinfo : EIATTR_KPARAM_INFO
	.align		4
.L_802:
        /*0088*/ 	.byte	0x04, 0x17
        /*008a*/ 	.short	(.L_804 - .L_803)
.L_803:
        /*008c*/ 	.word	0x00000000
        /*0090*/ 	.short	0x0000
        /*0092*/ 	.short	0x0000
        /*0094*/ 	.byte	0x00, 0xf0, 0x21, 0x00


	//----- nvinfo : EIATTR_SPARSE_MMA_MASK
	.align		4
.L_804:
        /*0098*/ 	.byte	0x03, 0x50
        /*009a*/ 	.short	0x0000


	//----- nvinfo : EIATTR_MAXREG_COUNT
	.align		4
        /*009c*/ 	.byte	0x03, 0x1b
        /*009e*/ 	.short	0x00ff


	//----- nvinfo : EIATTR_MERCURY_ISA_VERSION
	.align		4
        /*00a0*/ 	.byte	0x03, 0x5f
        /*00a2*/ 	.short	0x0101


	//----- nvinfo : EIATTR_VRC_CTA_INIT_COUNT
	.align		4
        /*00a4*/ 	.byte	0x02, 0x4a
	.zero		1
	.zero		1


	//----- nvinfo : EIATTR_EXIT_INSTR_OFFSETS
	.align		4
        /*00a8*/ 	.byte	0x04, 0x1c
        /*00aa*/ 	.short	(.L_806 - .L_805)


	//   ....[0]....
.L_805:
        /*00ac*/ 	.word	0x00000090


	//   ....[1]....
        /*00b0*/ 	.word	0x00000e50


	//   ....[2]....
        /*00b4*/ 	.word	0x00002f00


	//----- nvinfo : EIATTR_CRS_STACK_SIZE
	.align		4
.L_806:
        /*00b8*/ 	.byte	0x04, 0x1e
        /*00ba*/ 	.short	(.L_808 - .L_807)
.L_807:
        /*00bc*/ 	.word	0x00000000


	//----- nvinfo : EIATTR_CBANK_PARAM_SIZE
	.align		4
.L_808:
        /*00c0*/ 	.byte	0x03, 0x19
        /*00c2*/ 	.short	0x0048


	//----- nvinfo : EIATTR_PARAM_CBANK
	.align		4
        /*00c4*/ 	.byte	0x04, 0x0a
        /*00c6*/ 	.short	(.L_810 - .L_809)
	.align		4
.L_809:
        /*00c8*/ 	.word	index@(.nv.constant0._ZN2at6native31max_unpooling2d_backward_kernelIaEEvlPKT_PKllllllPS2_)
        /*00cc*/ 	.short	0x0380
        /*00ce*/ 	.short	0x0048


	//----- nvinfo : EIATTR_SW_WAR
	.align		4
.L_810:
        /*00d0*/ 	.byte	0x04, 0x36
        /*00d2*/ 	.short	(.L_812 - .L_811)
.L_811:
        /*00d4*/ 	.word	0x00000008
.L_812:


//--------------------- .nv.info._ZN2at6native31max_unpooling2d_backward_kernelIhEEvlPKT_PKllllllPS2_ --------------------------
	.section	.nv.info._ZN2at6native31max_unpooling2d_backward_kernelIhEEvlPKT_PKllllllPS2_,"",@"SHT_CUDA_INFO"
	.sectionflags	@""
	.align	4


	//----- nvinfo : EIATTR_CUDA_API_VERSION
	.align		4
        /*0000*/ 	.byte	0x04, 0x37
        /*0002*/ 	.short	(.L_814 - .L_813)
.L_813:
        /*0004*/ 	.word	0x00000082


	//----- nvinfo : EIATTR_KPARAM_INFO
	.align		4
.L_814:
        /*0008*/ 	.byte	0x04, 0x17
        /*000a*/ 	.short	(.L_816 - .L_815)
.L_815:
        /*000c*/ 	.word	0x00000000
        /*0010*/ 	.short	0x0008
        /*0012*/ 	.short	0x0040
        /*0014*/ 	.byte	0x00, 0xf5, 0x21, 0x00


	//----- nvinfo : EIATTR_KPARAM_INFO
	.align		4
.L_816:
        /*0018*/ 	.byte	0x04, 0x17
        /*001a*/ 	.short	(.L_818 - .L_817)
.L_817:
        /*001c*/ 	.word	0x00000000
        /*0020*/ 	.short	0x0007
        /*0022*/ 	.short	0x0038
        /*0024*/ 	.byte	0x00, 0xf0, 0x21, 0x00


	//----- nvinfo : EIATTR_KPARAM_INFO
	.align		4
.L_818:
        /*0028*/ 	.byte	0x04, 0x17
        /*002a*/ 	.short	(.L_820 - .L_819)
.L_819:
        /*002c*/ 	.word	0x00000000
        /*0030*/ 	.short	0x0006
        /*0032*/ 	.short	0x0030
        /*0034*/ 	.byte	0x00, 0xf0, 0x21, 0x00


	//----- nvinfo : EIATTR_KPARAM_INFO
	.align		4
.L_820:
        /*0038*/ 	.byte	0x04, 0x17
        /*003a*/ 	.short	(.L_822 - .L_821)
.L_821:
        /*003c*/ 	.word	0x00000000
        /*0040*/ 	.short	0x0005
        /*0042*/ 	.short	0x0028
        /*0044*/ 	.byte	0x00, 0xf0, 0x21, 0x00


	//----- nvinfo : EIATTR_KPARAM_INFO
	.align		4
.L_822:
        /*0048*/ 	.byte	0x04, 0x17
        /*004a*/ 	.short	(.L_824 - .L_823)
.L_823:
        /*004c*/ 	.word	0x00000000
        /*0050*/ 	.short	0x0004
        /*0052*/ 	.short	0x0020
        /*0054*/ 	.byte	0x00, 0xf0, 0x21, 0x00


	//----- nvinfo : EIATTR_KPARAM_INFO
	.align		4
.L_824:
        /*0058*/ 	.byte	0x04, 0x17
        /*005a*/ 	.short	(.L_826 - .L_825)
.L_825:
        /*005c*/ 	.word	0x00000000
        /*0060*/ 	.short	0x0003
        /*0062*/ 	.short	0x0018
        /*0064*/ 	.byte	0x00, 0xf0, 0x21, 0x00


	//----- nvinfo : EIATTR_KPARAM_INFO
	.align		4
.L_826:
        /*0068*/ 	.byte	0x04, 0x17
        /*006a*/ 	.short	(.L_828 - .L_827)
.L_827:
        /*006c*/ 	.word	0x00000000
        /*0070*/ 	.short	0x0002
        /*0072*/ 	.short	0x0010
        /*0074*/ 	.byte	0x00, 0xf5, 0x21, 0x00


	//----- nvinfo : EIATTR_KPARAM_INFO
	.align		4
.L_828:
        /*0078*/ 	.byte	0x04, 0x17
        /*007a*/ 	.short	(.L_830 - .L_829)
.L_829:
        /*007c*/ 	.word	0x00000000
        /*0080*/ 	.short	0x0001
        /*0082*/ 	.short	0x0008
        /*0084*/ 	.byte	0x00, 0xf5, 0x21, 0x00


	//----- nvinfo : EIATTR_KPARAM_INFO
	.align		4
.L_830:
        /*0088*/ 	.byte	0x04, 0x17
        /*008a*/ 	.short	(.L_832 - .L_831)
.L_831:
        /*008c*/ 	.word	0x00000000
        /*0090*/ 	.short	0x0000
        /*0092*/ 	.short	0x0000
        /*0094*/ 	.byte	0x00, 0xf0, 0x21, 0x00


	//----- nvinfo : EIATTR_SPARSE_MMA_MASK
	.align		4
.L_832:
        /*0098*/ 	.byte	0x03, 0x50
        /*009a*/ 	.short	0x0000


	//----- nvinfo : EIATTR_MAXREG_COUNT
	.align		4
        /*009c*/ 	.byte	0x03, 0x1b
        /*009e*/ 	.short	0x00ff


	//----- nvinfo : EIATTR_MERCURY_ISA_VERSION
	.align		4
        /*00a0*/ 	.byte	0x03, 0x5f
        /*00a2*/ 	.short	0x0101


	//----- nvinfo : EIATTR_VRC_CTA_INIT_COUNT
	.align		4
        /*00a4*/ 	.byte	0x02, 0x4a
	.zero		1
	.zero		1


	//----- nvinfo : EIATTR_EXIT_INSTR_OFFSETS
	.align		4
        /*00a8*/ 	.byte	0x04, 0x1c
        /*00aa*/ 	.short	(.L_834 - .L_833)


	//   ....[0]....
.L_833:
        /*00ac*/ 	.word	0x00000090


	//   ....[1]....
        /*00b0*/ 	.word	0x00000e50


	//   ....[2]....
        /*00b4*/ 	.word	0x00002f00


	//----- nvinfo : EIATTR_CRS_STACK_SIZE
	.align		4
.L_834:
        /*00b8*/ 	.byte	0x04, 0x1e
        /*00ba*/ 	.short	(.L_836 - .L_835)
.L_835:
        /*00bc*/ 	.word	0x00000000


	//----- nvinfo : EIATTR_CBANK_PARAM_SIZE
	.align		4
.L_836:
        /*00c0*/ 	.byte	0x03, 0x19
        /*00c2*/ 	.short	0x0048


	//----- nvinfo : EIATTR_PARAM_CBANK
	.align		4
        /*00c4*/ 	.byte	0x04, 0x0a
        /*00c6*/ 	.short	(.L_838 - .L_837)
	.align		4
.L_837:
        /*00c8*/ 	.word	index@(.nv.constant0._ZN2at6native31max_unpooling2d_backward_kernelIhEEvlPKT_PKllllllPS2_)
        /*00cc*/ 	.short	0x0380
        /*00ce*/ 	.short	0x0048


	//----- nvinfo : EIATTR_SW_WAR
	.align		4
.L_838:
        /*00d0*/ 	.byte	0x04, 0x36
        /*00d2*/ 	.short	(.L_840 - .L_839)
.L_839:
        /*00d4*/ 	.word	0x00000008
.L_840:


//--------------------- .nv.info._ZN2at6native30max_unpooling3d_forward_kernelIN3c108BFloat16EEEvNS_27GenericPackedTensorAccessorIKT_Lm4ENS_16DefaultPtrTraitsElEENS4_IKlLm4ES7_lEEPS5_llll --------------------------
	.section	.nv.info._ZN2at6native30max_unpooling3d_forward_kernelIN3c108BFloat16EEEvNS_27GenericPackedTensorAccessorIKT_Lm4ENS_16DefaultPtrTraitsElEENS4_IKlLm4ES7_lEEPS5_llll,"",@"SHT_CUDA_INFO"
	.sectionflags	@""
	.align	4


	//----- nvinfo : EIATTR_CUDA_API_VERSION
	.align		4
        /*0000*/ 	.byte	0x04, 0x37
        /*0002*/ 	.short	(.L_842 - .L_841)
.L_841:
        /*0004*/ 	.word	0x00000082


	//----- nvinfo : EIATTR_KPARAM_INFO
	.align		4
.L_842:
        /*0008*/ 	.byte	0x04, 0x17
        /*000a*/ 	.short	(.L_844 - .L_843)
.L_843:
        /*000c*/ 	.word	0x00000000
        /*0010*/ 	.short	0x0006
        /*0012*/ 	.short	0x00b0
        /*0014*/ 	.byte	0x00, 0xf0, 0x21, 0x00


	//----- nvinfo : EIATTR_KPARAM_INFO
	.align		4
.L_844:
        /*0018*/ 	.byte	0x04, 0x17
        /*001a*/ 	.short	(.L_846 - .L_845)
.L_845:
        /*001c*/ 	.word	0x00000000
        /*0020*/ 	.short	0x0005
        /*0022*/ 	.short	0x00a8
        /*0024*/ 	.byte	0x00, 0xf0, 0x21, 0x00


	//----- nvinfo : EIATTR_KPARAM_INFO
	.align		4
.L_846:
        /*0028*/ 	.byte	0x04, 0x17
        /*002a*/ 	.short	(.L_848 - .L_847)
.L_847:
        /*002c*/ 	.word	0x00000000
        /*0030*/ 	.short	0x0004
        /*0032*/ 	.short	0x00a0
        /*0034*/ 	.byte	0x00, 0xf0, 0x21, 0x00


	//----- nvinfo : EIATTR_KPARAM_INFO
	.align		4
.L_848:
        /*0038*/ 	.byte	0x04, 0x17
        /*003a*/ 	.short	(.L_850 - .L_849)
.L_849:
        /*003c*/ 	.word	0x00000000
        /*0040*/ 	.short	0x0003
        /*0042*/ 	.short	0x0098
        /*0044*/ 	.byte	0x00, 0xf0, 0x21, 0x00


	//----- nvinfo : EIATTR_KPARAM_INFO
	.align		4
.L_850:
        /*0048*/ 	.byte	0x04, 0x17
        /*004a*/ 	.short	(.L_852 - .L_851)
.L_851:
        /*004c*/ 	.word	0x00000000
        /*0050*/ 	.short	0x0002
        /*0052*/ 	.short	0x0090
        /*0054*/ 	.byte	0x00, 0xf5, 0x21, 0x00


	//----- nvinfo : EIATTR_KPARAM_INFO
	.align		4
.L_852:
        /*0058*/ 	.byte	0x04, 0x17
        /*005a*/ 	.short	(.L_854 - .L_853)
.L_853:
        /*005c*/ 	.word	0x00000000
        /*0060*/ 	.short	0x0001
        /*0062*/ 	.short	0x0048
        /*0064*/ 	.byte	0x00, 0xf0, 0x21, 0x01


	//----- nvinfo : EIATTR_KPARAM_INFO
	.align		4
.L_854:
        /*0068*/ 	.byte	0x04, 0x17
        /*006a*/ 	.short	(.L_856 - .L_855)
.L_855:
        /*006c*/ 	.word	0x00000000
        /*0070*/ 	.short	0x0000
        /*0072*/ 	.short	0x0000
        /*0074*/ 	.byte	0x00, 0xf0, 0x21, 0x01


	//----- nvinfo : EIATTR_SPARSE_MMA_MASK
	.align		4
.L_856:
        /*0078*/ 	.byte	0x03, 0x50
        /*007a*/ 	.short	0x0000


	//----- nvinfo : EIATTR_MAXREG_COUNT
	.align		4
        /*007c*/ 	.byte	0x03, 0x1b
        /*007e*/ 	.short	0x00ff


	//----- nvinfo : EIATTR_EXTERNS
	.align		4
        /*0080*/ 	.byte	0x04, 0x0f
        /*0082*/ 	.short	(.L_858 - .L_857)


	//   ....[0]....
	.align		4
.L_857:
        /*0084*/ 	.word	index@(__assertfail)


	//----- nvinfo : EIATTR_MERCURY_ISA_VERSION
	.align		4
.L_858:
        /*0088*/ 	.byte	0x03, 0x5f
        /*008a*/ 	.short	0x0101


	//----- nvinfo : EIATTR_VRC_CTA_INIT_COUNT
	.align		4
        /*008c*/ 	.byte	0x02, 0x4a
	.zero		1
	.zero		1


	//----- nvinfo : EIATTR_SYSCALL_OFFSETS
	.align		4
        /*0090*/ 	.byte	0x04, 0x46
        /*0092*/ 	.short	(.L_860 - .L_859)


	//   ....[0]....
.L_859:
        /*0094*/ 	.word	0x00000850


	//----- nvinfo : EIATTR_EXIT_INSTR_OFFSETS
	.align		4
.L_860:
        /*0098*/ 	.byte	0x04, 0x1c
        /*009a*/ 	.short	(.L_862 - .L_861)


	//   ....[0]....
.L_861:
        /*009c*/ 	.word	0x00000440


	//   ....[1]....
        /*00a0*/ 	.word	0x000008f0


	//----- nvinfo : EIATTR_CRS_STACK_SIZE
	.align		4
.L_862:
        /*00a4*/ 	.byte	0x04, 0x1e
        /*00a6*/ 	.short	(.L_864 - .L_863)
.L_863:
        /*00a8*/ 	.word	0x00000000


	//----- nvinfo : EIATTR_CBANK_PARAM_SIZE
	.align		4
.L_864:
        /*00ac*/ 	.byte	0x03, 0x19
        /*00ae*/ 	.short	0x00b8


	//----- nvinfo : EIATTR_PARAM_CBANK
	.align		4
        /*00b0*/ 	.byte	0x04, 0x0a
        /*00b2*/ 	.short	(.L_866 - .L_865)
	.align		4
.L_865:
        /*00b4*/ 	.word	index@(.nv.constant0._ZN2at6native30max_unpooling3d_forward_kernelIN3c108BFloat16EEEvNS_27GenericPackedTensorAccessorIKT_Lm4ENS_16DefaultPtrTraitsElEENS4_IKlLm4ES7_lEEPS5_llll)
        /*00b8*/ 	.short	0x0380
        /*00ba*/ 	.short	0x00b8


	//----- nvinfo : EIATTR_SW_WAR
	.align		4
.L_866:
        /*00bc*/ 	.byte	0x04, 0x36
        /*00be*/ 	.short	(.L_868 - .L_867)
.L_867:
        /*00c0*/ 	.word	0x00000008
.L_868:


//--------------------- .nv.info._ZN2at6native30max_unpooling3d_forward_kernelIN3c104HalfEEEvNS_27GenericPackedTensorAccessorIKT_Lm4ENS_16DefaultPtrTraitsElEENS4_IKlLm4ES7_lEEPS5_llll --------------------------
	.section	.nv.info._ZN2at6native30max_unpooling3d_forward_kernelIN3c104HalfEEEvNS_27GenericPackedTensorAccessorIKT_Lm4ENS_16DefaultPtrTraitsElEENS4_IKlLm4ES7_lEEPS5_llll,"",@"SHT_CUDA_INFO"
	.sectionflags	@""
	.align	4


	//----- nvinfo : EIATTR_CUDA_API_VERSION
	.align		4
        /*0000*/ 	.byte	0x04, 0x37
        /*0002*/ 	.short	(.L_870 - .L_869)
.L_869:
        /*0004*/ 	.word	0x00000082


	//----- nvinfo : EIATTR_KPARAM_INFO
	.align		4
.L_870:
        /*0008*/ 	.byte	0x04, 0x17
        /*000a*/ 	.short	(.L_872 - .L_871)
.L_871:
        /*000c*/ 	.word	0x00000000
        /*0010*/ 	.short	0x0006
        /*0012*/ 	.short	0x00b0
        /*0014*/ 	.byte	0x00, 0xf0, 0x21, 0x00


	//----- nvinfo : EIATTR_KPARAM_INFO
	.align		4
.L_872:
        /*0018*/ 	.byte	0x04, 0x17
        /*001a*/ 	.short	(.L_874 - .L_873)
.L_873:
        /*001c*/ 	.word	0x00000000
        /*0020*/ 	.short	0x0005
        /*0022*/ 	.short	0x00a8
        /*0024*/ 	.byte	0x00, 0xf0, 0x21, 0x00


	//----- nvinfo : EIATTR_KPARAM_INFO
	.align		4
.L_874:
        /*0028*/ 	.byte	0x04, 0x17
        /*002a*/ 	.short	(.L_876 - .L_875)
.L_875:
        /*002c*/ 	.word	0x00000000
        /*0030*/ 	.short	0x0004
        /*0032*/ 	.short	0x00a0
        /*0034*/ 	.byte	0x00, 0xf0, 0x21, 0x00


	//----- nvinfo : EIATTR_KPARAM_INFO
	.align		4
.L_876:
        /*0038*/ 	.byte	0x04, 0x17
        /*003a*/ 	.short	(.L_878 - .L_877)
.L_877:
        /*003c*/ 	.word	0x00000000
        /*0040*/ 	.short	0x0003
        /*0042*/ 	.short	0x0098
        /*0044*/ 	.byte	0x00, 0xf0, 0x21, 0x00


	//----- nvinfo : EIATTR_KPARAM_INFO
	.align		4
.L_878:
        /*0048*/ 	.byte	0x04, 0x17
        /*004a*/ 	.short	(.L_880 - .L_879)
.L_879:
        /*004c*/ 	.word	0x00000000
        /*0050*/ 	.short	0x0002
        /*0052*/ 	.short	0x0090
        /*0054*/ 	.byte	0x00, 0xf5, 0x21, 0x00


	//----- nvinfo : EIATTR_KPARAM_INFO
	.align		4
.L_880:
        /*0058*/ 	.byte	0x04, 0x17
        /*005a*/ 	.short	(.L_882 - .L_881)
.L_881:
        /*005c*/ 	.word	0x00000000
        /*0060*/ 	.short	0x0001
        /*0062*/ 	.short	0x0048
        /*0064*/ 	.byte	0x00, 0xf0, 0x21, 0x01


	//----- nvinfo : EIATTR_KPARAM_INFO
	.align		4
.L_882:
        /*0068*/ 	.byte	0x04, 0x17
        /*006a*/ 	.short	(.L_884 - .L_883)
.L_883:
        /*006c*/ 	.word	0x00000000
        /*0070*/ 	.short	0x0000
        /*0072*/ 	.short	0x0000
        /*0074*/ 	.byte	0x00, 0xf0, 0x21, 0x01


	//----- nvinfo : EIATTR_SPARSE_MMA_MASK
	.align		4
.L_884:
        /*0078*/ 	.byte	0x03, 0x50
        /*007a*/ 	.short	0x0000


	//----- nvinfo : EIATTR_MAXREG_COUNT
	.align		4
        /*007c*/ 	.byte	0x03, 0x1b
        /*007e*/ 	.short	0x00ff


	//----- nvinfo : EIATTR_EXTERNS
	.align		4
        /*0080*/ 	.byte	0x04, 0x0f
        /*0082*/ 	.short	(.L_886 - .L_885)


	//   ....[0]....
	.align		4
.L_885:
        /*0084*/ 	.word	index@(__assertfail)


	//----- nvinfo : EIATTR_MERCURY_ISA_VERSION
	.align		4
.L_886:
        /*0088*/ 	.byte	0x03, 0x5f
        /*008a*/ 	.short	0x0101


	//----- nvinfo : EIATTR_VRC_CTA_INIT_COUNT
	.align		4
        /*008c*/ 	.byte	0x02, 0x4a
	.zero		1
	.zero		1


	//----- nvinfo : EIATTR_SYSCALL_OFFSETS
	.align		4
        /*0090*/ 	.byte	0x04, 0x46
        /*0092*/ 	.short	(.L_888 - .L_887)


	//   ....[0]....
.L_887:
        /*0094*/ 	.word	0x00000850


	//----- nvinfo : EIATTR_EXIT_INSTR_OFFSETS
	.align		4
.L_888:
        /*0098*/ 	.byte	0x04, 0x1c
        /*009a*/ 	.short	(.L_890 - .L_889)


	//   ....[0]....
.L_889:
        /*009c*/ 	.word	0x00000440


	//   ....[1]....
        /*00a0*/ 	.word	0x000008f0


	//----- nvinfo : EIATTR_CRS_STACK_SIZE
	.align		4
.L_890:
        /*00a4*/ 	.byte	0x04, 0x1e
        /*00a6*/ 	.short	(.L_892 - .L_891)
.L_891:
        /*00a8*/ 	.word	0x00000000


	//----- nvinfo : EIATTR_CBANK_PARAM_SIZE
	.align		4
.L_892:
        /*00ac*/ 	.byte	0x03, 0x19
        /*00ae*/ 	.short	0x00b8


	//----- nvinfo : EIATTR_PARAM_CBANK
	.align		4
        /*00b0*/ 	.byte	0x04, 0x0a
        /*00b2*/ 	.short	(.L_894 - .L_893)
	.align		4
.L_893:
        /*00b4*/ 	.word	index@(.nv.constant0._ZN2at6native30max_unpooling3d_forward_kernelIN3c104HalfEEEvNS_27GenericPackedTensorAccessorIKT_Lm4ENS_16DefaultPtrTraitsElEENS4_IKlLm4ES7_lEEPS5_llll)
        /*00b8*/ 	.short	0x0380
        /*00ba*/ 	.short	0x00b8


	//----- nvinfo : EIATTR_SW_WAR
	.align		4
.L_894:
        /*00bc*/ 	.byte	0x04, 0x36
        /*00be*/ 	.short	(.L_896 - .L_895)
.L_895:
        /*00c0*/ 	.word	0x00000008
.L_896:


//--------------------- .nv.info._ZN2at6native30max_unpooling3d_forward_kernelIfEEvNS_27GenericPackedTensorAccessorIKT_Lm4ENS_16DefaultPtrTraitsElEENS2_IKlLm4ES5_lEEPS3_llll --------------------------
	.section	.nv.info._ZN2at6native30max_unpooling3d_forward_kernelIfEEvNS_27GenericPackedTensorAccessorIKT_Lm4ENS_16DefaultPtrTraitsElEENS2_IKlLm4ES5_lEEPS3_llll,"",@"SHT_CUDA_INFO"
	.sectionflags	@""
	.align	4


	//----- nvinfo : EIATTR_CUDA_API_VERSION
	.align		4
        /*0000*/ 	.byte	0x04, 0x37
        /*0002*/ 	.short	(.L_898 - .L_897)
.L_897:
        /*0004*/ 	.word	0x00000082


	//----- nvinfo : EIATTR_KPARAM_INFO
	.align		4
.L_898:
        /*0008*/ 	.byte	0x04, 0x17
        /*000a*/ 	.short	(.L_900 - .L_899)
.L_899:
        /*000c*/ 	.word	0x00000000
        /*0010*/ 	.short	0x0006
        /*0012*/ 	.short	0x00b0
        /*0014*/ 	.byte	0x00, 0xf0, 0x21, 0x00


	//----- nvinfo : EIATTR_KPARAM_INFO
	.align		4
.L_900:
        /*0018*/ 	.byte	0x04, 0x17
        /*001a*/ 	.short	(.L_902 - .L_901)
.L_901:
        /*001c*/ 	.word	0x00000000
        /*0020*/ 	.short	0x0005
        /*0022*/ 	.short	0x00a8
        /*0024*/ 	.byte	0x00, 0xf0, 0x21, 0x00


	//----- nvinfo : EIATTR_KPARAM_INFO
	.align		4
.L_902:
        /*0028*/ 	.byte	0x04, 0x17
        /*002a*/ 	.short	(.L_904 - .L_903)
.L_903:
        /*002c*/ 	.word	0x00000000
        /*0030*/ 	.short	0x0004
        /*0032*/ 	.short	0x00a0
        /*0034*/ 	.byte	0x00, 0xf0, 0x21, 0x00


	//----- nvinfo : EIATTR_KPARAM_INFO
	.align		4
.L_904:
        /*0038*/ 	.byte	0x04, 0x17
        /*003a*/ 	.short	(.L_906 - .L_905)
.L_905:
        /*003c*/ 	.word	0x00000000
        /*0040*/ 	.short	0x0003
        /*0042*/ 	.short	0x0098
        /*0044*/ 	.byte	0x00, 0xf0, 0x21, 0x00


	//----- nvinfo : EIATTR_KPARAM_INFO
	.align		4
.L_906:
        /*0048*/ 	.byte	0x04, 0x17
        /*004a*/ 	.short	(.L_908 - .L_907)
.L_907:
        /*004c*/ 	.word	0x00000000
        /*0050*/ 	.short	0x0002
        /*0052*/ 	.short	0x0090
        /*0054*/ 	.byte	0x00, 0xf5, 0x21, 0x00


	//----- nvinfo : EIATTR_KPARAM_INFO
	.align		4
.L_908:
        /*0058*/ 	.byte	0x04, 0x17
        /*005a*/ 	.short	(.L_910 - .L_909)
.L_909:
        /*005c*/ 	.word	0x00000000
        /*0060*/ 	.short	0x0001
        /*0062*/ 	.short	0x0048
        /*0064*/ 	.byte	0x00, 0xf0, 0x21, 0x01


	//----- nvinfo : EIATTR_KPARAM_INFO
	.align		4
.L_910:
        /*0068*/ 	.byte	0x04, 0x17
        /*006a*/ 	.short	(.L_912 - .L_911)
.L_911:
        /*006c*/ 	.word	0x00000000
        /*0070*/ 	.short	0x0000
        /*0072*/ 	.short	0x0000
        /*0074*/ 	.byte	0x00, 0xf0, 0x21, 0x01


	//----- nvinfo : EIATTR_SPARSE_MMA_MASK
	.align		4
.L_912:
        /*0078*/ 	.byte	0x03, 0x50
        /*007a*/ 	.short	0x0000


	//----- nvinfo : EIATTR_MAXREG_COUNT
	.align		4
        /*007c*/ 	.byte	0x03, 0x1b
        /*007e*/ 	.short	0x00ff


	//----- nvinfo : EIATTR_EXTERNS
	.align		4
        /*0080*/ 	.byte	0x04, 0x0f
        /*0082*/ 	.short	(.L_914 - .L_913)


	//   ....[0]....
	.align		4
.L_913:
        /*0084*/ 	.word	index@(__assertfail)


	//----- nvinfo : EIATTR_MERCURY_ISA_VERSION
	.align		4
.L_914:
        /*0088*/ 	.byte	0x03, 0x5f
        /*008a*/ 	.short	0x0101


	//----- nvinfo : EIATTR_VRC_CTA_INIT_COUNT
	.align		4
        /*008c*/ 	.byte	0x02, 0x4a
	.zero		1
	.zero		1


	//----- nvinfo : EIATTR_SYSCALL_OFFSETS
	.align		4
        /*0090*/ 	.byte	0x04, 0x46
        /*0092*/ 	.short	(.L_916 - .L_915)


	//   ....[0]....
.L_915:
        /*0094*/ 	.word	0x00000850


	//----- nvinfo : EIATTR_EXIT_INSTR_OFFSETS
	.align		4
.L_916:
        /*0098*/ 	.byte	0x04, 0x1c
        /*009a*/ 	.short	(.L_918 - .L_917)


	//   ....[0]....
.L_917:
        /*009c*/ 	.word	0x00000440


	//   ....[1]....
        /*00a0*/ 	.word	0x000008f0


	//----- nvinfo : EIATTR_CRS_STACK_SIZE
	.align		4
.L_918:
        /*00a4*/ 	.byte	0x04, 0x1e
        /*00a6*/ 	.short	(.L_920 - .L_919)
.L_919:
        /*00a8*/ 	.word	0x00000000


	//----- nvinfo : EIATTR_CBANK_PARAM_SIZE
	.align		4
.L_920:
        /*00ac*/ 	.byte	0x03, 0x19
        /*00ae*/ 	.short	0x00b8


	//----- nvinfo : EIATTR_PARAM_CBANK
	.align		4
        /*00b0*/ 	.byte	0x04, 0x0a
        /*00b2*/ 	.short	(.L_922 - .L_921)
	.align		4
.L_921:
        /*00b4*/ 	.word	index@(.nv.constant0._ZN2at6native30max_unpooling3d_forward_kernelIfEEvNS_27GenericPackedTensorAccessorIKT_Lm4ENS_16DefaultPtrTraitsElEENS2_IKlLm4ES5_lEEPS3_llll)
        /*00b8*/ 	.short	0x0380
        /*00ba*/ 	.short	0x00b8


	//----- nvinfo : EIATTR_SW_WAR
	.align		4
.L_922:
        /*00bc*/ 	.byte	0x04, 0x36
        /*00be*/ 	.short	(.L_924 - .L_923)
.L_923:
        /*00c0*/ 	.word	0x00000008
.L_924:


//--------------------- .nv.info._ZN2at6native30max_unpooling3d_forward_kernelIdEEvNS_27GenericPackedTensorAccessorIKT_Lm4ENS_16DefaultPtrTraitsElEENS2_IKlLm4ES5_lEEPS3_llll --------------------------
	.section	.nv.info._ZN2at6native30max_unpooling3d_forward_kernelIdEEvNS_27GenericPackedTensorAccessorIKT_Lm4ENS_16DefaultPtrTraitsElEENS2_IKlLm4ES5_lEEPS3_llll,"",@"SHT_CUDA_INFO"
	.sectionflags	@""
	.align	4


	//----- nvinfo : EIATTR_CUDA_API_VERSION
	.align		4
        /*0000*/ 	.byte	0x04, 0x37
        /*0002*/ 	.short	(.L_926 - .L_925)
.L_925:
        /*0004*/ 	.word	0x00000082


	//----- nvinfo : EIATTR_KPARAM_INFO
	.align		4
.L_926:
        /*0008*/ 	.byte	0x04, 0x17
        /*000a*/ 	.short	(.L_928 - .L_927)
.L_927:
        /*000c*/ 	.word	0x00000000
        /*0010*/ 	.short	0x0006
        /*0012*/ 	.short	0x00b0
        /*0014*/ 	.byte	0x00, 0xf0, 0x21, 0x00


	//----- nvinfo : EIATTR_KPARAM_INFO
	.align		4
.L_928:
        /*0018*/ 	.byte	0x04, 0x17
        /*001a*/ 	.short	(.L_930 - .L_929)
.L_929:
        /*001c*/ 	.word	0x00000000
        /*0020*/ 	.short	0x0005
        /*0022*/ 	.short	0x00a8
        /*0024*/ 	.byte	0x00, 0xf0, 0x21, 0x00


	//----- nvinfo : EIATTR_KPARAM_INFO
	.align		4
.L_930:
        /*0028*/ 	.byte	0x04, 0x17
        /*002a*/ 	.short	(.L_932 - .L_931)
.L_931:
        /*002c*/ 	.word	0x00000000
        /*0030*/ 	.short	0x0004
        /*0032*/ 	.short	0x00a0
        /*0034*/ 	.byte	0x00, 0xf0, 0x21, 0x00


	//----- nvinfo : EIATTR_KPARAM_INFO
	.align		4
.L_932:
        /*0038*/ 	.byte	0x04, 0x17
        /*003a*/ 	.short	(.L_934 - .L_933)
.L_933:
        /*003c*/ 	.word	0x00000000
        /*0040*/ 	.short	0x0003
        /*0042*/ 	.short	0x0098
        /*0044*/ 	.byte	0x00, 0xf0, 0x21, 0x00


	//----- nvinfo : EIATTR_KPARAM_INFO
	.align		4
.L_934:
        /*0048*/ 	.byte	0x04, 0x17
        /*004a*/ 	.short	(.L_936 - .L_935)
.L_935:
        /*004c*/ 	.word	0x00000000
        /*0050*/ 	.short	0x0002
        /*0052*/ 	.short	0x0090
        /*0054*/ 	.byte	0x00, 0xf5, 0x21, 0x00


	//----- nvinfo : EIATTR_KPARAM_INFO
	.align		4
.L_936:
        /*0058*/ 	.byte	0x04, 0x17
        /*005a*/ 	.short	(.L_938 - .L_937)
.L_937:
        /*005c*/ 	.word	0x00000000
        /*0060*/ 	.short	0x0001
        /*0062*/ 	.short	0x0048
        /*0064*/ 	.byte	0x00, 0xf0, 0x21, 0x01


	//----- nvinfo : EIATTR_KPARAM_INFO
	.align		4
.L_938:
        /*0068*/ 	.byte	0x04, 0x17
        /*006a*/ 	.short	(.L_940 - .L_939)
.L_939:
        /*006c*/ 	.word	0x00000000
        /*0070*/ 	.short	0x0000
        /*0072*/ 	.short	0x0000
        /*0074*/ 	.byte	0x00, 0xf0, 0x21, 0x01


	//----- nvinfo : EIATTR_SPARSE_MMA_MASK
	.align		4
.L_940:
        /*0078*/ 	.byte	0x03, 0x50
        /*007a*/ 	.short	0x0000


	//----- nvinfo : EIATTR_MAXREG_COUNT
	.align		4
        /*007c*/ 	.byte	0x03, 0x1b
        /*007e*/ 	.short	0x00ff


	//----- nvinfo : EIATTR_EXTERNS
	.align		4
        /*0080*/ 	.byte	0x04, 0x0f
        /*0082*/ 	.short	(.L_942 - .L_941)


	//   ....[0]....
	.align		4
.L_941:
        /*0084*/ 	.word	index@(__assertfail)


	//----- nvinfo : EIATTR_MERCURY_ISA_VERSION
	.align		4
.L_942:
        /*0088*/ 	.byte	0x03, 0x5f
        /*008a*/ 	.short	0x0101


	//----- nvinfo : EIATTR_VRC_CTA_INIT_COUNT
	.align		4
        /*008c*/ 	.byte	0x02, 0x4a
	.zero		1
	.zero		1


	//----- nvinfo : EIATTR_SYSCALL_OFFSETS
	.align		4
        /*0090*/ 	.byte	0x04, 0x46
        /*0092*/ 	.short	(.L_944 - .L_943)


	//   ....[0]....
.L_943:
        /*0094*/ 	.word	0x00000850


	//----- nvinfo : EIATTR_EXIT_INSTR_OFFSETS
	.align		4
.L_944:
        /*0098*/ 	.byte	0x04, 0x1c
        /*009a*/ 	.short	(.L_946 - .L_945)


	//   ....[0]....
.L_945:
        /*009c*/ 	.word	0x00000440


	//   ....[1]....
        /*00a0*/ 	.word	0x000008f0


	//----- nvinfo : EIATTR_CRS_STACK_SIZE
	.align		4
.L_946:
        /*00a4*/ 	.byte	0x04, 0x1e
        /*00a6*/ 	.short	(.L_948 - .L_947)
.L_947:
        /*00a8*/ 	.word	0x00000000


	//----- nvinfo : EIATTR_CBANK_PARAM_SIZE
	.align		4
.L_948:
        /*00ac*/ 	.byte	0x03, 0x19
        /*00ae*/ 	.short	0x00b8


	//----- nvinfo : EIATTR_PARAM_CBANK
	.align		4
        /*00b0*/ 	.byte	0x04, 0x0a
        /*00b2*/ 	.short	(.L_950 - .L_949)
	.align		4
.L_949:
        /*00b4*/ 	.word	index@(.nv.constant0._ZN2at6native30max_unpooling3d_forward_kernelIdEEvNS_27GenericPackedTensorAccessorIKT_Lm4ENS_16DefaultPtrTraitsElEENS2_IKlLm4ES5_lEEPS3_llll)
        /*00b8*/ 	.short	0x0380
        /*00ba*/ 	.short	0x00b8


	//----- nvinfo : EIATTR_SW_WAR
	.align		4
.L_950:
        /*00bc*/ 	.byte	0x04, 0x36
        /*00be*/ 	.short	(.L_952 - .L_951)
.L_951:
        /*00c0*/ 	.word	0x00000008
.L_952:


//--------------------- .nv.info._ZN2at6native30max_unpooling3d_forward_kernelIsEEvNS_27GenericPackedTensorAccessorIKT_Lm4ENS_16DefaultPtrTraitsElEENS2_IKlLm4ES5_lEEPS3_llll --------------------------
	.section	.nv.info._ZN2at6native30max_unpooling3d_forward_kernelIsEEvNS_27GenericPackedTensorAccessorIKT_Lm4ENS_16DefaultPtrTraitsElEENS2_IKlLm4ES5_lEEPS3_llll,"",@"SHT_CUDA_INFO"
	.sectionflags	@""
	.align	4


	//----- nvinfo : EIATTR_CUDA_API_VERSION
	.align		4
        /*0000*/ 	.byte	0x04, 0x37
        /*0002*/ 	.short	(.L_954 - .L_953)
.L_953:
        /*0004*/ 	.word	0x00000082


	//----- nvinfo : EIATTR_KPARAM_INFO
	.align		4
.L_954:
        /*0008*/ 	.byte	0x04, 0x17
        /*000a*/ 	.short	(.L_956 - .L_955)
.L_955:
        /*000c*/ 	.word	0x00000000
        /*0010*/ 	.short	0x0006
        /*0012*/ 	.short	0x00b0
        /*0014*/ 	.byte	0x00, 0xf0, 0x21, 0x00


	//----- nvinfo : EIATTR_KPARAM_INFO
	.align		4
.L_956:
        /*0018*/ 	.byte	0x04, 0x17
        /*001a*/ 	.short	(.L_958 - .L_957)
.L_957:
        /*001c*/ 	.word	0x00000000
        /*0020*/ 	.short	0x0005
        /*0022*/ 	.short	0x00a8
        /*0024*/ 	.byte	0x00, 0xf0, 0x21, 0x00


	//----- nvinfo : EIATTR_KPARAM_INFO
	.align		4
.L_958:
        /*0028*/ 	.byte	0x04, 0x17
        /*002a*/ 	.short	(.L_960 - .L_959)
.L_959:
        /*002c*/ 	.word	0x00000000
        /*0030*/ 	.short	0x0004
        /*0032*/ 	.short	0x00a0
        /*0034*/ 	.byte	0x00, 0xf0, 0x21, 0x00


	//----- nvinfo : EIATTR_KPARAM_INFO
	.align		4
.L_960:
        /*0038*/ 	.byte	0x04, 0x17
        /*003a*/ 	.short	(.L_962 - .L_961)
.L_961:
        /*003c*/ 	.word	0x00000000
        /*0040*/ 	.short	0x0003
        /*0042*/ 	.short	0x0098
        /*0044*/ 	.byte	0x00, 0xf0, 0x21, 0x00


	//----- nvinfo : EIATTR_KPARAM_INFO
	.align		4
.L_962:
        /*0048*/ 	.byte	0x04, 0x17
        /*004a*/ 	.short	(.L_964 - .L_963)
.L_963:
        /*004c*/ 	.word	0x00000000
        /*0050*/ 	.short	0x0002
        /*0052*/ 	.short	0x0090
        /*0054*/ 	.byte	0x00, 0xf5, 0x21, 0x00


	//----- nvinfo : EIATTR_KPARAM_INFO
	.align		4
.L_964:
        /*0058*/ 	.byte	0x04, 0x17
        /*005a*/ 	.short	(.L_966 - .L_965)
.L_965:
        /*005c*/ 	.word	0x00000000
        /*0060*/ 	.short	0x0001
        /*0062*/ 	.short	0x0048
        /*0064*/ 	.byte	0x00, 0xf0, 0x21, 0x01


	//----- nvinfo : EIATTR_KPARAM_INFO
	.align		4
.L_966:
        /*0068*/ 	.byte	0x04, 0x17
        /*006a*/ 	.short	(.L_968 - .L_967)
.L_967:
        /*006c*/ 	.word	0x00000000
        /*0070*/ 	.short	0x0000
        /*0072*/ 	.short	0x0000
        /*0074*/ 	.byte	0x00, 0xf0, 0x21, 0x01


	//----- nvinfo : EIATTR_SPARSE_MMA_MASK
	.align		4
.L_968:
        /*0078*/ 	.byte	0x03, 0x50
        /*007a*/ 	.short	0x0000


	//----- nvinfo : EIATTR_MAXREG_COUNT
	.align		4
        /*007c*/ 	.byte	0x03, 0x1b
        /*007e*/ 	.short	0x00ff


	//----- nvinfo : EIATTR_EXTERNS
	.align		4
        /*0080*/ 	.byte	0x04, 0x0f
        /*0082*/ 	.short	(.L_970 - .L_969)


	//   ....[0]....
	.align		4
.L_969:
        /*0084*/ 	.word	index@(__assertfail)


	//----- nvinfo : EIATTR_MERCURY_ISA_VERSION
	.align		4
.L_970:
        /*0088*/ 	.byte	0x03, 0x5f
        /*008a*/ 	.short	0x0101


	//----- nvinfo : EIATTR_VRC_CTA_INIT_COUNT
	.align		4
        /*008c*/ 	.byte	0x02, 0x4a
	.zero		1
	.zero		1


	//----- nvinfo : EIATTR_SYSCALL_OFFSETS
	.align		4
        /*0090*/ 	.byte	0x04, 0x46
        /*0092*/ 	.short	(.L_972 - .L_971)


	//   ....[0]....
.L_971:
        /*0094*/ 	.word	0x00000850


	//----- nvinfo : EIATTR_EXIT_INSTR_OFFSETS
	.align		4
.L_972:
        /*0098*/ 	.byte	0x04, 0x1c
        /*009a*/ 	.short	(.L_974 - .L_973)


	//   ....[0]....
.L_973:
        /*009c*/ 	.word	0x00000440


	//   ....[1]....
        /*00a0*/ 	.word	0x000008f0


	//----- nvinfo : EIATTR_CRS_STACK_SIZE
	.align		4
.L_974:
        /*00a4*/ 	.byte	0x04, 0x1e
        /*00a6*/ 	.short	(.L_976 - .L_975)
.L_975:
        /*00a8*/ 	.word	0x00000000


	//----- nvinfo : EIATTR_CBANK_PARAM_SIZE
	.align		4
.L_976:
        /*00ac*/ 	.byte	0x03, 0x19
        /*00ae*/ 	.short	0x00b8


	//----- nvinfo : EIATTR_PARAM_CBANK
	.align		4
        /*00b0*/ 	.byte	0x04, 0x0a
        /*00b2*/ 	.short	(.L_978 - .L_977)
	.align		4
.L_977:
        /*00b4*/ 	.word	index@(.nv.constant0._ZN2at6native30max_unpooling3d_forward_kernelIsEEvNS_27GenericPackedTensorAccessorIKT_Lm4ENS_16DefaultPtrTraitsElEENS2_IKlLm4ES5_lEEPS3_llll)
        /*00b8*/ 	.short	0x0380
        /*00ba*/ 	.short	0x00b8


	//----- nvinfo : EIATTR_SW_WAR
	.align		4
.L_978:
        /*00bc*/ 	.byte	0x04, 0x36
        /*00be*/ 	.short	(.L_980 - .L_979)
.L_979:
        /*00c0*/ 	.word	0x00000008
.L_980:


//--------------------- .nv.info._ZN2at6native30max_unpooling3d_forward_kernelIlEEvNS_27GenericPackedTensorAccessorIKT_Lm4ENS_16DefaultPtrTraitsElEENS2_IKlLm4ES5_lEEPS3_llll --------------------------
	.section	.nv.info._ZN2at6native30max_unpooling3d_forward_kernelIlEEvNS_27GenericPackedTensorAccessorIKT_Lm4ENS_16DefaultPtrTraitsElEENS2_IKlLm4ES5_lEEPS3_llll,"",@"SHT_CUDA_INFO"
	.sectionflags	@""
	.align	4


	//----- nvinfo : EIATTR_CUDA_API_VERSION
	.align		4
        /*0000*/ 	.byte	0x04, 0x37
        /*0002*/ 	.short	(.L_982 - .L_981)
.L_981:
        /*0004*/ 	.word	0x00000082


	//----- nvinfo : EIATTR_KPARAM_INFO
	.align		4
.L_982:
        /*0008*/ 	.byte	0x04, 0x17
        /*000a*/ 	.short	(.L_984 - .L_983)
.L_983:
        /*000c*/ 	.word	0x00000000
        /*0010*/ 	.short	0x0006
        /*0012*/ 	.short	0x00b0
        /*0014*/ 	.byte	0x00, 0xf0, 0x21, 0x00


	//----- nvinfo : EIATTR_KPARAM_INFO
	.align		4
.L_984:
        /*0018*/ 	.byte	0x04, 0x17
        /*001a*/ 	.short	(.L_986 - .L_985)
.L_985:
        /*001c*/ 	.word	0x00000000
        /*0020*/ 	.short	0x0005
        /*0022*/ 	.short	0x00a8
        /*0024*/ 	.byte	0x00, 0xf0, 0x21, 0x00


	//----- nvinfo : EIATTR_KPARAM_INFO
	.align		4
.L_986:
        /*0028*/ 	.byte	0x04, 0x17
        /*002a*/ 	.short	(.L_988 - .L_987)
.L_987:
        /*002c*/ 	.word	0x00000000
        /*0030*/ 	.short	0x0004
        /*0032*/ 	.short	0x00a0
        /*0034*/ 	.byte	0x00, 0xf0, 0x21, 0x00


	//----- nvinfo : EIATTR_KPARAM_INFO
	.align		4
.L_988:
        /*0038*/ 	.byte	0x04, 0x17
        /*003a*/ 	.short	(.L_990 - .L_989)
.L_989:
        /*003c*/ 	.word	0x00000000
        /*0040*/ 	.short	0x0003
        /*0042*/ 	.short	0x0098
        /*0044*/ 	.byte	0x00, 0xf0, 0x21, 0x00


	//----- nvinfo : EIATTR_KPARAM_INFO
	.align		4
.L_990:
        /*0048*/ 	.byte	0x04, 0x17
        /*004a*/ 	.short	(.L_992 - .L_991)
.L_991:
        /*004c*/ 	.word	0x00000000
        /*0050*/ 	.short	0x0002
        /*0052*/ 	.short	0x0090
        /*0054*/ 	.byte	0x00, 0xf5, 0x21, 0x00


	//----- nvinfo : EIATTR_KPARAM_INFO
	.align		4
.L_992:
        /*0058*/ 	.byte	0x04, 0x17
        /*005a*/ 	.short	(.L_994 - .L_993)
.L_993:
        /*005c*/ 	.word	0x00000000
        /*0060*/ 	.short	0x0001
        /*0062*/ 	.short	0x0048
        /*0064*/ 	.byte	0x00, 0xf0, 0x21, 0x01


	//----- nvinfo : EIATTR_KPARAM_INFO
	.align		4
.L_994:
        /*0068*/ 	.byte	0x04, 0x17
        /*006a*/ 	.short	(.L_996 - .L_995)
.L_995:
        /*006c*/ 	.word	0x00000000
        /*0070*/ 	.short	0x0000
        /*0072*/ 	.short	0x0000
        /*0074*/ 	.byte	0x00, 0xf0, 0x21, 0x01


	//----- nvinfo : EIATTR_SPARSE_MMA_MASK
	.align		4
.L_996:
        /*0078*/ 	.byte	0x03, 0x50
        /*007a*/ 	.short	0x0000


	//----- nvinfo : EIATTR_MAXREG_COUNT
	.align		4
        /*007c*/ 	.byte	0x03, 0x1b
        /*007e*/ 	.short	0x00ff


	//----- nvinfo : EIATTR_EXTERNS
	.align		4
        /*0080*/ 	.byte	0x04, 0x0f
        /*0082*/ 	.short	(.L_998 - .L_997)


	//   ....[0]....
	.align		4
.L_997:
        /*0084*/ 	.word	index@(__assertfail)


	//----- nvinfo : EIATTR_MERCURY_ISA_VERSION
	.align		4
.L_998:
        /*0088*/ 	.byte	0x03, 0x5f
        /*008a*/ 	.short	0x0101


	//----- nvinfo : EIATTR_VRC_CTA_INIT_COUNT
	.align		4
        /*008c*/ 	.byte	0x02, 0x4a
	.zero		1
	.zero		1


	//----- nvinfo : EIATTR_SYSCALL_OFFSETS
	.align		4
        /*0090*/ 	.byte	0x04, 0x46
        /*0092*/ 	.short	(.L_1000 - .L_999)


	//   ....[0]....
.L_999:
        /*0094*/ 	.word	0x00000850


	//----- nvinfo : EIATTR_EXIT_INSTR_OFFSETS
	.align		4
.L_1000:
        /*0098*/ 	.byte	0x04, 0x1c
        /*009a*/ 	.short	(.L_1002 - .L_1001)


	//   ....[0]....
.L_1001:
        /*009c*/ 	.word	0x00000440


	//   ....[1]....
        /*00a0*/ 	.word	0x000008f0


	//----- nvinfo : EIATTR_CRS_STACK_SIZE
	.align		4
.L_1002:
        /*00a4*/ 	.byte	0x04, 0x1e
        /*00a6*/ 	.short	(.L_1004 - .L_1003)
.L_1003:
        /*00a8*/ 	.word	0x00000000


	//----- nvinfo : EIATTR_CBANK_PARAM_SIZE
	.align		4
.L_1004:
        /*00ac*/ 	.byte	0x03, 0x19
        /*00ae*/ 	.short	0x00b8


	//----- nvinfo : EIATTR_PARAM_CBANK
	.align		4
        /*00b0*/ 	.byte	0x04, 0x0a
        /*00b2*/ 	.short	(.L_1006 - .L_1005)
	.align		4
.L_1005:
        /*00b4*/ 	.word	index@(.nv.constant0._ZN2at6native30max_unpooling3d_forward_kernelIlEEvNS_27GenericPackedTensorAccessorIKT_Lm4ENS_16DefaultPtrTraitsElEENS2_IKlLm4ES5_lEEPS3_llll)
        /*00b8*/ 	.short	0x0380
        /*00ba*/ 	.short	0x00b8


	//----- nvinfo : EIATTR_SW_WAR
	.align		4
.L_1006:
        /*00bc*/ 	.byte	0x04, 0x36
        /*00be*/ 	.short	(.L_1008 - .L_1007)
.L_1007:
        /*00c0*/ 	.word	0x00000008
.L_1008:


//--------------------- .nv.info._ZN2at6native30max_unpooling3d_forward_kernelIiEEvNS_27GenericPackedTensorAccessorIKT_Lm4ENS_16DefaultPtrTraitsElEENS2_IKlLm4ES5_lEEPS3_llll --------------------------
	.section	.nv.info._ZN2at6native30max_unpooling3d_forward_kernelIiEEvNS_27GenericPackedTensorAccessorIKT_Lm4ENS_16DefaultPtrTraitsElEENS2_IKlLm4ES5_lEEPS3_llll,"",@"SHT_CUDA_INFO"
	.sectionflags	@""
	.align	4


	//----- nvinfo : EIATTR_CUDA_API_VERSION
	.align		4
        /*0000*/ 	.byte	0x04, 0x37
        /*0002*/ 	.short	(.L_1010 - .L_1009)
.L_1009:
        /*0004*/ 	.word	0x00000082


	//----- nvinfo : EIATTR_KPARAM_INFO
	.align		4
.L_1010:
        /*0008*/ 	.byte	0x04, 0x17
        /*000a*/ 	.short	(.L_1012 - .L_1011)
.L_1011:
        /*000c*/ 	.word	0x00000000
        /*0010*/ 	.short	0x0006
        /*0012*/ 	.short	0x00b0
        /*0014*/ 	.byte	0x00, 0xf0, 0x21, 0x00


	//----- nvinfo : EIATTR_KPARAM_INFO
	.align		4
.L_1012:
        /*0018*/ 	.byte	0x04, 0x17
        /*001a*/ 	.short	(.L_1014 - .L_1013)
.L_1013:
        /*001c*/ 	.word	0x00000000
        /*0020*/ 	.short	0x0005
        /*0022*/ 	.short	0x00a8
        /*0024*/ 	.byte	0x00, 0xf0, 0x21, 0x00


	//----- nvinfo : EIATTR_KPARAM_INFO
	.align		4
.L_1014:
        /*0028*/ 	.byte	0x04, 0x17
        /*002a*/ 	.short	(.L_1016 - .L_1015)
.L_1015:
        /*002c*/ 	.word	0x00000000
        /*0030*/ 	.short	0x0004
        /*0032*/ 	.short	0x00a0
        /*0034*/ 	.byte	0x00, 0xf0, 0x21, 0x00


	//----- nvinfo : EIATTR_KPARAM_INFO
	.align		4
.L_1016:
        /*0038*/ 	.byte	0x04, 0x17
        /*003a*/ 	.short	(.L_1018 - .L_1017)
.L_1017:
        /*003c*/ 	.word	0x00000000
        /*0040*/ 	.short	0x0003
        /*0042*/ 	.short	0x0098
        /*0044*/ 	.byte	0x00, 0xf0, 0x21, 0x00


	//----- nvinfo : EIATTR_KPARAM_INFO
	.align		4
.L_1018:
        /*0048*/ 	.byte	0x04, 0x17
        /*004a*/ 	.short	(.L_1020 - .L_1019)
.L_1019:
        /*004c*/ 	.word	0x00000000
        /*0050*/ 	.short	0x0002
        /*0052*/ 	.short	0x0090
        /*0054*/ 	.byte	0x00, 0xf5, 0x21, 0x00


	//----- nvinfo : EIATTR_KPARAM_INFO
	.align		4
.L_1020:
        /*0058*/ 	.byte	0x04, 0x17
        /*005a*/ 	.short	(.L_1022 - .L_1021)
.L_1021:
        /*005c*/ 	.word	0x00000000
        /*0060*/ 	.short	0x0001
        /*0062*/ 	.short	0x0048
        /*0064*/ 	.byte	0x00, 0xf0, 0x21, 0x01


	//----- nvinfo : EIATTR_KPARAM_INFO
	.align		4
.L_1022:
        /*0068*/ 	.byte	0x04, 0x17
        /*006a*/ 	.short	(.L_1024 - .L_1023)
.L_1023:
        /*006c*/ 	.word	0x00000000
        /*0070*/ 	.short	0x0000
        /*0072*/ 	.short	0x0000
        /*0074*/ 	.byte	0x00, 0xf0, 0x21, 0x01


	//----- nvinfo : EIATTR_SPARSE_MMA_MASK
	.align		4
.L_1024:
        /*0078*/ 	.byte	0x03, 0x50
        /*007a*/ 	.short	0x0000


	//----- nvinfo : EIATTR_MAXREG_COUNT
	.align		4
        /*007c*/ 	.byte	0x03, 0x1b
        /*007e*/ 	.short	0x00ff


	//----- nvinfo : EIATTR_EXTERNS
	.align		4
        /*0080*/ 	.byte	0x04, 0x0f
        /*0082*/ 	.short	(.L_1026 - .L_1025)


	//   ....[0]....
	.align		4
.L_1025:
        /*0084*/ 	.word	index@(__assertfail)


	//----- nvinfo : EIATTR_MERCURY_ISA_VERSION
	.align		4
.L_1026:
        /*0088*/ 	.byte	0x03, 0x5f
        /*008a*/ 	.short	0x0101


	//----- nvinfo : EIATTR_VRC_CTA_INIT_COUNT
	.align		4
        /*008c*/ 	.byte	0x02, 0x4a
	.zero		1
	.zero		1


	//----- nvinfo : EIATTR_SYSCALL_OFFSETS
	.align		4
        /*0090*/ 	.byte	0x04, 0x46
        /*0092*/ 	.short	(.L_1028 - .L_1027)


	//   ....[0]....
.L_1027:
        /*0094*/ 	.word	0x00000850


	//----- nvinfo : EIATTR_EXIT_INSTR_OFFSETS
	.align		4
.L_1028:
        /*0098*/ 	.byte	0x04, 0x1c
        /*009a*/ 	.short	(.L_1030 - .L_1029)


	//   ....[0]....
.L_1029:
        /*009c*/ 	.word	0x00000440


	//   ....[1]....
        /*00a0*/ 	.word	0x000008f0


	//----- nvinfo : EIATTR_CRS_STACK_SIZE
	.align		4
.L_1030:
        /*00a4*/ 	.byte	0x04, 0x1e
        /*00a6*/ 	.short	(.L_1032 - .L_1031)
.L_1031:
        /*00a8*/ 	.word	0x00000000


	//----- nvinfo : EIATTR_CBANK_PARAM_SIZE
	.align		4
.L_1032:
        /*00ac*/ 	.byte	0x03, 0x19
        /*00ae*/ 	.short	0x00b8


	//----- nvinfo : EIATTR_PARAM_CBANK
	.align		4
        /*00b0*/ 	.byte	0x04, 0x0a
        /*00b2*/ 	.short	(.L_1034 - .L_1033)
	.align		4
.L_1033:
        /*00b4*/ 	.word	index@(.nv.constant0._ZN2at6native30max_unpooling3d_forward_kernelIiEEvNS_27GenericPackedTensorAccessorIKT_Lm4ENS_16DefaultPtrTraitsElEENS2_IKlLm4ES5_lEEPS3_llll)
        /*00b8*/ 	.short	0x0380
        /*00ba*/ 	.short	0x00b8


	//----- nvinfo : EIATTR_SW_WAR
	.align		4
.L_1034:
        /*00bc*/ 	.byte	0x04, 0x36
        /*00be*/ 	.short	(.L_1036 - .L_1035)
.L_1035:
        /*00c0*/ 	.word	0x00000008
.L_1036:


//--------------------- .nv.info._ZN2at6native30max_unpooling3d_forward_kernelIaEEvNS_27GenericPackedTensorAccessorIKT_Lm4ENS_16DefaultPtrTraitsElEENS2_IKlLm4ES5_lEEPS3_llll --------------------------
	.section	.nv.info._ZN2at6native30max_unpooling3d_forward_kernelIaEEvNS_27GenericPackedTensorAccessorIKT_Lm4ENS_16DefaultPtrTraitsElEENS2_IKlLm4ES5_lEEPS3_llll,"",@"SHT_CUDA_INFO"
	.sectionflags	@""
	.align	4


	//----- nvinfo : EIATTR_CUDA_API_VERSION
	.align		4
        /*0000*/ 	.byte	0x04, 0x37
        /*0002*/ 	.short	(.L_1038 - .L_1037)
.L_1037:
        /*0004*/ 	.word	0x00000082


	//----- nvinfo : EIATTR_KPARAM_INFO
	.align		4
.L_1038:
        /*0008*/ 	.byte	0x04, 0x17
        /*000a*/ 	.short	(.L_1040 - .L_1039)
.L_1039:
        /*000c*/ 	.word	0x00000000
        /*0010*/ 	.short	0x0006
        /*0012*/ 	.short	0x00b0
        /*0014*/ 	.byte	0x00, 0xf0, 0x21, 0x00


	//----- nvinfo : EIATTR_KPARAM_INFO
	.align		4
.L_1040:
        /*0018*/ 	.byte	0x04, 0x17
        /*001a*/ 	.short	(.L_1042 - .L_1041)
.L_1041:
        /*001c*/ 	.word	0x00000000
        /*0020*/ 	.short	0x0005
        /*0022*/ 	.short	0x00a8
        /*0024*/ 	.byte	0x00, 0xf0, 0x21, 0x00


	//----- nvinfo : EIATTR_KPARAM_INFO
	.align		4
.L_1042:
        /*0028*/ 	.byte	0x04, 0x17
        /*002a*/ 	.short	(.L_1044 - .L_1043)
.L_1043:
        /*002c*/ 	.word	0x00000000
        /*0030*/ 	.short	0x0004
        /*0032*/ 	.short	0x00a0
        /*0034*/ 	.byte	0x00, 0xf0, 0x21, 0x00


	//----- nvinfo : EIATTR_KPARAM_INFO
	.align		4
.L_1044:
        /*0038*/ 	.byte	0x04, 0x17
        /*003a*/ 	.short	(.L_1046 - .L_1045)
.L_1045:
        /*003c*/ 	.word	0x00000000
        /*0040*/ 	.short	0x0003
        /*0042*/ 	.short	0x0098
        /*0044*/ 	.byte	0x00, 0xf0, 0x21, 0x00


	//----- nvinfo : EIATTR_KPARAM_INFO
	.align		4
.L_1046:
        /*0048*/ 	.byte	0x04, 0x17
        /*004a*/ 	.short	(.L_1048 - .L_1047)
.L_1047:
        /*004c*/ 	.word	0x00000000
        /*0050*/ 	.short	0x0002
        /*0052*/ 	.short	0x0090
        /*0054*/ 	.byte	0x00, 0xf5, 0x21, 0x00


	//----- nvinfo : EIATTR_KPARAM_INFO
	.align		4
.L_1048:
        /*0058*/ 	.byte	0x04, 0x17
        /*005a*/ 	.short	(.L_1050 - .L_1049)
.L_1049:
        /*005c*/ 	.word	0x00000000
        /*0060*/ 	.short	0x0001
        /*0062*/ 	.short	0x0048
        /*0064*/ 	.byte	0x00, 0xf0, 0x21, 0x01


	//----- nvinfo : EIATTR_KPARAM_INFO
	.align		4
.L_1050:
        /*0068*/ 	.byte	0x04, 0x17
        /*006a*/ 	.short	(.L_1052 - .L_1051)
.L_1051:
        /*006c*/ 	.word	0x00000000
        /*0070*/ 	.short	0x0000
        /*0072*/ 	.short	0x0000
        /*0074*/ 	.byte	0x00, 0xf0, 0x21, 0x01


	//----- nvinfo : EIATTR_SPARSE_MMA_MASK
	.align		4
.L_1052:
        /*0078*/ 	.byte	0x03, 0x50
        /*007a*/ 	.short	0x0000


	//----- nvinfo : EIATTR_MAXREG_COUNT
	.align		4
        /*007c*/ 	.byte	0x03, 0x1b
        /*007e*/ 	.short	0x00ff


	//----- nvinfo : EIATTR_EXTERNS
	.align		4
        /*0080*/ 	.byte	0x04, 0x0f
        /*0082*/ 	.short	(.L_1054 - .L_1053)


	//   ....[0]....
	.align		4
.L_1053:
        /*0084*/ 	.word	index@(__assertfail)


	//----- nvinfo : EIATTR_MERCURY_ISA_VERSION
	.align		4
.L_1054:
        /*0088*/ 	.byte	0x03, 0x5f
        /*008a*/ 	.short	0x0101


	//----- nvinfo : EIATTR_VRC_CTA_INIT_COUNT
	.align		4
        /*008c*/ 	.byte	0x02, 0x4a
	.zero		1
	.zero		1


	//----- nvinfo : EIATTR_SYSCALL_OFFSETS
	.align		4
        /*0090*/ 	.byte	0x04, 0x46
        /*0092*/ 	.short	(.L_1056 - .L_1055)


	//   ....[0]....
.L_1055:
        /*0094*/ 	.word	0x00000840


	//----- nvinfo : EIATTR_EXIT_INSTR_OFFSETS
	.align		4
.L_1056:
        /*0098*/ 	.byte	0x04, 0x1c
        /*009a*/ 	.short	(.L_1058 - .L_1057)


	//   ....[0]....
.L_1057:
        /*009c*/ 	.word	0x00000440


	//   ....[1]....
        /*00a0*/ 	.word	0x000008d0


	//----- nvinfo : EIATTR_CRS_STACK_SIZE
	.align		4
.L_1058:
        /*00a4*/ 	.byte	0x04, 0x1e
        /*00a6*/ 	.short	(.L_1060 - .L_1059)
.L_1059:
        /*00a8*/ 	.word	0x00000000


	//----- nvinfo : EIATTR_CBANK_PARAM_SIZE
	.align		4
.L_1060:
        /*00ac*/ 	.byte	0x03, 0x19
        /*00ae*/ 	.short	0x00b8


	//----- nvinfo : EIATTR_PARAM_CBANK
	.align		4
        /*00b0*/ 	.byte	0x04, 0x0a
        /*00b2*/ 	.short	(.L_1062 - .L_1061)
	.align		4
.L_1061:
        /*00b4*/ 	.word	index@(.nv.constant0._ZN2at6native30max_unpooling3d_forward_kernelIaEEvNS_27GenericPackedTensorAccessorIKT_Lm4ENS_16DefaultPtrTraitsElEENS2_IKlLm4ES5_lEEPS3_llll)
        /*00b8*/ 	.short	0x0380
        /*00ba*/ 	.short	0x00b8


	//----- nvinfo : EIATTR_SW_WAR
	.align		4
.L_1062:
        /*00bc*/ 	.byte	0x04, 0x36
        /*00be*/ 	.short	(.L_1064 - .L_1063)
.L_1063:
        /*00c0*/ 	.word	0x00000008
.L_1064:


//--------------------- .nv.info._ZN2at6native30max_unpooling3d_forward_kernelIhEEvNS_27GenericPackedTensorAccessorIKT_Lm4ENS_16DefaultPtrTraitsElEENS2_IKlLm4ES5_lEEPS3_llll --------------------------
	.section	.nv.info._ZN2at6native30max_unpooling3d_forward_kernelIhEEvNS_27GenericPackedTensorAccessorIKT_Lm4ENS_16DefaultPtrTraitsElEENS2_IKlLm4ES5_lEEPS3_llll,"",@"SHT_CUDA_INFO"
	.sectionflags	@""
	.align	4


	//----- nvinfo : EIATTR_CUDA_API_VERSION
	.align		4
        /*0000*/ 	.byte	0x04, 0x37
        /*0002*/ 	.short	(.L_1066 - .L_1065)
.L_1065:
        /*0004*/ 	.word	0x00000082


	//----- nvinfo : EIATTR_KPARAM_INFO
	.align		4
.L_1066:
        /*0008*/ 	.byte	0x04, 0x17
        /*000a*/ 	.short	(.L_1068 - .L_1067)
.L_1067:
        /*000c*/ 	.word	0x00000000
        /*0010*/ 	.short	0x0006
        /*0012*/ 	.short	0x00b0
        /*0014*/ 	.byte	0x00, 0xf0, 0x21, 0x00


	//----- nvinfo : EIATTR_KPARAM_INFO
	.align		4
.L_1068:
        /*0018*/ 	.byte	0x04, 0x17
        /*001a*/ 	.short	(.L_1070 - .L_1069)
.L_1069:
        /*001c*/ 	.word	0x00000000
        /*0020*/ 	.short	0x0005
        /*0022*/ 	.short	0x00a8
        /*0024*/ 	.byte	0x00, 0xf0, 0x21, 0x00


	//----- nvinfo : EIATTR_KPARAM_INFO
	.align		4
.L_1070:
        /*0028*/ 	.byte	0x04, 0x17
        /*002a*/ 	.short	(.L_1072 - .L_1071)
.L_1071:
        /*002c*/ 	.word	0x00000000
        /*0030*/ 	.short	0x0004
        /*0032*/ 	.short	0x00a0
        /*0034*/ 	.byte	0x00, 0xf0, 0x21, 0x00


	//----- nvinfo : EIATTR_KPARAM_INFO
	.align		4
.L_1072:
        /*0038*/ 	.byte	0x04, 0x17
        /*003a*/ 	.short	(.L_1074 - .L_1073)
.L_1073:
        /*003c*/ 	.word	0x00000000
        /*0040*/ 	.short	0x0003
        /*0042*/ 	.short	0x0098
        /*0044*/ 	.byte	0x00, 0xf0, 0x21, 0x00


	//----- nvinfo : EIATTR_KPARAM_INFO
	.align		4
.L_1074:
        /*0048*/ 	.byte	0x04, 0x17
        /*004a*/ 	.short	(.L_1076 - .L_1075)
.L_1075:
        /*004c*/ 	.word	0x00000000
        /*0050*/ 	.short	0x0002
        /*0052*/ 	.short	0x0090
        /*0054*/ 	.byte	0x00, 0xf5, 0x21, 0x00


	//----- nvinfo : EIATTR_KPARAM_INFO
	.align		4
.L_1076:
        /*0058*/ 	.byte	0x04, 0x17
        /*005a*/ 	.short	(.L_1078 - .L_1077)
.L_1077:
        /*005c*/ 	.word	0x00000000
        /*0060*/ 	.short	0x0001
        /*0062*/ 	.short	0x0048
        /*0064*/ 	.byte	0x00, 0xf0, 0x21, 0x01


	//----- nvinfo : EIATTR_KPARAM_INFO
	.align		4
.L_1078:
        /*0068*/ 	.byte	0x04, 0x17
        /*006a*/ 	.short	(.L_1080 - .L_1079)
.L_1079:
        /*006c*/ 	.word	0x00000000
        /*0070*/ 	.short	0x0000
        /*0072*/ 	.short	0x0000
        /*0074*/ 	.byte	0x00, 0xf0, 0x21, 0x01


	//----- nvinfo : EIATTR_SPARSE_MMA_MASK
	.align		4
.L_1080:
        /*0078*/ 	.byte	0x03, 0x50
        /*007a*/ 	.short	0x0000


	//----- nvinfo : EIATTR_MAXREG_COUNT
	.align		4
        /*007c*/ 	.byte	0x03, 0x1b
        /*007e*/ 	.short	0x00ff


	//----- nvinfo : EIATTR_EXTERNS
	.align		4
        /*0080*/ 	.byte	0x04, 0x0f
        /*0082*/ 	.short	(.L_1082 - .L_1081)


	//   ....[0]....
	.align		4
.L_1081:
        /*0084*/ 	.word	index@(__assertfail)


	//----- nvinfo : EIATTR_MERCURY_ISA_VERSION
	.align		4
.L_1082:
        /*0088*/ 	.byte	0x03, 0x5f
        /*008a*/ 	.short	0x0101


	//----- nvinfo : EIATTR_VRC_CTA_INIT_COUNT
	.align		4
        /*008c*/ 	.byte	0x02, 0x4a
	.zero		1
	.zero		1


	//----- nvinfo : EIATTR_SYSCALL_OFFSETS
	.align		4
        /*0090*/ 	.byte	0x04, 0x46
        /*0092*/ 	.short	(.L_1084 - .L_1083)


	//   ....[0]....
.L_1083:
        /*0094*/ 	.word	0x00000840


	//----- nvinfo : EIATTR_EXIT_INSTR_OFFSETS
	.align		4
.L_1084:
        /*0098*/ 	.byte	0x04, 0x1c
        /*009a*/ 	.short	(.L_1086 - .L_1085)


	//   ....[0]....
.L_1085:
        /*009c*/ 	.word	0x00000440


	//   ....[1]....
        /*00a0*/ 	.word	0x000008d0


	//----- nvinfo : EIATTR_CRS_STACK_SIZE
	.align		4
.L_1086:
        /*00a4*/ 	.byte	0x04, 0x1e
        /*00a6*/ 	.short	(.L_1088 - .L_1087)
.L_1087:
        /*00a8*/ 	.word	0x00000000


	//----- nvinfo : EIATTR_CBANK_PARAM_SIZE
	.align		4
.L_1088:
        /*00ac*/ 	.byte	0x03, 0x19
        /*00ae*/ 	.short	0x00b8


	//----- nvinfo : EIATTR_PARAM_CBANK
	.align		4
        /*00b0*/ 	.byte	0x04, 0x0a
        /*00b2*/ 	.short	(.L_1090 - .L_1089)
	.align		4
.L_1089:
        /*00b4*/ 	.word	index@(.nv.constant0._ZN2at6native30max_unpooling3d_forward_kernelIhEEvNS_27GenericPackedTensorAccessorIKT_Lm4ENS_16DefaultPtrTraitsElEENS2_IKlLm4ES5_lEEPS3_llll)
        /*00b8*/ 	.short	0x0380
        /*00ba*/ 	.short	0x00b8


	//----- nvinfo : EIATTR_SW_WAR
	.align		4
.L_1090:
        /*00bc*/ 	.byte	0x04, 0x36
        /*00be*/ 	.short	(.L_1092 - .L_1091)
.L_1091:
        /*00c0*/ 	.word	0x00000008
.L_1092:


//--------------------- .nv.info._ZN2at6native30max_unpooling2d_forward_kernelIN3c108BFloat16EEEvlPKT_PKllllllPS4_ --------------------------
	.section	.nv.info._ZN2at6native30max_unpooling2d_forward_kernelIN3c108BFloat16EEEvlPKT_PKllllllPS4_,"",@"SHT_CUDA_INFO"
	.sectionflags	@""
	.align	4


	//----- nvinfo : EIATTR_CUDA_API_VERSION
	.align		4
        /*0000*/ 	.byte	0x04, 0x37
        /*0002*/ 	.short	(.L_1094 - .L_1093)
.L_1093:
        /*0004*/ 	.word	0x00000082


	//----- nvinfo : EIATTR_KPARAM_INFO
	.align		4
.L_1094:
        /*0008*/ 	.byte	0x04, 0x17
        /*000a*/ 	.short	(.L_1096 - .L_1095)
.L_1095:
        /*000c*/ 	.word	0x00000000
        /*0010*/ 	.short	0x0008
        /*0012*/ 	.short	0x0040
        /*0014*/ 	.byte	0x00, 0xf5, 0x21, 0x00


	//----- nvinfo : EIATTR_KPARAM_INFO
	.align		4
.L_1096:
        /*0018*/ 	.byte	0x04, 0x17
        /*001a*/ 	.short	(.L_1098 - .L_1097)
.L_1097:
        /*001c*/ 	.word	0x00000000
        /*0020*/ 	.short	0x0007
        /*0022*/ 	.short	0x0038
        /*0024*/ 	.byte	0x00, 0xf0, 0x21, 0x00


	//----- nvinfo : EIATTR_KPARAM_INFO
	.align		4
.L_1098:
        /*0028*/ 	.byte	0x04, 0x17
        /*002a*/ 	.short	(.L_1100 - .L_1099)
.L_1099:
        /*002c*/ 	.word	0x00000000
        /*0030*/ 	.short	0x0006
        /*0032*/ 	.short	0x0030
        /*0034*/ 	.byte	0x00, 0xf0, 0x21, 0x00


	//----- nvinfo : EIATTR_KPARAM_INFO
	.align		4
.L_1100:
        /*0038*/ 	.byte	0x04, 0x17
        /*003a*/ 	.short	(.L_1102 - .L_1101)
.L_1101:
        /*003c*/ 	.word	0x00000000
        /*0040*/ 	.short	0x0005
        /*0042*/ 	.short	0x0028
        /*0044*/ 	.byte	0x00, 0xf0, 0x21, 0x00


	//----- nvinfo : EIATTR_KPARAM_INFO
	.align		4
.L_1102:
        /*0048*/ 	.byte	0x04, 0x17
        /*004a*/ 	.short	(.L_1104 - .L_1103)
.L_1103:
        /*004c*/ 	.word	0x00000000
        /*0050*/ 	.short	0x0004
        /*0052*/ 	.short	0x0020
        /*0054*/ 	.byte	0x00, 0xf0, 0x21, 0x00


	//----- nvinfo : EIATTR_KPARAM_INFO
	.align		4
.L_1104:
        /*0058*/ 	.byte	0x04, 0x17
        /*005a*/ 	.short	(.L_1106 - .L_1105)
.L_1105:
        /*005c*/ 	.word	0x00000000
        /*0060*/ 	.short	0x0003
        /*0062*/ 	.short	0x0018
        /*0064*/ 	.byte	0x00, 0xf0, 0x21, 0x00


	//----- nvinfo : EIATTR_KPARAM_INFO
	.align		4
.L_1106:
        /*0068*/ 	.byte	0x04, 0x17
        /*006a*/ 	.short	(.L_1108 - .L_1107)
.L_1107:
        /*006c*/ 	.word	0x00000000
        /*0070*/ 	.short	0x0002
        /*0072*/ 	.short	0x0010
        /*0074*/ 	.byte	0x00, 0xf5, 0x21, 0x00


	//----- nvinfo : EIATTR_KPARAM_INFO
	.align		4
.L_1108:
        /*0078*/ 	.byte	0x04, 0x17
        /*007a*/ 	.short	(.L_1110 - .L_1109)
.L_1109:
        /*007c*/ 	.word	0x00000000
        /*0080*/ 	.short	0x0001
        /*0082*/ 	.short	0x0008
        /*0084*/ 	.byte	0x00, 0xf5, 0x21, 0x00


	//----- nvinfo : EIATTR_KPARAM_INFO
	.align		4
.L_1110:
        /*0088*/ 	.byte	0x04, 0x17
        /*008a*/ 	.short	(.L_1112 - .L_1111)
.L_1111:
        /*008c*/ 	.word	0x00000000
        /*0090*/ 	.short	0x0000
        /*0092*/ 	.short	0x0000
        /*0094*/ 	.byte	0x00, 0xf0, 0x21, 0x00


	//----- nvinfo : EIATTR_SPARSE_MMA_MASK
	.align		4
.L_1112:
        /*0098*/ 	.byte	0x03, 0x50
        /*009a*/ 	.short	0x0000


	//----- nvinfo : EIATTR_MAXREG_COUNT
	.align		4
        /*009c*/ 	.byte	0x03, 0x1b
        /*009e*/ 	.short	0x00ff


	//----- nvinfo : EIATTR_EXTERNS
	.align		4
        /*00a0*/ 	.byte	0x04, 0x0f
        /*00a2*/ 	.short	(.L_1114 - .L_1113)


	//   ....[0]....
	.align		4
.L_1113:
        /*00a4*/ 	.word	index@(__assertfail)


	//----- nvinfo : EIATTR_MERCURY_ISA_VERSION
	.align		4
.L_1114:
        /*00a8*/ 	.byte	0x03, 0x5f
        /*00aa*/ 	.short	0x0101


	//----- nvinfo : EIATTR_VRC_CTA_INIT_COUNT
	.align		4
        /*00ac*/ 	.byte	0x02, 0x4a
	.zero		1
	.zero		1


	//----- nvinfo : EIATTR_SYSCALL_OFFSETS
	.align		4
        /*00b0*/ 	.byte	0x04, 0x46
        /*00b2*/ 	.short	(.L_1116 - .L_1115)


	//   ....[0]....
.L_1115:
        /*00b4*/ 	.word	0x00000e30


	//   ....[1]....
        /*00b8*/ 	.word	0x00001820


	//   ....[2]....
        /*00bc*/ 	.word	0x000021b0


	//----- nvinfo : EIATTR_EXIT_INSTR_OFFSETS
	.align		4
.L_1116:
        /*00c0*/ 	.byte	0x04, 0x1c
        /*00c2*/ 	.short	(.L_1118 - .L_1117)


	//   ....[0]....
.L_1117:
        /*00c4*/ 	.word	0x00000090


	//   ....[1]....
        /*00c8*/ 	.word	0x00000f30


	//   ....[2]....
        /*00cc*/ 	.word	0x000022b0


	//----- nvinfo : EIATTR_CRS_STACK_SIZE
	.align		4
.L_1118:
        /*00d0*/ 	.byte	0x04, 0x1e
        /*00d2*/ 	.short	(.L_1120 - .L_1119)
.L_1119:
        /*00d4*/ 	.word	0x00000000


	//----- nvinfo : EIATTR_CBANK_PARAM_SIZE
	.align		4
.L_1120:
        /*00d8*/ 	.byte	0x03, 0x19
        /*00da*/ 	.short	0x0048


	//----- nvinfo : EIATTR_PARAM_CBANK
	.align		4
        /*00dc*/ 	.byte	0x04, 0x0a
        /*00de*/ 	.short	(.L_1122 - .L_1121)
	.align		4
.L_1121:
        /*00e0*/ 	.word	index@(.nv.constant0._ZN2at6native30max_unpooling2d_forward_kernelIN3c108BFloat16EEEvlPKT_PKllllllPS4_)
        /*00e4*/ 	.short	0x0380
        /*00e6*/ 	.short	0x0048


	//----- nvinfo : EIATTR_SW_WAR
	.align		4
.L_1122:
        /*00e8*/ 	.byte	0x04, 0x36
        /*00ea*/ 	.short	(.L_1124 - .L_1123)
.L_1123:
        /*00ec*/ 	.word	0x00000008
.L_1124:


//--------------------- .nv.info._ZN2at6native30max_unpooling2d_forward_kernelIN3c104HalfEEEvlPKT_PKllllllPS4_ --------------------------
	.section	.nv.info._ZN2at6native30max_unpooling2d_forward_kernelIN3c104HalfEEEvlPKT_PKllllllPS4_,"",@"SHT_CUDA_INFO"
	.sectionflags	@""
	.align	4


	//----- nvinfo : EIATTR_CUDA_API_VERSION
	.align		4
        /*0000*/ 	.byte	0x04, 0x37
        /*0002*/ 	.short	(.L_1126 - .L_1125)
.L_1125:
        /*0004*/ 	.word	0x00000082


	//----- nvinfo : EIATTR_KPARAM_INFO
	.align		4
.L_1126:
        /*0008*/ 	.byte	0x04, 0x17
        /*000a*/ 	.short	(.L_1128 - .L_1127)
.L_1127:
        /*000c*/ 	.word	0x00000000
        /*0010*/ 	.short	0x0008
        /*0012*/ 	.short	0x0040
        /*0014*/ 	.byte	0x00, 0xf5, 0x21, 0x00


	//----- nvinfo : EIATTR_KPARAM_INFO
	.align		4
.L_1128:
        /*0018*/ 	.byte	0x04, 0x17
        /*001a*/ 	.short	(.L_1130 - .L_1129)
.L_1129:
        /*001c*/ 	.word	0x00000000
        /*0020*/ 	.short	0x0007
        /*0022*/ 	.short	0x0038
        /*0024*/ 	.byte	0x00, 0xf0, 0x21, 0x00


	//----- nvinfo : EIATTR_KPARAM_INFO
	.align		4
.L_1130:
        /*0028*/ 	.byte	0x04, 0x17
        /*002a*/ 	.short	(.L_1132 - .L_1131)
.L_1131:
        /*002c*/ 	.word	0x00000000
        /*0030*/ 	.short	0x0006
        /*0032*/ 	.short	0x0030
        /*0034*/ 	.byte	0x00, 0xf0, 0x21, 0x00


	//----- nvinfo : EIATTR_KPARAM_INFO
	.align		4
.L_1132:
        /*0038*/ 	.byte	0x04, 0x17
        /*003a*/ 	.short	(.L_1134 - .L_1133)
.L_1133:
        /*003c*/ 	.word	0x00000000
        /*0040*/ 	.short	0x0005
        /*0042*/ 	.short	0x0028
        /*0044*/ 	.byte	0x00, 0xf0, 0x21, 0x00


	//----- nvinfo : EIATTR_KPARAM_INFO
	.align		4
.L_1134:
        /*0048*/ 	.byte	0x04, 0x17
        /*004a*/ 	.short	(.L_1136 - .L_1135)
.L_1135:
        /*004c*/ 	.word	0x00000000
        /*0050*/ 	.short	0x0004
        /*0052*/ 	.short	0x0020
        /*0054*/ 	.byte	0x00, 0xf0, 0x21, 0x00


	//----- nvinfo : EIATTR_KPARAM_INFO
	.align		4
.L_1136:
        /*0058*/ 	.byte	0x04, 0x17
        /*005a*/ 	.short	(.L_1138 - .L_1137)
.L_1137:
        /*005c*/ 	.word	0x00000000
        /*0060*/ 	.short	0x0003
        /*0062*/ 	.short	0x0018
        /*0064*/ 	.byte	0x00, 0xf0, 0x21, 0x00


	//----- nvinfo : EIATTR_KPARAM_INFO
	.align		4
.L_1138:
        /*0068*/ 	.byte	0x04, 0x17
        /*006a*/ 	.short	(.L_1140 - .L_1139)
.L_1139:
        /*006c*/ 	.word	0x00000000
        /*0070*/ 	.short	0x0002
        /*0072*/ 	.short	0x0010
        /*0074*/ 	.byte	0x00, 0xf5, 0x21, 0x00


	//----- nvinfo : EIATTR_KPARAM_INFO
	.align		4
.L_1140:
        /*0078*/ 	.byte	0x04, 0x17
        /*007a*/ 	.short	(.L_1142 - .L_1141)
.L_1141:
        /*007c*/ 	.word	0x00000000
        /*0080*/ 	.short	0x0001
        /*0082*/ 	.short	0x0008
        /*0084*/ 	.byte	0x00, 0xf5, 0x21, 0x00


	//----- nvinfo : EIATTR_KPARAM_INFO
	.align		4
.L_1142:
        /*0088*/ 	.byte	0x04, 0x17
        /*008a*/ 	.short	(.L_1144 - .L_1143)
.L_1143:
        /*008c*/ 	.word	0x00000000
        /*0090*/ 	.short	0x0000
        /*0092*/ 	.short	0x0000
        /*0094*/ 	.byte	0x00, 0xf0, 0x21, 0x00


	//----- nvinfo : EIATTR_SPARSE_MMA_MASK
	.align		4
.L_1144:
        /*0098*/ 	.byte	0x03, 0x50
        /*009a*/ 	.short	0x0000


	//----- nvinfo : EIATTR_MAXREG_COUNT
	.align		4
        /*009c*/ 	.byte	0x03, 0x1b
        /*009e*/ 	.short	0x00ff


	//----- nvinfo : EIATTR_EXTERNS
	.align		4
        /*00a0*/ 	.byte	0x04, 0x0f
        /*00a2*/ 	.short	(.L_1146 - .L_1145)


	//   ....[0]....
	.align		4
.L_1145:
        /*00a4*/ 	.word	index@(__assertfail)


	//----- nvinfo : EIATTR_MERCURY_ISA_VERSION
	.align		4
.L_1146:
        /*00a8*/ 	.byte	0x03, 0x5f
        /*00aa*/ 	.short	0x0101


	//----- nvinfo : EIATTR_VRC_CTA_INIT_COUNT
	.align		4
        /*00ac*/ 	.byte	0x02, 0x4a
	.zero		1
	.zero		1


	//----- nvinfo : EIATTR_SYSCALL_OFFSETS
	.align		4
        /*00b0*/ 	.byte	0x04, 0x46
        /*00b2*/ 	.short	(.L_1148 - .L_1147)


	//   ....[0]....
.L_1147:
        /*00b4*/ 	.word	0x00000e30


	//   ....[1]....
        /*00b8*/ 	.word	0x00001820


	//   ....[2]....
        /*00bc*/ 	.word	0x000021b0


	//----- nvinfo : EIATTR_EXIT_INSTR_OFFSETS
	.align		4
.L_1148:
        /*00c0*/ 	.byte	0x04, 0x1c
        /*00c2*/ 	.short	(.L_1150 - .L_1149)


	//   ....[0]....
.L_1149:
        /*00c4*/ 	.word	0x00000090


	//   ....[1]....
        /*00c8*/ 	.word	0x00000f30


	//   ....[2]....
        /*00cc*/ 	.word	0x000022b0


	//----- nvinfo : EIATTR_CRS_STACK_SIZE
	.align		4
.L_1150:
        /*00d0*/ 	.byte	0x04, 0x1e
        /*00d2*/ 	.short	(.L_1152 - .L_1151)
.L_1151:
        /*00d4*/ 	.word	0x00000000


	//----- nvinfo : EIATTR_CBANK_PARAM_SIZE
	.align		4
.L_1152:
        /*00d8*/ 	.byte	0x03, 0x19
        /*00da*/ 	.short	0x0048


	//----- nvinfo : EIATTR_PARAM_CBANK
	.align		4
        /*00dc*/ 	.byte	0x04, 0x0a
        /*00de*/ 	.short	(.L_1154 - .L_1153)
	.align		4
.L_1153:
        /*00e0*/ 	.word	index@(.nv.constant0._ZN2at6native30max_unpooling2d_forward_kernelIN3c104HalfEEEvlPKT_PKllllllPS4_)
        /*00e4*/ 	.short	0x0380
        /*00e6*/ 	.short	0x0048


	//----- nvinfo : EIATTR_SW_WAR
	.align		4
.L_1154:
        /*00e8*/ 	.byte	0x04, 0x36
        /*00ea*/ 	.short	(.L_1156 - .L_1155)
.L_1155:
        /*00ec*/ 	.word	0x00000008
.L_1156:


//--------------------- .nv.info._ZN2at6native30max_unpooling2d_forward_kernelIfEEvlPKT_PKllllllPS2_ --------------------------
	.section	.nv.info._ZN2at6native30max_unpooling2d_forward_kernelIfEEvlPKT_PKllllllPS2_,"",@"SHT_CUDA_INFO"
	.sectionflags	@""
	.align	4


	//----- nvinfo : EIATTR_CUDA_API_VERSION
	.align		4
        /*0000*/ 	.byte	0x04, 0x37
        /*0002*/ 	.short	(.L_1158 - .L_1157)
.L_1157:
        /*0004*/ 	.word	0x00000082


	//----- nvinfo : EIATTR_KPARAM_INFO
	.align		4
.L_1158:
        /*0008*/ 	.byte	0x04, 0x17
        /*000a*/ 	.short	(.L_1160 - .L_1159)
.L_1159:
        /*000c*/ 	.word	0x00000000
        /*0010*/ 	.short	0x0008
        /*0012*/ 	.short	0x0040
        /*0014*/ 	.byte	0x00, 0xf5, 0x21, 0x00


	//----- nvinfo : EIATTR_KPARAM_INFO
	.align		4
.L_1160:
        /*0018*/ 	.byte	0x04, 0x17
        /*001a*/ 	.short	(.L_1162 - .L_1161)
.L_1161:
        /*001c*/ 	.word	0x00000000
        /*0020*/ 	.short	0x0007
        /*0022*/ 	.short	0x0038
        /*0024*/ 	.byte	0x00, 0xf0, 0x21, 0x00


	//----- nvinfo : EIATTR_KPARAM_INFO
	.align		4
.L_1162:
        /*0028*/ 	.byte	0x04, 0x17
        /*002a*/ 	.short	(.L_1164 - .L_1163)
.L_1163:
        /*002c*/ 	.word	0x00000000
        /*0030*/ 	.short	0x0006
        /*0032*/ 	.short	0x0030
        /*0034*/ 	.byte	0x00, 0xf0, 0x21, 0x00


	//----- nvinfo : EIATTR_KPARAM_INFO
	.align		4
.L_1164:
        /*0038*/ 	.byte	0x04, 0x17
        /*003a*/ 	.short	(.L_1166 - .L_1165)
.L_1165:
        /*003c*/ 	.word	0x00000000
        /*0040*/ 	.short	0x0005
        /*0042*/ 	.short	0x0028
        /*0044*/ 	.byte	0x00, 0xf0, 0x21, 0x00


	//----- nvinfo : EIATTR_KPARAM_INFO
	.align		4
.L_1166:
        /*0048*/ 	.byte	0x04, 0x17
        /*004a*/ 	.short	(.L_1168 - .L_1167)
.L_1167:
        /*004c*/ 	.word	0x00000000
        /*0050*/ 	.short	0x0004
        /*0052*/ 	.short	0x0020
        /*0054*/ 	.byte	0x00, 0xf0, 0x21, 0x00


	//----- nvinfo : EIATTR_KPARAM_INFO
	.align		4
.L_1168:
        /*0058*/ 	.byte	0x04, 0x17
        /*005a*/ 	.short	(.L_1170 - .L_1169)
.L_1169:
        /*005c*/ 	.word	0x00000000
        /*0060*/ 	.short	0x0003
        /*0062*/ 	.short	0x0018
        /*0064*/ 	.byte	0x00, 0xf0, 0x21, 0x00


	//----- nvinfo : EIATTR_KPARAM_INFO
	.align		4
.L_1170:
        /*0068*/ 	.byte	0x04, 0x17
        /*006a*/ 	.short	(.L_1172 - .L_1171)
.L_1171:
        /*006c*/ 	.word	0x00000000
        /*0070*/ 	.short	0x0002
        /*0072*/ 	.short	0x0010
        /*0074*/ 	.byte	0x00, 0xf5, 0x21, 0x00


	//----- nvinfo : EIATTR_KPARAM_INFO
	.align		4
.L_1172:
        /*0078*/ 	.byte	0x04, 0x17
        /*007a*/ 	.short	(.L_1174 - .L_1173)
.L_1173:
        /*007c*/ 	.word	0x00000000
        /*0080*/ 	.short	0x0001
        /*0082*/ 	.short	0x0008
        /*0084*/ 	.byte	0x00, 0xf5, 0x21, 0x00


	//----- nvinfo : EIATTR_KPARAM_INFO
	.align		4
.L_1174:
        /*0088*/ 	.byte	0x04, 0x17
        /*008a*/ 	.short	(.L_1176 - .L_1175)
.L_1175:
        /*008c*/ 	.word	0x00000000
        /*0090*/ 	.short	0x0000
        /*0092*/ 	.short	0x0000
        /*0094*/ 	.byte	0x00, 0xf0, 0x21, 0x00


	//----- nvinfo : EIATTR_SPARSE_MMA_MASK
	.align		4
.L_1176:
        /*0098*/ 	.byte	0x03, 0x50
        /*009a*/ 	.short	0x0000


	//----- nvinfo : EIATTR_MAXREG_COUNT
	.align		4
        /*009c*/ 	.byte	0x03, 0x1b
        /*009e*/ 	.short	0x00ff


	//----- nvinfo : EIATTR_EXTERNS
	.align		4
        /*00a0*/ 	.byte	0x04, 0x0f
        /*00a2*/ 	.short	(.L_1178 - .L_1177)


	//   ....[0]....
	.align		4
.L_1177:
        /*00a4*/ 	.word	index@(__assertfail)


	//----- nvinfo : EIATTR_MERCURY_ISA_VERSION
	.align		4
.L_1178:
        /*00a8*/ 	.byte	0x03, 0x5f
        /*00aa*/ 	.short	0x0101


	//----- nvinfo : EIATTR_VRC_CTA_INIT_COUNT
	.align		4
        /*00ac*/ 	.byte	0x02, 0x4a
	.zero		1
	.zero		1


	//----- nvinfo : EIATTR_SYSCALL_OFFSETS
	.align		4
        /*00b0*/ 	.byte	0x04, 0x46
        /*00b2*/ 	.short	(.L_1180 - .L_1179)


	//   ....[0]....
.L_1179:
        /*00b4*/ 	.word	0x00000e30


	//   ....[1]....
        /*00b8*/ 	.word	0x00001820


	//   ....[2]....
        /*00bc*/ 	.word	0x000021b0


	//----- nvinfo : EIATTR_EXIT_INSTR_OFFSETS
	.align		4
.L_1180:
        /*00c0*/ 	.byte	0x04, 0x1c
        /*00c2*/ 	.short	(.L_1182 - .L_1181)


	//   ....[0]....
.L_1181:
        /*00c4*/ 	.word	0x00000090


	//   ....[1]....
        /*00c8*/ 	.word	0x00000f30


	//   ....[2]....
        /*00cc*/ 	.word	0x000022b0


	//----- nvinfo : EIATTR_CRS_STACK_SIZE
	.align		4
.L_1182:
        /*00d0*/ 	.byte	0x04, 0x1e
        /*00d2*/ 	.short	(.L_1184 - .L_1183)
.L_1183:
        /*00d4*/ 	.word	0x00000000


	//----- nvinfo : EIATTR_CBANK_PARAM_SIZE
	.align		4
.L_1184:
        /*00d8*/ 	.byte	0x03, 0x19
        /*00da*/ 	.short	0x0048


	//----- nvinfo : EIATTR_PARAM_CBANK
	.align		4
        /*00dc*/ 	.byte	0x04, 0x0a
        /*00de*/ 	.short	(.L_1186 - .L_1185)
	.align		4
.L_1185:
        /*00e0*/ 	.word	index@(.nv.constant0._ZN2at6native30max_unpooling2d_forward_kernelIfEEvlPKT_PKllllllPS2_)
        /*00e4*/ 	.short	0x0380
        /*00e6*/ 	.short	0x0048


	//----- nvinfo : EIATTR_SW_WAR
	.align		4
.L_1186:
        /*00e8*/ 	.byte	0x04, 0x36
        /*00ea*/ 	.short	(.L_1188 - .L_1187)
.L_1187:
        /*00ec*/ 	.word	0x00000008
.L_1188:


//--------------------- .nv.info._ZN2at6native30max_unpooling2d_forward_kernelIdEEvlPKT_PKllllllPS2_ --------------------------
	.section	.nv.info._ZN2at6native30max_unpooling2d_forward_kernelIdEEvlPKT_PKllllllPS2_,"",@"SHT_CUDA_INFO"
	.sectionflags	@""
	.align	4


	//----- nvinfo : EIATTR_CUDA_API_VERSION
	.align		4
        /*0000*/ 	.byte	0x04, 0x37
        /*0002*/ 	.short	(.L_1190 - .L_1189)
.L_1189:
        /*0004*/ 	.word	0x00000082


	//----- nvinfo : EIATTR_KPARAM_INFO
	.align		4
.L_1190:
        /*0008*/ 	.byte	0x04, 0x17
        /*000a*/ 	.short	(.L_1192 - .L_1191)
.L_1191:
        /*000c*/ 	.word	0x00000000
        /*0010*/ 	.short	0x0008
        /*0012*/ 	.short	0x0040
        /*0014*/ 	.byte	0x00, 0xf5, 0x21, 0x00


	//----- nvinfo : EIATTR_KPARAM_INFO
	.align		4
.L_1192:
        /*0018*/ 	.byte	0x04, 0x17
        /*001a*/ 	.short	(.L_1194 - .L_1193)
.L_1193:
        /*001c*/ 	.word	0x00000000
        /*0020*/ 	.short	0x0007
        /*0022*/ 	.short	0x0038
        /*0024*/ 	.byte	0x00, 0xf0, 0x21, 0x00


	//----- nvinfo : EIATTR_KPARAM_INFO
	.align		4
.L_1194:
        /*0028*/ 	.byte	0x04, 0x17
        /*002a*/ 	.short	(.L_1196 - .L_1195)
.L_1195:
        /*002c*/ 	.word	0x00000000
        /*0030*/ 	.short	0x0006
        /*0032*/ 	.short	0x0030
        /*0034*/ 	.byte	0x00, 0xf0, 0x21, 0x00


	//----- nvinfo : EIATTR_KPARAM_INFO
	.align		4
.L_1196:
        /*0038*/ 	.byte	0x04, 0x17
        /*003a*/ 	.short	(.L_1198 - .L_1197)
.L_1197:
        /*003c*/ 	.word	0x00000000
        /*0040*/ 	.short	0x0005
        /*0042*/ 	.short	0x0028
        /*0044*/ 	.byte	0x00, 0xf0, 0x21, 0x00


	//----- nvinfo : EIATTR_KPARAM_INFO
	.align		4
.L_1198:
        /*0048*/ 	.byte	0x04, 0x17
        /*004a*/ 	.short	(.L_1200 - .L_1199)
.L_1199:
        /*004c*/ 	.word	0x00000000
        /*0050*/ 	.short	0x0004
        /*0052*/ 	.short	0x0020
        /*0054*/ 	.byte	0x00, 0xf0, 0x21, 0x00


	//----- nvinfo : EIATTR_KPARAM_INFO
	.align		4
.L_1200:
        /*0058*/ 	.byte	0x04, 0x17
        /*005a*/ 	.short	(.L_1202 - .L_1201)
.L_1201:
        /*005c*/ 	.word	0x00000000
        /*0060*/ 	.short	0x0003
        /*0062*/ 	.short	0x0018
        /*0064*/ 	.byte	0x00, 0xf0, 0x21, 0x00


	//----- nvinfo : EIATTR_KPARAM_INFO
	.align		4
.L_1202:
        /*0068*/ 	.byte	0x04, 0x17
        /*006a*/ 	.short	(.L_1204 - .L_1203)
.L_1203:
        /*006c*/ 	.word	0x00000000
        /*0070*/ 	.short	0x0002
        /*0072*/ 	.short	0x0010
        /*0074*/ 	.byte	0x00, 0xf5, 0x21, 0x00


	//----- nvinfo : EIATTR_KPARAM_INFO
	.align		4
.L_1204:
        /*0078*/ 	.byte	0x04, 0x17
        /*007a*/ 	.short	(.L_1206 - .L_1205)
.L_1205:
        /*007c*/ 	.word	0x00000000
        /*0080*/ 	.short	0x0001
        /*0082*/ 	.short	0x0008
        /*0084*/ 	.byte	0x00, 0xf5, 0x21, 0x00


	//----- nvinfo : EIATTR_KPARAM_INFO
	.align		4
.L_1206:
        /*0088*/ 	.byte	0x04, 0x17
        /*008a*/ 	.short	(.L_1208 - .L_1207)
.L_1207:
        /*008c*/ 	.word	0x00000000
        /*0090*/ 	.short	0x0000
        /*0092*/ 	.short	0x0000
        /*0094*/ 	.byte	0x00, 0xf0, 0x21, 0x00


	//----- nvinfo : EIATTR_SPARSE_MMA_MASK
	.align		4
.L_1208:
        /*0098*/ 	.byte	0x03, 0x50
        /*009a*/ 	.short	0x0000


	//----- nvinfo : EIATTR_MAXREG_COUNT
	.align		4
        /*009c*/ 	.byte	0x03, 0x1b
        /*009e*/ 	.short	0x00ff


	//----- nvinfo : EIATTR_EXTERNS
	.align		4
        /*00a0*/ 	.byte	0x04, 0x0f
        /*00a2*/ 	.short	(.L_1210 - .L_1209)


	//   ....[0]....
	.align		4
.L_1209:
        /*00a4*/ 	.word	index@(__assertfail)


	//----- nvinfo : EIATTR_MERCURY_ISA_VERSION
	.align		4
.L_1210:
        /*00a8*/ 	.byte	0x03, 0x5f
        /*00aa*/ 	.short	0x0101


	//----- nvinfo : EIATTR_VRC_CTA_INIT_COUNT
	.align		4
        /*00ac*/ 	.byte	0x02, 0x4a
	.zero		1
	.zero		1


	//----- nvinfo : EIATTR_SYSCALL_OFFSETS
	.align		4
        /*00b0*/ 	.byte	0x04, 0x46
        /*00b2*/ 	.short	(.L_1212 - .L_1211)


	//   ....[0]....
.L_1211:
        /*00b4*/ 	.word	0x00000e40


	//   ....[1]....
        /*00b8*/ 	.word	0x00001830


	//   ....[2]....
        /*00bc*/ 	.word	0x000021c0


	//----- nvinfo : EIATTR_EXIT_INSTR_OFFSETS
	.align		4
.L_1212:
        /*00c0*/ 	.byte	0x04, 0x1c
        /*00c2*/ 	.short	(.L_1214 - .L_1213)


	//   ....[0]....
.L_1213:
        /*00c4*/ 	.word	0x00000090


	//   ....[1]....
        /*00c8*/ 	.word	0x00000f30


	//   ....[2]....
        /*00cc*/ 	.word	0x000022b0


	//----- nvinfo : EIATTR_CRS_STACK_SIZE
	.align		4
.L_1214:
        /*00d0*/ 	.byte	0x04, 0x1e
        /*00d2*/ 	.short	(.L_1216 - .L_1215)
.L_1215:
        /*00d4*/ 	.word	0x00000000


	//----- nvinfo : EIATTR_CBANK_PARAM_SIZE
	.align		4
.L_1216:
        /*00d8*/ 	.byte	0x03, 0x19
        /*00da*/ 	.short	0x0048


	//----- nvinfo : EIATTR_PARAM_CBANK
	.align		4
        /*00dc*/ 	.byte	0x04, 0x0a
        /*00de*/ 	.short	(.L_1218 - .L_1217)
	.align		4
.L_1217:
        /*00e0*/ 	.word	index@(.nv.constant0._ZN2at6native30max_unpooling2d_forward_kernelIdEEvlPKT_PKllllllPS2_)
        /*00e4*/ 	.short	0x0380
        /*00e6*/ 	.short	0x0048


	//----- nvinfo : EIATTR_SW_WAR
	.align		4
.L_1218:
        /*00e8*/ 	.byte	0x04, 0x36
        /*00ea*/ 	.short	(.L_1220 - .L_1219)
.L_1219:
        /*00ec*/ 	.word	0x00000008
.L_1220:


//--------------------- .nv.info._ZN2at6native30max_unpooling2d_forward_kernelIsEEvlPKT_PKllllllPS2_ --------------------------
	.section	.nv.info._ZN2at6native30max_unpooling2d_forward_kernelIsEEvlPKT_PKllllllPS2_,"",@"SHT_CUDA_INFO"
	.sectionflags	@""
	.align	4


	//----- nvinfo : EIATTR_CUDA_API_VERSION
	.align		4
        /*0000*/ 	.byte	0x04, 0x37
        /*0002*/ 	.short	(.L_1222 - .L_1221)
.L_1221:
        /*0004*/ 	.word	0x00000082


	//----- nvinfo : EIATTR_KPARAM_INFO
	.align		4
.L_1222:
        /*0008*/ 	.byte	0x04, 0x17
        /*000a*/ 	.short	(.L_1224 - .L_1223)
.L_1223:
        /*000c*/ 	.word	0x00000000
        /*0010*/ 	.short	0x0008
        /*0012*/ 	.short	0x0040
        /*0014*/ 	.byte	0x00, 0xf5, 0x21, 0x00


	//----- nvinfo : EIATTR_KPARAM_INFO
	.align		4
.L_1224:
        /*0018*/ 	.byte	0x04, 0x17
        /*001a*/ 	.short	(.L_1226 - .L_1225)
.L_1225:
        /*001c*/ 	.word	0x00000000
        /*0020*/ 	.short	0x0007
        /*0022*/ 	.short	0x0038
        /*0024*/ 	.byte	0x00, 0xf0, 0x21, 0x00


	//----- nvinfo : EIATTR_KPARAM_INFO
	.align		4
.L_1226:
        /*0028*/ 	.byte	0x04, 0x17
        /*002a*/ 	.short	(.L_1228 - .L_1227)
.L_1227:
        /*002c*/ 	.word	0x00000000
        /*0030*/ 	.short	0x0006
        /*0032*/ 	.short	0x0030
        /*0034*/ 	.byte	0x00, 0xf0, 0x21, 0x00


	//----- nvinfo : EIATTR_KPARAM_INFO
	.align		4
.L_1228:
        /*0038*/ 	.byte	0x04, 0x17
        /*003a*/ 	.short	(.L_1230 - .L_1229)
.L_1229:
        /*003c*/ 	.word	0x00000000
        /*0040*/ 	.short	0x0005
        /*0042*/ 	.short	0x0028
        /*0044*/ 	.byte	0x00, 0xf0, 0x21, 0x00


	//----- nvinfo : EIATTR_KPARAM_INFO
	.align		4
.L_1230:
        /*0048*/ 	.byte	0x04, 0x17
        /*004a*/ 	.short	(.L_1232 - .L_1231)
.L_1231:
        /*004c*/ 	.word	0x00000000
        /*0050*/ 	.short	0x0004
        /*0052*/ 	.short	0x0020
        /*0054*/ 	.byte	0x00, 0xf0, 0x21, 0x00


	//----- nvinfo : EIATTR_KPARAM_INFO
	.align		4
.L_1232:
        /*0058*/ 	.byte	0x04, 0x17
        /*005a*/ 	.short	(.L_1234 - .L_1233)
.L_1233:
        /*005c*/ 	.word	0x00000000
        /*0060*/ 	.short	0x0003
        /*0062*/ 	.short	0x0018
        /*0064*/ 	.byte	0x00, 0xf0, 0x21, 0x00


	//----- nvinfo : EIATTR_KPARAM_INFO
	.align		4
.L_1234:
        /*0068*/ 	.byte	0x04, 0x17
        /*006a*/ 	.short	(.L_1236 - .L_1235)
.L_1235:
        /*006c*/ 	.word	0x00000000
        /*0070*/ 	.short	0x0002
        /*0072*/ 	.short	0x0010
        /*0074*/ 	.byte	0x00, 0xf5, 0x21, 0x00


	//----- nvinfo : EIATTR_KPARAM_INFO
	.align		4
.L_1236:
        /*0078*/ 	.byte	0x04, 0x17
        /*007a*/ 	.short	(.L_1238 - .L_1237)
.L_1237:
        /*007c*/ 	.word	0x00000000
        /*0080*/ 	.short	0x0001
        /*0082*/ 	.short	0x0008
        /*0084*/ 	.byte	0x00, 0xf5, 0x21, 0x00


	//----- nvinfo : EIATTR_KPARAM_INFO
	.align		4
.L_1238:
        /*0088*/ 	.byte	0x04, 0x17
        /*008a*/ 	.short	(.L_1240 - .L_1239)
.L_1239:
        /*008c*/ 	.word	0x00000000
        /*0090*/ 	.short	0x0000
        /*0092*/ 	.short	0x0000
        /*0094*/ 	.byte	0x00, 0xf0, 0x21, 0x00


	//----- nvinfo : EIATTR_SPARSE_MMA_MASK
	.align		4
.L_1240:
        /*0098*/ 	.byte	0x03, 0x50
        /*009a*/ 	.short	0x0000


	//----- nvinfo : EIATTR_MAXREG_COUNT
	.align		4
        /*009c*/ 	.byte	0x03, 0x1b
        /*009e*/ 	.short	0x00ff


	//----- nvinfo : EIATTR_EXTERNS
	.align		4
        /*00a0*/ 	.byte	0x04, 0x0f
        /*00a2*/ 	.short	(.L_1242 - .L_1241)


	//   ....[0]....
	.align		4
.L_1241:
        /*00a4*/ 	.word	index@(__assertfail)


	//----- nvinfo : EIATTR_MERCURY_ISA_VERSION
	.align		4
.L_1242:
        /*00a8*/ 	.byte	0x03, 0x5f
        /*00aa*/ 	.short	0x0101


	//----- nvinfo : EIATTR_VRC_CTA_INIT_COUNT
	.align		4
        /*00ac*/ 	.byte	0x02, 0x4a
	.zero		1
	.zero		1


	//----- nvinfo : EIATTR_SYSCALL_OFFSETS
	.align		4
        /*00b0*/ 	.byte	0x04, 0x46
        /*00b2*/ 	.short	(.L_1244 - .L_1243)


	//   ....[0]....
.L_1243:
        /*00b4*/ 	.word	0x00000e30


	//   ....[1]....
        /*00b8*/ 	.word	0x00001820


	//   ....[2]....
        /*00bc*/ 	.word	0x000021b0


	//----- nvinfo : EIATTR_EXIT_INSTR_OFFSETS
	.align		4
.L_1244:
        /*00c0*/ 	.byte	0x04, 0x1c
        /*00c2*/ 	.short	(.L_1246 - .L_1245)


	//   ....[0]....
.L_1245:
        /*00c4*/ 	.word	0x00000090


	//   ....[1]....
        /*00c8*/ 	.word	0x00000f30


	//   ....[2]....
        /*00cc*/ 	.word	0x000022b0


	//----- nvinfo : EIATTR_CRS_STACK_SIZE
	.align		4
.L_1246:
        /*00d0*/ 	.byte	0x04, 0x1e
        /*00d2*/ 	.short	(.L_1248 - .L_1247)
.L_1247:
        /*00d4*/ 	.word	0x00000000


	//----- nvinfo : EIATTR_CBANK_PARAM_SIZE
	.align		4
.L_1248:
        /*00d8*/ 	.byte	0x03, 0x19
        /*00da*/ 	.short	0x0048


	//----- nvinfo : EIATTR_PARAM_CBANK
	.align		4
        /*00dc*/ 	.byte	0x04, 0x0a
        /*00de*/ 	.short	(.L_1250 - .L_1249)
	.align		4
.L_1249:
        /*00e0*/ 	.word	index@(.nv.constant0._ZN2at6native30max_unpooling2d_forward_kernelIsEEvlPKT_PKllllllPS2_)
        /*00e4*/ 	.short	0x0380
        /*00e6*/ 	.short	0x0048


	//----- nvinfo : EIATTR_SW_WAR
	.align		4
.L_1250:
        /*00e8*/ 	.byte	0x04, 0x36
        /*00ea*/ 	.short	(.L_1252 - .L_1251)
.L_1251:
        /*00ec*/ 	.word	0x00000008
.L_1252:


//--------------------- .nv.info._ZN2at6native30max_unpooling2d_forward_kernelIlEEvlPKT_PKllllllPS2_ --------------------------
	.section	.nv.info._ZN2at6native30max_unpooling2d_forward_kernelIlEEvlPKT_PKllllllPS2_,"",@"SHT_CUDA_INFO"
	.sectionflags	@""
	.align	4


	//----- nvinfo : EIATTR_CUDA_API_VERSION
	.align		4
        /*0000*/ 	.byte	0x04, 0x37
        /*0002*/ 	.short	(.L_1254 - .L_1253)
.L_1253:
        /*0004*/ 	.word	0x00000082


	//----- nvinfo : EIATTR_KPARAM_INFO
	.align		4
.L_1254:
        /*0008*/ 	.byte	0x04, 0x17
        /*000a*/ 	.short	(.L_1256 - .L_1255)
.L_1255:
        /*000c*/ 	.word	0x00000000
        /*0010*/ 	.short	0x0008
        /*0012*/ 	.short	0x0040
        /*0014*/ 	.byte	0x00, 0xf5, 0x21, 0x00


	//----- nvinfo : EIATTR_KPARAM_INFO
	.align		4
.L_1256:
        /*0018*/ 	.byte	0x04, 0x17
        /*001a*/ 	.short	(.L_1258 - .L_1257)
.L_1257:
        /*001c*/ 	.word	0x00000000
        /*0020*/ 	.short	0x0007
        /*0022*/ 	.short	0x0038
        /*0024*/ 	.byte	0x00, 0xf0, 0x21, 0x00


	//----- nvinfo : EIATTR_KPARAM_INFO
	.align		4
.L_1258:
        /*0028*/ 	.byte	0x04, 0x17
        /*002a*/ 	.short	(.L_1260 - .L_1259)
.L_1259:
        /*002c*/ 	.word	0x00000000
        /*0030*/ 	.short	0x0006
        /*0032*/ 	.short	0x0030
        /*0034*/ 	.byte	0x00, 0xf0, 0x21, 0x00


	//----- nvinfo : EIATTR_KPARAM_INFO
	.align		4
.L_1260:
        /*0038*/ 	.byte	0x04, 0x17
        /*003a*/ 	.short	(.L_1262 - .L_1261)
.L_1261:
        /*003c*/ 	.word	0x00000000
        /*0040*/ 	.short	0x0005
        /*0042*/ 	.short	0x0028
        /*0044*/ 	.byte	0x00, 0xf0, 0x21, 0x00


	//----- nvinfo : EIATTR_KPARAM_INFO
	.align		4
.L_1262:
        /*0048*/ 	.byte	0x04, 0x17
        /*004a*/ 	.short	(.L_1264 - .L_1263)
.L_1263:
        /*004c*/ 	.word	0x00000000
        /*0050*/ 	.short	0x0004
        /*0052*/ 	.short	0x0020
        /*0054*/ 	.byte	0x00, 0xf0, 0x21, 0x00


	//----- nvinfo : EIATTR_KPARAM_INFO
	.align		4
.L_1264:
        /*0058*/ 	.byte	0x04, 0x17
        /*005a*/ 	.short	(.L_1266 - .L_1265)
.L_1265:
        /*005c*/ 	.word	0x00000000
        /*0060*/ 	.short	0x0003
        /*0062*/ 	.short	0x0018
        /*0064*/ 	.byte	0x00, 0xf0, 0x21, 0x00


	//----- nvinfo : EIATTR_KPARAM_INFO
	.align		4
.L_1266:
        /*0068*/ 	.byte	0x04, 0x17
        /*006a*/ 	.short	(.L_1268 - .L_1267)
.L_1267:
        /*006c*/ 	.word	0x00000000
        /*0070*/ 	.short	0x0002
        /*0072*/ 	.short	0x0010
        /*0074*/ 	.byte	0x00, 0xf5, 0x21, 0x00


	//----- nvinfo : EIATTR_KPARAM_INFO
	.align		4
.L_1268:
        /*0078*/ 	.byte	0x04, 0x17
        /*007a*/ 	.short	(.L_1270 - .L_1269)
.L_1269:
        /*007c*/ 	.word	0x00000000
        /*0080*/ 	.short	0x0001
        /*0082*/ 	.short	0x0008
        /*0084*/ 	.byte	0x00, 0xf5, 0x21, 0x00


	//----- nvinfo : EIATTR_KPARAM_INFO
	.align		4
.L_1270:
        /*0088*/ 	.byte	0x04, 0x17
        /*008a*/ 	.short	(.L_1272 - .L_1271)
.L_1271:
        /*008c*/ 	.word	0x00000000
        /*0090*/ 	.short	0x0000
        /*0092*/ 	.short	0x0000
        /*0094*/ 	.byte	0x00, 0xf0, 0x21, 0x00


	//----- nvinfo : EIATTR_SPARSE_MMA_MASK
	.align		4
.L_1272:
        /*0098*/ 	.byte	0x03, 0x50
        /*009a*/ 	.short	0x0000


	//----- nvinfo : EIATTR_MAXREG_COUNT
	.align		4
        /*009c*/ 	.byte	0x03, 0x1b
        /*009e*/ 	.short	0x00ff


	//----- nvinfo : EIATTR_EXTERNS
	.align		4
        /*00a0*/ 	.byte	0x04, 0x0f
        /*00a2*/ 	.short	(.L_1274 - .L_1273)


	//   ....[0]....
	.align		4
.L_1273:
        /*00a4*/ 	.word	index@(__assertfail)


	//----- nvinfo : EIATTR_MERCURY_ISA_VERSION
	.align		4
.L_1274:
        /*00a8*/ 	.byte	0x03, 0x5f
        /*00aa*/ 	.short	0x0101


	//----- nvinfo : EIATTR_VRC_CTA_INIT_COUNT
	.align		4
        /*00ac*/ 	.byte	0x02, 0x4a
	.zero		1
	.zero		1


	//----- nvinfo : EIATTR_SYSCALL_OFFSETS
	.align		4
        /*00b0*/ 	.byte	0x04, 0x46
        /*00b2*/ 	.short	(.L_1276 - .L_1275)


	//   ....[0]....
.L_1275:
        /*00b4*/ 	.word	0x00000e40


	//   ....[1]....
        /*00b8*/ 	.word	0x00001830


	//   ....[2]....
        /*00bc*/ 	.word	0x000021c0


	//----- nvinfo : EIATTR_EXIT_INSTR_OFFSETS
	.align		4
.L_1276:
        /*00c0*/ 	.byte	0x04, 0x1c
        /*00c2*/ 	.short	(.L_1278 - .L_1277)


	//   ....[0]....
.L_1277:
        /*00c4*/ 	.word	0x00000090


	//   ....[1]....
        /*00c8*/ 	.word	0x00000f30


	//   ....[2]....
        /*00cc*/ 	.word	0x000022b0


	//----- nvinfo : EIATTR_CRS_STACK_SIZE
	.align		4
.L_1278:
        /*00d0*/ 	.byte	0x04, 0x1e
        /*00d2*/ 	.short	(.L_1280 - .L_1279)
.L_1279:
        /*00d4*/ 	.word	0x00000000


	//----- nvinfo : EIATTR_CBANK_PARAM_SIZE
	.align		4
.L_1280:
        /*00d8*/ 	.byte	0x03, 0x19
        /*00da*/ 	.short	0x0048


	//----- nvinfo : EIATTR_PARAM_CBANK
	.align		4
        /*00dc*/ 	.byte	0x04, 0x0a
        /*00de*/ 	.short	(.L_1282 - .L_1281)
	.align		4
.L_1281:
        /*00e0*/ 	.word	index@(.nv.constant0._ZN2at6native30max_unpooling2d_forward_kernelIlEEvlPKT_PKllllllPS2_)
        /*00e4*/ 	.short	0x0380
        /*00e6*/ 	.short	0x0048


	//----- nvinfo : EIATTR_SW_WAR
	.align		4
.L_1282:
        /*00e8*/ 	.byte	0x04, 0x36
        /*00ea*/ 	.short	(.L_1284 - .L_1283)
.L_1283:
        /*00ec*/ 	.word	0x00000008
.L_1284:


//--------------------- .nv.info._ZN2at6native30max_unpooling2d_forward_kernelIiEEvlPKT_PKllllllPS2_ --------------------------
	.section	.nv.info._ZN2at6native30max_unpooling2d_forward_kernelIiEEvlPKT_PKllllllPS2_,"",@"SHT_CUDA_INFO"
	.sectionflags	@""
	.align	4


	//----- nvinfo : EIATTR_CUDA_API_VERSION
	.align		4
        /*0000*/ 	.byte	0x04, 0x37
        /*0002*/ 	.short	(.L_1286 - .L_1285)
.L_1285:
        /*0004*/ 	.word	0x00000082


	//----- nvinfo : EIATTR_KPARAM_INFO
	.align		4
.L_1286:
        /*0008*/ 	.byte	0x04, 0x17
        /*000a*/ 	.short	(.L_1288 - .L_1287)
.L_1287:
        /*000c*/ 	.word	0x00000000
        /*0010*/ 	.short	0x0008
        /*0012*/ 	.short	0x0040
        /*0014*/ 	.byte	0x00, 0xf5, 0x21, 0x00


	//----- nvinfo : EIATTR_KPARAM_INFO
	.align		4
.L_1288:
        /*0018*/ 	.byte	0x04, 0x17
        /*001a*/ 	.short	(.L_1290 - .L_1289)
.L_1289:
        /*001c*/ 	.word	0x00000000
        /*0020*/ 	.short	0x0007
        /*0022*/ 	.short	0x0038
        /*0024*/ 	.byte	0x00, 0xf0, 0x21, 0x00


	//----- nvinfo : EIATTR_KPARAM_INFO
	.align		4
.L_1290:
        /*0028*/ 	.byte	0x04, 0x17
        /*002a*/ 	.short	(.L_1292 - .L_1291)
.L_1291:
        /*002c*/ 	.word	0x00000000
        /*0030*/ 	.short	0x0006
        /*0032*/ 	.short	0x0030
        /*0034*/ 	.byte	0x00, 0xf0, 0x21, 0x00


	//----- nvinfo : EIATTR_KPARAM_INFO
	.align		4
.L_1292:
        /*0038*/ 	.byte	0x04, 0x17
        /*003a*/ 	.short	(.L_1294 - .L_1293)
.L_1293:
        /*003c*/ 	.word	0x00000000
        /*0040*/ 	.short	0x0005
        /*0042*/ 	.short	0x0028
        /*0044*/ 	.byte	0x00, 0xf0, 0x21, 0x00


	//----- nvinfo : EIATTR_KPARAM_INFO
	.align		4
.L_1294:
        /*0048*/ 	.byte	0x04, 0x17
        /*004a*/ 	.short	(.L_1296 - .L_1295)
.L_1295:
        /*004c*/ 	.word	0x00000000
        /*0050*/ 	.short	0x0004
        /*0052*/ 	.short	0x0020
        /*0054*/ 	.byte	0x00, 0xf0, 0x21, 0x00


	//----- nvinfo : EIATTR_KPARAM_INFO
	.align		4
.L_1296:
        /*0058*/ 	.byte	0x04, 0x17
        /*005a*/ 	.short	(.L_1298 - .L_1297)
.L_1297:
        /*005c*/ 	.word	0x00000000
        /*0060*/ 	.short	0x0003
        /*0062*/ 	.short	0x0018
        /*0064*/ 	.byte	0x00, 0xf0, 0x21, 0x00


	//----- nvinfo : EIATTR_KPARAM_INFO
	.align		4
.L_1298:
        /*0068*/ 	.byte	0x04, 0x17
        /*006a*/ 	.short	(.L_1300 - .L_1299)
.L_1299:
        /*006c*/ 	.word	0x00000000
        /*0070*/ 	.short	0x0002
        /*0072*/ 	.short	0x0010
        /*0074*/ 	.byte	0x00, 0xf5, 0x21, 0x00


	//----- nvinfo : EIATTR_KPARAM_INFO
	.align		4
.L_1300:
        /*0078*/ 	.byte	0x04, 0x17
        /*007a*/ 	.short	(.L_1302 - .L_1301)
.L_1301:
        /*007c*/ 	.word	0x00000000
        /*0080*/ 	.short	0x0001
        /*0082*/ 	.short	0x0008
        /*0084*/ 	.byte	0x00, 0xf5, 0x21, 0x00


	//----- nvinfo : EIATTR_KPARAM_INFO
	.align		4
.L_1302:
        /*0088*/ 	.byte	0x04, 0x17
        /*008a*/ 	.short	(.L_1304 - .L_1303)
.L_1303:
        /*008c*/ 	.word	0x00000000
        /*0090*/ 	.short	0x0000
        /*0092*/ 	.short	0x0000
        /*0094*/ 	.byte	0x00, 0xf0, 0x21, 0x00


	//----- nvinfo : EIATTR_SPARSE_MMA_MASK
	.align		4
.L_1304:
        /*0098*/ 	.byte	0x03, 0x50
        /*009a*/ 	.short	0x0000


	//----- nvinfo : EIATTR_MAXREG_COUNT
	.align		4
        /*009c*/ 	.byte	0x03, 0x1b
        /*009e*/ 	.short	0x00ff


	//----- nvinfo : EIATTR_EXTERNS
	.align		4
        /*00a0*/ 	.byte	0x04, 0x0f
        /*00a2*/ 	.short	(.L_1306 - .L_1305)


	//   ....[0]....
	.align		4
.L_1305:
        /*00a4*/ 	.word	index@(__assertfail)


	//----- nvinfo : EIATTR_MERCURY_ISA_VERSION
	.align		4
.L_1306:
        /*00a8*/ 	.byte	0x03, 0x5f
        /*00aa*/ 	.short	0x0101


	//----- nvinfo : EIATTR_VRC_CTA_INIT_COUNT
	.align		4
        /*00ac*/ 	.byte	0x02, 0x4a
	.zero		1
	.zero		1


	//----- nvinfo : EIATTR_SYSCALL_OFFSETS
	.align		4
        /*00b0*/ 	.byte	0x04, 0x46
        /*00b2*/ 	.short	(.L_1308 - .L_1307)


	//   ....[0]....
.L_1307:
        /*00b4*/ 	.word	0x00000e30


	//   ....[1]....
        /*00b8*/ 	.word	0x00001820


	//   ....[2]....
        /*00bc*/ 	.word	0x000021b0


	//----- nvinfo : EIATTR_EXIT_INSTR_OFFSETS
	.align		4
.L_1308:
        /*00c0*/ 	.byte	0x04, 0x1c
        /*00c2*/ 	.short	(.L_1310 - .L_1309)


	//   ....[0]....
.L_1309:
        /*00c4*/ 	.word	0x00000090


	//   ....[1]....
        /*00c8*/ 	.word	0x00000f30


	//   ....[2]....
        /*00cc*/ 	.word	0x000022b0


	//----- nvinfo : EIATTR_CRS_STACK_SIZE
	.align		4
.L_1310:
        /*00d0*/ 	.byte	0x04, 0x1e
        /*00d2*/ 	.short	(.L_1312 - .L_1311)
.L_1311:
        /*00d4*/ 	.word	0x00000000


	//----- nvinfo : EIATTR_CBANK_PARAM_SIZE
	.align		4
.L_1312:
        /*00d8*/ 	.byte	0x03, 0x19
        /*00da*/ 	.short	0x0048


	//----- nvinfo : EIATTR_PARAM_CBANK
	.align		4
        /*00dc*/ 	.byte	0x04, 0x0a
        /*00de*/ 	.short	(.L_1314 - .L_1313)
	.align		4
.L_1313:
        /*00e0*/ 	.word	index@(.nv.constant0._ZN2at6native30max_unpooling2d_forward_kernelIiEEvlPKT_PKllllllPS2_)
        /*00e4*/ 	.short	0x0380
        /*00e6*/ 	.short	0x0048


	//----- nvinfo : EIATTR_SW_WAR
	.align		4
.L_1314:
        /*00e8*/ 	.byte	0x04, 0x36
        /*00ea*/ 	.short	(.L_1316 - .L_1315)
.L_1315:
        /*00ec*/ 	.word	0x00000008
.L_1316:


//--------------------- .nv.info._ZN2at6native30max_unpooling2d_forward_kernelIaEEvlPKT_PKllllllPS2_ --------------------------
	.section	.nv.info._ZN2at6native30max_unpooling2d_forward_kernelIaEEvlPKT_PKllllllPS2_,"",@"SHT_CUDA_INFO"
	.sectionflags	@""
	.align	4


	//----- nvinfo : EIATTR_CUDA_API_VERSION
	.align		4
        /*0000*/ 	.byte	0x04, 0x37
        /*0002*/ 	.short	(.L_1318 - .L_1317)
.L_1317:
        /*0004*/ 	.word	0x00000082


	//----- nvinfo : EIATTR_KPARAM_INFO
	.align		4
.L_1318:
        /*0008*/ 	.byte	0x04, 0x17
        /*000a*/ 	.short	(.L_1320 - .L_1319)
.L_1319:
        /*000c*/ 	.word	0x00000000
        /*0010*/ 	.short	0x0008
        /*0012*/ 	.short	0x0040
        /*0014*/ 	.byte	0x00, 0xf5, 0x21, 0x00


	//----- nvinfo : EIATTR_KPARAM_INFO
	.align		4
.L_1320:
        /*0018*/ 	.byte	0x04, 0x17
        /*001a*/ 	.short	(.L_1322 - .L_1321)
.L_1321:
        /*001c*/ 	.word	0x00000000
        /*0020*/ 	.short	0x0007
        /*0022*/ 	.short	0x0038
        /*0024*/ 	.byte	0x00, 0xf0, 0x21, 0x00


	//----- nvinfo : EIATTR_KPARAM_INFO
	.align		4
.L_1322:
        /*0028*/ 	.byte	0x04, 0x17
        /*002a*/ 	.short	(.L_1324 - .L_1323)
.L_1323:
        /*002c*/ 	.word	0x00000000
        /*0030*/ 	.short	0x0006
        /*0032*/ 	.short	0x0030
        /*0034*/ 	.byte	0x00, 0xf0, 0x21, 0x00


	//----- nvinfo : EIATTR_KPARAM_INFO
	.align		4
.L_1324:
        /*0038*/ 	.byte	0x04, 0x17
        /*003a*/ 	.short	(.L_1326 - .L_1325)
.L_1325:
        /*003c*/ 	.word	0x00000000
        /*0040*/ 	.short	0x0005
        /*0042*/ 	.short	0x0028
        /*0044*/ 	.byte	0x00, 0xf0, 0x21, 0x00


	//----- nvinfo : EIATTR_KPARAM_INFO
	.align		4
.L_1326:
        /*0048*/ 	.byte	0x04, 0x17
        /*004a*/ 	.short	(.L_1328 - .L_1327)
.L_1327:
        /*004c*/ 	.word	0x00000000
        /*0050*/ 	.short	0x0004
        /*0052*/ 	.short	0x0020
        /*0054*/ 	.byte	0x00, 0xf0, 0x21, 0x00


	//----- nvinfo : EIATTR_KPARAM_INFO
	.align		4
.L_1328:
        /*0058*/ 	.byte	0x04, 0x17
        /*005a*/ 	.short	(.L_1330 - .L_1329)
.L_1329:
        /*005c*/ 	.word	0x00000000
        /*0060*/ 	.short	0x0003
        /*0062*/ 	.short	0x0018
        /*0064*/ 	.byte	0x00, 0xf0, 0x21, 0x00


	//----- nvinfo : EIATTR_KPARAM_INFO
	.align		4
.L_1330:
        /*0068*/ 	.byte	0x04, 0x17
        /*006a*/ 	.short	(.L_1332 - .L_1331)
.L_1331:
        /*006c*/ 	.word	0x00000000
        /*0070*/ 	.short	0x0002
        /*0072*/ 	.short	0x0010
        /*0074*/ 	.byte	0x00, 0xf5, 0x21, 0x00


	//----- nvinfo : EIATTR_KPARAM_INFO
	.align		4
.L_1332:
        /*0078*/ 	.byte	0x04, 0x17
        /*007a*/ 	.short	(.L_1334 - .L_1333)
.L_1333:
        /*007c*/ 	.word	0x00000000
        /*0080*/ 	.short	0x0001
        /*0082*/ 	.short	0x0008
        /*0084*/ 	.byte	0x00, 0xf5, 0x21, 0x00


	//----- nvinfo : EIATTR_KPARAM_INFO
	.align		4
.L_1334:
        /*0088*/ 	.byte	0x04, 0x17
        /*008a*/ 	.short	(.L_1336 - .L_1335)
.L_1335:
        /*008c*/ 	.word	0x00000000
        /*0090*/ 	.short	0x0000
        /*0092*/ 	.short	0x0000
        /*0094*/ 	.byte	0x00, 0xf0, 0x21, 0x00


	//----- nvinfo : EIATTR_SPARSE_MMA_MASK
	.align		4
.L_1336:
        /*0098*/ 	.byte	0x03, 0x50
        /*009a*/ 	.short	0x0000


	//----- nvinfo : EIATTR_MAXREG_COUNT
	.align		4
        /*009c*/ 	.byte	0x03, 0x1b
        /*009e*/ 	.short	0x00ff


	//----- nvinfo : EIATTR_EXTERNS
	.align		4
        /*00a0*/ 	.byte	0x04, 0x0f
        /*00a2*/ 	.short	(.L_1338 - .L_1337)


	//   ....[0]....
	.align		4
.L_1337:
        /*00a4*/ 	.word	index@(__assertfail)


	//----- nvinfo : EIATTR_MERCURY_ISA_VERSION
	.align		4
.L_1338:
        /*00a8*/ 	.byte	0x03, 0x5f
        /*00aa*/ 	.short	0x0101


	//----- nvinfo : EIATTR_VRC_CTA_INIT_COUNT
	.align		4
        /*00ac*/ 	.byte	0x02, 0x4a
	.zero		1
	.zero		1


	//----- nvinfo : EIATTR_SYSCALL_OFFSETS
	.align		4
        /*00b0*/ 	.byte	0x04, 0x46
        /*00b2*/ 	.short	(.L_1340 - .L_1339)


	//   ....[0]....
.L_1339:
        /*00b4*/ 	.word	0x00000e50


	//   ....[1]....
        /*00b8*/ 	.word	0x00001820


	//   ....[2]....
        /*00bc*/ 	.word	0x00002190


	//----- nvinfo : EIATTR_EXIT_INSTR_OFFSETS
	.align		4
.L_1340:
        /*00c0*/ 	.byte	0x04, 0x1c
        /*00c2*/ 	.short	(.L_1342 - .L_1341)


	//   ....[0]....
.L_1341:
        /*00c4*/ 	.word	0x00000090


	//   ....[1]....
        /*00c8*/ 	.word	0x00000f40


	//   ....[2]....
        /*00cc*/ 	.word	0x00002270


	//----- nvinfo : EIATTR_CRS_STACK_SIZE
	.align		4
.L_1342:
        /*00d0*/ 	.byte	0x04, 0x1e
        /*00d2*/ 	.short	(.L_1344 - .L_1343)
.L_1343:
        /*00d4*/ 	.word	0x00000000


	//----- nvinfo : EIATTR_CBANK_PARAM_SIZE
	.align		4
.L_1344:
        /*00d8*/ 	.byte	0x03, 0x19
        /*00da*/ 	.short	0x0048


	//----- nvinfo : EIATTR_PARAM_CBANK
	.align		4
        /*00dc*/ 	.byte	0x04, 0x0a
        /*00de*/ 	.short	(.L_1346 - .L_1345)
	.align		4
.L_1345:
        /*00e0*/ 	.word	index@(.nv.constant0._ZN2at6native30max_unpooling2d_forward_kernelIaEEvlPKT_PKllllllPS2_)
        /*00e4*/ 	.short	0x0380
        /*00e6*/ 	.short	0x0048


	//----- nvinfo : EIATTR_SW_WAR
	.align		4
.L_1346:
        /*00e8*/ 	.byte	0x04, 0x36
        /*00ea*/ 	.short	(.L_1348 - .L_1347)
.L_1347:
        /*00ec*/ 	.word	0x00000008
.L_1348:


//--------------------- .nv.info._ZN2at6native30max_unpooling2d_forward_kernelIhEEvlPKT_PKllllllPS2_ --------------------------
	.section	.nv.info._ZN2at6native30max_unpooling2d_forward_kernelIhEEvlPKT_PKllllllPS2_,"",@"SHT_CUDA_INFO"
	.sectionflags	@""
	.align	4


	//----- nvinfo : EIATTR_CUDA_API_VERSION
	.align		4
        /*0000*/ 	.byte	0x04, 0x37
        /*0002*/ 	.short	(.L_1350 - .L_1349)
.L_1349:
        /*0004*/ 	.word	0x00000082


	//----- nvinfo : EIATTR_KPARAM_INFO
	.align		4
.L_1350:
        /*0008*/ 	.byte	0x04, 0x17
        /*000a*/ 	.short	(.L_1352 - .L_1351)
.L_1351:
        /*000c*/ 	.word	0x00000000
        /*0010*/ 	.short	0x0008
        /*0012*/ 	.short	0x0040
        /*0014*/ 	.byte	0x00, 0xf5, 0x21, 0x00


	//----- nvinfo : EIATTR_KPARAM_INFO
	.align		4
.L_1352:
        /*0018*/ 	.byte	0x04, 0x17
        /*001a*/ 	.short	(.L_1354 - .L_1353)
.L_1353:
        /*001c*/ 	.word	0x00000000
        /*0020*/ 	.short	0x0007
        /*0022*/ 	.short	0x0038
        /*0024*/ 	.byte	0x00, 0xf0, 0x21, 0x00


	//----- nvinfo : EIATTR_KPARAM_INFO
	.align		4
.L_1354:
        /*0028*/ 	.byte	0x04, 0x17
        /*002a*/ 	.short	(.L_1356 - .L_1355)
.L_1355:
        /*002c*/ 	.word	0x00000000
        /*0030*/ 	.short	0x0006
        /*0032*/ 	.short	0x0030
        /*0034*/ 	.byte	0x00, 0xf0, 0x21, 0x00


	//----- nvinfo : EIATTR_KPARAM_INFO
	.align		4
.L_1356:
        /*0038*/ 	.byte	0x04, 0x17
        /*003a*/ 	.short	(.L_1358 - .L_1357)
.L_1357:
        /*003c*/ 	.word	0x00000000
        /*0040*/ 	.short	0x0005
        /*0042*/ 	.short	0x0028
        /*0044*/ 	.byte	0x00, 0xf0, 0x21, 0x00


	//----- nvinfo : EIATTR_KPARAM_INFO
	.align		4
.L_1358:
        /*0048*/ 	.byte	0x04, 0x17
        /*004a*/ 	.short	(.L_1360 - .L_1359)
.L_1359:
        /*004c*/ 	.word	0x00000000
        /*0050*/ 	.short	0x0004
        /*0052*/ 	.short	0x0020
        /*0054*/ 	.byte	0x00, 0xf0, 0x21, 0x00


	//----- nvinfo : EIATTR_KPARAM_INFO
	.align		4
.L_1360:
        /*0058*/ 	.byte	0x04, 0x17
        /*005a*/ 	.short	(.L_1362 - .L_1361)
.L_1361:
        /*005c*/ 	.word	0x00000000
        /*0060*/ 	.short	0x0003
        /*0062*/ 	.short	0x0018
        /*0064*/ 	.byte	0x00, 0xf0, 0x21, 0x00


	//----- nvinfo : EIATTR_KPARAM_INFO
	.align		4
.L_1362:
        /*0068*/ 	.byte	0x04, 0x17
        /*006a*/ 	.short	(.L_1364 - .L_1363)
.L_1363:
        /*006c*/ 	.word	0x00000000
        /*0070*/ 	.short	0x0002
        /*0072*/ 	.short	0x0010
        /*0074*/ 	.byte	0x00, 0xf5, 0x21, 0x00


	//----- nvinfo : EIATTR_KPARAM_INFO
	.align		4
.L_1364:
        /*0078*/ 	.byte	0x04, 0x17
        /*007a*/ 	.short	(.L_1366 - .L_1365)
.L_1365:
        /*007c*/ 	.word	0x00000000
        /*0080*/ 	.short	0x0001
        /*0082*/ 	.short	0x0008
        /*0084*/ 	.byte	0x00, 0xf5, 0x21, 0x00


	//----- nvinfo : EIATTR_KPARAM_INFO
	.align		4
.L_1366:
        /*0088*/ 	.byte	0x04, 0x17
        /*008a*/ 	.short	(.L_1368 - .L_1367)
.L_1367:
        /*008c*/ 	.word	0x00000000
        /*0090*/ 	.short	0x0000
        /*0092*/ 	.short	0x0000
        /*0094*/ 	.byte	0x00, 0xf0, 0x21, 0x00


	//----- nvinfo : EIATTR_SPARSE_MMA_MASK
	.align		4
.L_1368:
        /*0098*/ 	.byte	0x03, 0x50
        /*009a*/ 	.short	0x0000


	//----- nvinfo : EIATTR_MAXREG_COUNT
	.align		4
        /*009c*/ 	.byte	0x03, 0x1b
        /*009e*/ 	.short	0x00ff


	//----- nvinfo : EIATTR_EXTERNS
	.align		4
        /*00a0*/ 	.byte	0x04, 0x0f
        /*00a2*/ 	.short	(.L_1370 - .L_1369)


	//   ....[0]....
	.align		4
.L_1369:
        /*00a4*/ 	.word	index@(__assertfail)


	//----- nvinfo : EIATTR_MERCURY_ISA_VERSION
	.align		4
.L_1370:
        /*00a8*/ 	.byte	0x03, 0x5f
        /*00aa*/ 	.short	0x0101


	//----- nvinfo : EIATTR_VRC_CTA_INIT_COUNT
	.align		4
        /*00ac*/ 	.byte	0x02, 0x4a
	.zero		1
	.zero		1


	//----- nvinfo : EIATTR_SYSCALL_OFFSETS
	.align		4
        /*00b0*/ 	.byte	0x04, 0x46
        /*00b2*/ 	.short	(.L_1372 - .L_1371)


	//   ....[0]....
.L_1371:
        /*00b4*/ 	.word	0x00000e50


	//   ....[1]....
        /*00b8*/ 	.word	0x00001820


	//   ....[2]....
        /*00bc*/ 	.word	0x00002190


	//----- nvinfo : EIATTR_EXIT_INSTR_OFFSETS
	.align		4
.L_1372:
        /*00c0*/ 	.byte	0x04, 0x1c
        /*00c2*/ 	.short	(.L_1374 - .L_1373)


	//   ....[0]....
.L_1373:
        /*00c4*/ 	.word	0x00000090


	//   ....[1]....
        /*00c8*/ 	.word	0x00000f40


	//   ....[2]....
        /*00cc*/ 	.word	0x00002270


	//----- nvinfo : EIATTR_CRS_STACK_SIZE
	.align		4
.L_1374:
        /*00d0*/ 	.byte	0x04, 0x1e
        /*00d2*/ 	.short	(.L_1376 - .L_1375)
.L_1375:
        /*00d4*/ 	.word	0x00000000


	//----- nvinfo : EIATTR_CBANK_PARAM_SIZE
	.align		4
.L_1376:
        /*00d8*/ 	.byte	0x03, 0x19
        /*00da*/ 	.short	0x0048


	//----- nvinfo : EIATTR_PARAM_CBANK
	.align		4
        /*00dc*/ 	.byte	0x04, 0x0a
        /*00de*/ 	.short	(.L_1378 - .L_1377)
	.align		4
.L_1377:
        /*00e0*/ 	.word	index@(.nv.constant0._ZN2at6native30max_unpooling2d_forward_kernelIhEEvlPKT_PKllllllPS2_)
        /*00e4*/ 	.short	0x0380
        /*00e6*/ 	.short	0x0048


	//----- nvinfo : EIATTR_SW_WAR
	.align		4
.L_1378:
        /*00e8*/ 	.byte	0x04, 0x36
        /*00ea*/ 	.short	(.L_1380 - .L_1379)
.L_1379:
        /*00ec*/ 	.word	0x00000008
.L_1380:


//--------------------- .nv.callgraph             --------------------------
	.section	.nv.callgraph,"",@"SHT_CUDA_CALLGRAPH"
	.align	4
	.sectionentsize	8
	.align		4
        /*0000*/ 	.word	0x00000000
	.align		4
        /*0004*/ 	.word	0xffffffff
	.align		4
        /*0008*/ 	.word	index@(_ZN2at6native30max_unpooling3d_forward_kernelIN3c108BFloat16EEEvNS_27GenericPackedTensorAccessorIKT_Lm4ENS_16DefaultPtrTraitsElEENS4_IKlLm4ES7_lEEPS5_llll)
	.align		4
        /*000c*/ 	.word	index@(__assertfail)
	.align		4
        /*0010*/ 	.word	index@(_ZN2at6native30max_unpooling3d_forward_kernelIN3c104HalfEEEvNS_27GenericPackedTensorAccessorIKT_Lm4ENS_16DefaultPtrTraitsElEENS4_IKlLm4ES7_lEEPS5_llll)
	.align		4
        /*0014*/ 	.word	index@(__assertfail)
	.align		4
        /*0018*/ 	.word	index@(_ZN2at6native30max_unpooling3d_forward_kernelIfEEvNS_27GenericPackedTensorAccessorIKT_Lm4ENS_16DefaultPtrTraitsElEENS2_IKlLm4ES5_lEEPS3_llll)
	.align		4
        /*001c*/ 	.word	index@(__assertfail)
	.align		4
        /*0020*/ 	.word	index@(_ZN2at6native30max_unpooling3d_forward_kernelIdEEvNS_27GenericPackedTensorAccessorIKT_Lm4ENS_16DefaultPtrTraitsElEENS2_IKlLm4ES5_lEEPS3_llll)
	.align		4
        /*0024*/ 	.word	index@(__assertfail)
	.align		4
        /*0028*/ 	.word	index@(_ZN2at6native30max_unpooling3d_forward_kernelIsEEvNS_27GenericPackedTensorAccessorIKT_Lm4ENS_16DefaultPtrTraitsElEENS2_IKlLm4ES5_lEEPS3_llll)
	.align		4
        /*002c*/ 	.word	index@(__assertfail)
	.align		4
        /*0030*/ 	.word	index@(_ZN2at6native30max_unpooling3d_forward_kernelIlEEvNS_27GenericPackedTensorAccessorIKT_Lm4ENS_16DefaultPtrTraitsElEENS2_IKlLm4ES5_lEEPS3_llll)
	.align		4
        /*0034*/ 	.word	index@(__assertfail)
	.align		4
        /*0038*/ 	.word	index@(_ZN2at6native30max_unpooling3d_forward_kernelIiEEvNS_27GenericPackedTensorAccessorIKT_Lm4ENS_16DefaultPtrTraitsElEENS2_IKlLm4ES5_lEEPS3_llll)
	.align		4
        /*003c*/ 	.word	index@(__assertfail)
	.align		4
        /*0040*/ 	.word	index@(_ZN2at6native30max_unpooling3d_forward_kernelIaEEvNS_27GenericPackedTensorAccessorIKT_Lm4ENS_16DefaultPtrTraitsElEENS2_IKlLm4ES5_lEEPS3_llll)
	.align		4
        /*0044*/ 	.word	index@(__assertfail)
	.align		4
        /*0048*/ 	.word	index@(_ZN2at6native30max_unpooling3d_forward_kernelIhEEvNS_27GenericPackedTensorAccessorIKT_Lm4ENS_16DefaultPtrTraitsElEENS2_IKlLm4ES5_lEEPS3_llll)
	.align		4
        /*004c*/ 	.word	index@(__assertfail)
	.align		4
        /*0050*/ 	.word	index@(_ZN2at6native30max_unpooling2d_forward_kernelIN3c108BFloat16EEEvlPKT_PKllllllPS4_)
	.align		4
        /*0054*/ 	.word	index@(__assertfail)
	.align		4
        /*0058*/ 	.word	index@(_ZN2at6native30max_unpooling2d_forward_kernelIN3c104HalfEEEvlPKT_PKllllllPS4_)
	.align		4
        /*005c*/ 	.word	index@(__assertfail)
	.align		4
        /*0060*/ 	.word	index@(_ZN2at6native30max_unpooling2d_forward_kernelIfEEvlPKT_PKllllllPS2_)
	.align		4
        /*0064*/ 	.word	index@(__assertfail)
	.align		4
        /*0068*/ 	.word	index@(_ZN2at6native30max_unpooling2d_forward_kernelIdEEvlPKT_PKllllllPS2_)
	.align		4
        /*006c*/ 	.word	index@(__assertfail)
	.align		4
        /*0070*/ 	.word	index@(_ZN2at6native30max_unpooling2d_forward_kernelIsEEvlPKT_PKllllllPS2_)
	.align		4
        /*0074*/ 	.word	index@(__assertfail)
	.align		4
        /*0078*/ 	.word	index@(_ZN2at6native30max_unpooling2d_forward_kernelIlEEvlPKT_PKllllllPS2_)
	.align		4
        /*007c*/ 	.word	index@(__assertfail)
	.align		4
        /*0080*/ 	.word	index@(_ZN2at6native30max_unpooling2d_forward_kernelIiEEvlPKT_PKllllllPS2_)
	.align		4
        /*0084*/ 	.word	index@(__assertfail)
	.align		4
        /*0088*/ 	.word	index@(_ZN2at6native30max_unpooling2d_forward_kernelIaEEvlPKT_PKllllllPS2_)
	.align		4
        /*008c*/ 	.word	index@(__assertfail)
	.align		4
        /*0090*/ 	.word	index@(_ZN2at6native30max_unpooling2d_forward_kernelIhEEvlPKT_PKllllllPS2_)
	.align		4
        /*0094*/ 	.word	index@(__assertfail)
	.align		4
        /*0098*/ 	.word	0x00000000
	.align		4
        /*009c*/ 	.word	0xfffffffe
	.align		4
        /*00a0*/ 	.word	0x00000000
	.align		4
        /*00a4*/ 	.word	0xfffffffd
	.align		4
        /*00a8*/ 	.word	0x00000000
	.align		4
        /*00ac*/ 	.word	0xfffffffc


//--------------------- .nv.constant4             --------------------------
	.section	.nv.constant4,"a",@progbits
	.align	8
	.align		8
.nv.constant4:
        /*0000*/ 	.dword	__unnamed_1
	.align		8
        /*0008*/ 	.dword	__unnamed_2
	.align		8
        /*0010*/ 	.dword	__unnamed_3
	.align		8
        /*0018*/ 	.dword	__unnamed_4
	.align		8
        /*0020*/ 	.dword	__unnamed_5
	.align		8
        /*0028*/ 	.dword	__unnamed_6
	.align		8
        /*0030*/ 	.dword	__unnamed_7
	.align		8
        /*0038*/ 	.dword	__unnamed_8
	.align		8
        /*0040*/ 	.dword	__unnamed_9
	.align		8
        /*0048*/ 	.dword	__unnamed_10
	.align		8
        /*0050*/ 	.dword	__unnamed_11
	.align		8
        /*0058*/ 	.dword	__unnamed_12
	.align		8
        /*0060*/ 	.dword	__unnamed_13
	.align		8
        /*0068*/ 	.dword	__unnamed_14
	.align		8
        /*0070*/ 	.dword	__unnamed_15
	.align		8
        /*0078*/ 	.dword	__unnamed_16
	.align		8
        /*0080*/ 	.dword	__unnamed_17
	.align		8
        /*0088*/ 	.dword	__unnamed_18
	.align		8
        /*0090*/ 	.dword	_ZN46_INTERNAL_0339b1c6_15_MaxUnpooling_cu_ab75f7014cuda3std3__45__cpo5beginE
	.align		8
        /*0098*/ 	.dword	_ZN46_INTERNAL_0339b1c6_15_MaxUnpooling_cu_ab75f7014cuda3std3__45__cpo3endE
	.align		8
        /*00a0*/ 	.dword	_ZN46_INTERNAL_0339b1c6_15_MaxUnpooling_cu_ab75f7014cuda3std3__45__cpo6cbeginE
	.align		8
        /*00a8*/ 	.dword	_ZN46_INTERNAL_0339b1c6_15_MaxUnpooling_cu_ab75f7014cuda3std3__45__cpo4cendE
	.align		8
        /*00b0*/ 	.dword	_ZN46_INTERNAL_0339b1c6_15_MaxUnpooling_cu_ab75f7014cuda3std3__45__cpo6rbeginE
	.align		8
        /*00b8*/ 	.dword	_ZN46_INTERNAL_0339b1c6_15_MaxUnpooling_cu_ab75f7014cuda3std3__45__cpo4rendE
	.align		8
        /*00c0*/ 	.dword	_ZN46_INTERNAL_0339b1c6_15_MaxUnpooling_cu_ab75f7014cuda3std3__45__cpo7crbeginE
	.align		8
        /*00c8*/ 	.dword	_ZN46_INTERNAL_0339b1c6_15_MaxUnpooling_cu_ab75f7014cuda3std3__45__cpo5crendE
	.align		8
        /*00d0*/ 	.dword	_ZN46_INTERNAL_0339b1c6_15_MaxUnpooling_cu_ab75f7014cuda3std3__448_GLOBAL__N__0339b1c6_15_MaxUnpooling_cu_ab75f7016ignoreE
	.align		8
        /*00d8*/ 	.dword	_ZN46_INTERNAL_0339b1c6_15_MaxUnpooling_cu_ab75f7014cuda3std3__419piecewise_constructE
	.align		8
        /*00e0*/ 	.dword	_ZN46_INTERNAL_0339b1c6_15_MaxUnpooling_cu_ab75f7014cuda3std3__48in_placeE
	.align		8
        /*00e8*/ 	.dword	_ZN46_INTERNAL_0339b1c6_15_MaxUnpooling_cu_ab75f7014cuda3std3__420unreachable_sentinelE
	.align		8
        /*00f0*/ 	.dword	_ZN46_INTERNAL_0339b1c6_15_MaxUnpooling_cu_ab75f7014cuda3std6ranges3__45__cpo4swapE
	.align		8
        /*00f8*/ 	.dword	_ZN46_INTERNAL_0339b1c6_15_MaxUnpooling_cu_ab75f7014cuda3std6ranges3__45__cpo9iter_moveE
	.align		8
        /*0100*/ 	.dword	_ZN46_INTERNAL_0339b1c6_15_MaxUnpooling_cu_ab75f7014cuda3std6ranges3__45__cpo5beginE
	.align		8
        /*0108*/ 	.dword	_ZN46_INTERNAL_0339b1c6_15_MaxUnpooling_cu_ab75f7014cuda3std6ranges3__45__cpo3endE
	.align		8
        /*0110*/ 	.dword	_ZN46_INTERNAL_0339b1c6_15_MaxUnpooling_cu_ab75f7014cuda3std6ranges3__45__cpo6cbeginE
	.align		8
        /*0118*/ 	.dword	_ZN46_INTERNAL_0339b1c6_15_MaxUnpooling_cu_ab75f7014cuda3std6ranges3__45__cpo4cendE
	.align		8
        /*0120*/ 	.dword	_ZN46_INTERNAL_0339b1c6_15_MaxUnpooling_cu_ab75f7014cuda3std6ranges3__45__cpo7advanceE
	.align		8
        /*0128*/ 	.dword	_ZN46_INTERNAL_0339b1c6_15_MaxUnpooling_cu_ab75f7014cuda3std6ranges3__45__cpo9iter_swapE
	.align		8
        /*0130*/ 	.dword	_ZN46_INTERNAL_0339b1c6_15_MaxUnpooling_cu_ab75f7014cuda3std6ranges3__45__cpo4nextE
	.align		8
        /*0138*/ 	.dword	_ZN46_INTERNAL_0339b1c6_15_MaxUnpooling_cu_ab75f7014cuda3std6ranges3__45__cpo4prevE
	.align		8
        /*0140*/ 	.dword	_ZN46_INTERNAL_0339b1c6_15_MaxUnpooling_cu_ab75f7014cuda3std6ranges3__45__cpo4dataE
	.align		8
        /*0148*/ 	.dword	_ZN46_INTERNAL_0339b1c6_15_MaxUnpooling_cu_ab75f7014cuda3std6ranges3__45__cpo5cdataE
	.align		8
        /*0150*/ 	.dword	_ZN46_INTERNAL_0339b1c6_15_MaxUnpooling_cu_ab75f7014cuda3std6ranges3__45__cpo4sizeE
	.align		8
        /*0158*/ 	.dword	_ZN46_INTERNAL_0339b1c6_15_MaxUnpooling_cu_ab75f7014cuda3std6ranges3__45__cpo5ssizeE
	.align		8
        /*0160*/ 	.dword	_ZN46_INTERNAL_0339b1c6_15_MaxUnpooling_cu_ab75f7014cuda3std6ranges3__45__cpo8distanceE
	.align		8
        /*0168*/ 	.dword	_ZN46_INTERNAL_0339b1c6_15_MaxUnpooling_cu_ab75f7016thrust24THRUST_300001_SM_1000_NS6system6detail10sequential3seqE
	.align		8
        /*0170*/ 	.dword	$str
	.align		8
        /*0178*/ 	.dword	$str$1
	.align		8
        /*0180*/ 	.dword	$str$2
	.align		8
        /*0188*/ 	.dword	__assertfail


//--------------------- .text._ZN2at6native31max_unpooling3d_backward_kernelIN3c108BFloat16EEEvPKT_lllNS_27GenericPackedTensorAccessorIlLm4ENS_16DefaultPtrTraitsElEENS7_IS4_Lm4ES8_lEEi --------------------------
	.section	.text._ZN2at6native31max_unpooling3d_backward_kernelIN3c108BFloat16EEEvPKT_lllNS_27GenericPackedTensorAccessorIlLm4ENS_16DefaultPtrTraitsElEENS7_IS4_Lm4ES8_lEEi,"ax",@progbits
	.align	128
        .global         _ZN2at6native31max_unpooling3d_backward_kernelIN3c108BFloat16EEEvPKT_lllNS_27GenericPackedTensorAccessorIlLm4ENS_16DefaultPtrTraitsElEENS7_IS4_Lm4ES8_lEEi
        .type           _ZN2at6native31max_unpooling3d_backward_kernelIN3c108BFloat16EEEvPKT_lllNS_27GenericPackedTensorAccessorIlLm4ENS_16DefaultPtrTraitsElEENS7_IS4_Lm4ES8_lEEi,@function
        .size           _ZN2at6native31max_unpooling3d_backward_kernelIN3c108BFloat16EEEvPKT_lllNS_27GenericPackedTensorAccessorIlLm4ENS_16DefaultPtrTraitsElEENS7_IS4_Lm4ES8_lEEi,(.L_x_927 - _ZN2at6native31max_unpooling3d_backward_kernelIN3c108BFloat16EEEvPKT_lllNS_27GenericPackedTensorAccessorIlLm4ENS_16DefaultPtrTraitsElEENS7_IS4_Lm4ES8_lEEi)
        .other          _ZN2at6native31max_unpooling3d_backward_kernelIN3c108BFloat16EEEvPKT_lllNS_27GenericPackedTensorAccessorIlLm4ENS_16DefaultPtrTraitsElEENS7_IS4_Lm4ES8_lEEi,@"STO_CUDA_ENTRY STV_DEFAULT"
_ZN2at6native31max_unpooling3d_backward_kernelIN3c108BFloat16EEEvPKT_lllNS_27GenericPackedTensorAccessorIlLm4ENS_16DefaultPtrTraitsElEENS7_IS4_Lm4ES8_lEEi:
.text._ZN2at6native31max_unpooling3d_backward_kernelIN3c108BFloat16EEEvPKT_lllNS_27GenericPackedTensorAccessorIlLm4ENS_16DefaultPtrTraitsElEENS7_IS4_Lm4ES8_lEEi:
[----:B------:R-:W-:Y:S01]  /*0000*/  LDC R1, c[0x0][0x37c] ;  /* 0x0000df00ff017b82 */ /* 0x000fe20000000800 */
[----:B------:R-:W0:Y:S07]  /*0010*/  LDCU UR6, c[0x0][0x3fc] ;  /* 0x00007f80ff0677ac */ /* 0x000e2e0008000800 */
[----:B------:R-:W1:Y:S01]  /*0020*/  S2UR UR4, SR_CTAID.Z ;  /* 0x00000000000479c3 */ /* 0x000e620000002700 */
[----:B------:R-:W1:Y:S01]  /*0030*/  LDCU UR5, c[0x0][0x430] ;  /* 0x00008600ff0577ac */ /* 0x000e620008000800 */
[----:B0-----:R-:W-:-:S02]  /*0040*/  UISETP.NE.U32.AND UP0, UPT, UR6, URZ, UPT ;  /* 0x000000ff0600728c */ /* 0x001fc4000bf05070 */
[----:B-1----:R-:W-:-:S07]  /*0050*/  UIADD3 UR4, UPT, UPT, UR4, UR5, URZ ;  /* 0x0000000504047290 */ /* 0x002fce000fffe0ff */
[----:B------:R-:W-:Y:S05]  /*0060*/  BRA.U UP0, `(.L_x_0) ;  /* 0x0000000100587547 */ /* 0x000fea000b800000 */
[----:B------:R-:W0:Y:S02]  /*0070*/  LDC R4, c[0x0][0x3f8] ;  /* 0x0000fe00ff047b82 */ /* 0x000e240000000800 */
[----:B0-----:R-:W0:Y:S01]  /*0080*/  I2F.U32.RP R0, R4 ;  /* 0x0000000400007306 */ /* 0x001e220000209000 */
[----:B------:R-:W-:-:S07]  /*0090*/  ISETP.NE.U32.AND P2, PT, R4, RZ, PT ;  /* 0x000000ff0400720c */ /* 0x000fce0003f45070 */
[----:B0-----:R-:W0:Y:S02]  /*00a0*/  MUFU.RCP R0, R0 ;  /* 0x0000000000007308 */ /* 0x001e240000001000 */
[----:B0-----:R-:W-:-:S06]  /*00b0*/  IADD3 R2, PT, PT, R0, 0xffffffe, RZ ;  /* 0x0ffffffe00027810 */ /* 0x001fcc0007ffe0ff */
[----:B------:R0:W1:Y:S02]  /*00c0*/  F2I.FTZ.U32.TRUNC.NTZ R3, R2 ;  /* 0x0000000200037305 */ /* 0x000064000021f000 */
[----:B0-----:R-:W-:Y:S01]  /*00d0*/  IMAD.MOV.U32 R2, RZ, RZ, RZ ;  /* 0x000000ffff027224 */ /* 0x001fe200078e00ff */
[----:B-1----:R-:W-:-:S05]  /*00e0*/  IADD3 R5, PT, PT, RZ, -R3, RZ ;  /* 0x80000003ff057210 */ /* 0x002fca0007ffe0ff */
[----:B------:R-:W-:-:S04]  /*00f0*/  IMAD R5, R5, R4, RZ ;  /* 0x0000000405057224 */ /* 0x000fc800078e02ff */
[----:B------:R-:W-:-:S06]  /*0100*/  IMAD.HI.U32 R3, R3, R5, R2 ;  /* 0x0000000503037227 */ /* 0x000fcc00078e0002 */
[----:B------:R-:W-:-:S05]  /*0110*/  IMAD.HI.U32 R2, R3, UR4, RZ ;  /* 0x0000000403027c27 */ /* 0x000fca000f8e00ff */
[----:B------:R-:W-:-:S05]  /*0120*/  IADD3 R3, PT, PT, -R2, RZ, RZ ;  /* 0x000000ff02037210 */ /* 0x000fca0007ffe1ff */
[----:B------:R-:W-:-:S05]  /*0130*/  IMAD R3, R4, R3, UR4 ;  /* 0x0000000404037e24 */ /* 0x000fca000f8e0203 */
[----:B------:R-:W-:-:S13]  /*0140*/  ISETP.GE.U32.AND P0, PT, R3, R4, PT ;  /* 0x000000040300720c */ /* 0x000fda0003f06070 */
[----:B------:R-:W-:Y:S01]  /*0150*/  @P0 IMAD.IADD R3, R3, 0x1, -R4 ;  /* 0x0000000103030824 */ /* 0x000fe200078e0a04 */
[----:B------:R-:W-:-:S04]  /*0160*/  @P0 IADD3 R2, PT, PT, R2, 0x1, RZ ;  /* 0x0000000102020810 */ /* 0x000fc80007ffe0ff */
[----:B------:R-:W-:-:S13]  /*0170*/  ISETP.GE.U32.AND P1, PT, R3, R4, PT ;  /* 0x000000040300720c */ /* 0x000fda0003f26070 */
[----:B------:R-:W-:Y:S02]  /*0180*/  @P1 IADD3 R2, PT, PT, R2, 0x1, RZ ;  /* 0x0000000102021810 */ /* 0x000fe40007ffe0ff */
[----:B------:R-:W-:-:S05]  /*0190*/  @!P2 LOP3.LUT R2, RZ, R4, RZ, 0x33, !PT ;  /* 0x00000004ff02a212 */ /* 0x000fca00078e33ff */
[----:B------:R-:W-:-:S04]  /*01a0*/  IMAD.MOV R3, RZ, RZ, -R2 ;  /* 0x000000ffff037224 */ /* 0x000fc800078e0a02 */
[----:B------:R-:W-:Y:S01]  /*01b0*/  IMAD R4, R4, R3, UR4 ;  /* 0x0000000404047e24 */ /* 0x000fe2000f8e0203 */
[----:B------:R-:W-:Y:S06]  /*01c0*/  BRA `(.L_x_1) ;  /* 0x0000000000187947 */ /* 0x000fec0003800000 */
.L_x_0:
[----:B------:R-:W-:-:S07]  /*01d0*/  MOV R0, 0x1f0 ;  /* 0x000001f000007802 */ /* 0x000fce0000000f00 */
[----:B------:R-:W-:Y:S05]  /*01e0*/  CALL.REL.NOINC `($__internal_0_$__cuda_sm20_div_s64) ;  /* 0x0000000400487944 */ /* 0x000fea0003c00000 */
[----:B------:R-:W0:Y:S01]  /*01f0*/  LDC R3, c[0x0][0x3f8] ;  /* 0x0000fe00ff037b82 */ /* 0x000e220000000800 */
[----:B------:R-:W-:Y:S02]  /*0200*/  IADD3 R0, PT, PT, -R4, RZ, RZ ;  /* 0x000000ff04007210 */ /* 0x000fe40007ffe1ff */
[----:B------:R-:W-:-:S03]  /*0210*/  MOV R2, R4 ;  /* 0x0000000400027202 */ /* 0x000fc60000000f00 */
[----:B0-----:R-:W-:-:S07]  /*0220*/  IMAD R4, R0, R3, UR4 ;  /* 0x0000000400047e24 */ /* 0x001fce000f8e0203 */
.L_x_1:
[----:B------:R-:W0:Y:S01]  /*0230*/  S2R R0, SR_TID.Y ;  /* 0x0000000000007919 */ /* 0x000e220000002200 */
[----:B------:R-:W0:Y:S01]  /*0240*/  LDCU UR4, c[0x0][0x364] ;  /* 0x00006c80ff0477ac */ /* 0x000e220008000800 */
[----:B------:R-:W0:Y:S01]  /*0250*/  S2R R3, SR_CTAID.Y ;  /* 0x0000000000037919 */ /* 0x000e220000002600 */
[----:B------:R-:W1:Y:S01]  /*0260*/  LDCU.64 UR6, c[0x0][0x400] ;  /* 0x00008000ff0677ac */ /* 0x000e620008000a00 */
[----:B0-----:R-:W-:-:S05]  /*0270*/  IMAD R0, R3, UR4, R0 ;  /* 0x0000000403007c24 */ /* 0x001fca000f8e0200 */
[----:B-1----:R-:W-:-:S04]  /*0280*/  ISETP.GE.U32.AND P0, PT, R0, UR6, PT ;  /* 0x0000000600007c0c */ /* 0x002fc8000bf06070 */
[----:B------:R-:W-:-:S13]  /*0290*/  ISETP.GE.AND.EX P0, PT, RZ, UR7, PT, P0 ;  /* 0x00000007ff007c0c */ /* 0x000fda000bf06300 */
[----:B------:R-:W-:Y:S05]  /*02a0*/  @P0 EXIT ;  /* 0x000000000000094d */ /* 0x000fea0003800000 */
[----:B------:R-:W0:Y:S01]  /*02b0*/  S2R R6, SR_TID.X ;  /* 0x0000000000067919 */ /* 0x000e220000002100 */
[----:B------:R-:W0:Y:S01]  /*02c0*/  LDCU UR4, c[0x0][0x360] ;  /* 0x00006c00ff0477ac */ /* 0x000e220008000800 */
[----:B------:R-:W0:Y:S01]  /*02d0*/  S2R R3, SR_CTAID.X ;  /* 0x0000000000037919 */ /* 0x000e220000002500 */
[----:B------:R-:W1:Y:S01]  /*02e0*/  LDCU.64 UR6, c[0x0][0x408] ;  /* 0x00008100ff0677ac */ /* 0x000e620008000a00 */
[----:B0-----:R-:W-:-:S05]  /*02f0*/  IMAD R6, R3, UR4, R6 ;  /* 0x0000000403067c24 */ /* 0x001fca000f8e0206 */
[----:B-1----:R-:W-:Y:S02]  /*0300*/  ISETP.GE.U32.AND P0, PT, R6, UR6, PT ;  /* 0x0000000606007c0c */ /* 0x002fe4000bf06070 */
[----:B------:R-:W-:-:S04]  /*0310*/  SHF.R.S32.HI R3, RZ, 0x1f, R6 ;  /* 0x0000001fff037819 */ /* 0x000fc80000011406 */
[----:B------:R-:W-:-:S13]  /*0320*/  ISETP.GE.AND.EX P0, PT, R3, UR7, PT, P0 ;  /* 0x0000000703007c0c */ /* 0x000fda000bf06300 */
[----:B------:R-:W-:Y:S05]  /*0330*/  @P0 EXIT ;  /* 0x000000000000094d */ /* 0x000fea0003800000 */
[----:B------:R-:W0:Y:S01]  /*0340*/  LDCU.128 UR4, c[0x0][0x3d0] ;  /* 0x00007a00ff0477ac */ /* 0x000e220008000c00 */
[----:B------:R-:W-:Y:S01]  /*0350*/  SHF.R.S32.HI R5, RZ, 0x1f, R4 ;  /* 0x0000001fff057819 */ /* 0x000fe20000011404 */
[----:B------:R-:W1:Y:S01]  /*0360*/  LDCU.128 UR12, c[0x0][0x3e0] ;  /* 0x00007c00ff0c77ac */ /* 0x000e620008000c00 */
[----:B------:R-:W2:Y:S01]  /*0370*/  LDCU.128 UR8, c[0x0][0x390] ;  /* 0x00007200ff0877ac */ /* 0x000ea20008000c00 */
[----:B------:R-:W2:Y:S01]  /*0380*/  LDCU.128 UR16, c[0x0][0x380] ;  /* 0x00007000ff1077ac */ /* 0x000ea20008000c00 */
[----:B0-----:R-:W-:-:S04]  /*0390*/  IMAD.WIDE.U32 R8, R0, UR6, RZ ;  /* 0x0000000600087c25 */ /* 0x001fc8000f8e00ff */
[----:B-1----:R-:W-:Y:S02]  /*03a0*/  IMAD R7, R3, UR12, RZ ;  /* 0x0000000c03077c24 */ /* 0x002fe4000f8e02ff */
[----:B------:R-:W-:Y:S01]  /*03b0*/  IMAD R9, R0, UR7, R9 ;  /* 0x0000000700097c24 */ /* 0x000fe2000f8e0209 */
[----:B------:R-:W0:Y:S01]  /*03c0*/  LDCU.64 UR6, c[0x0][0x3c8] ;  /* 0x00007900ff0677ac */ /* 0x000e220008000a00 */
[C---:B------:R-:W-:Y:S02]  /*03d0*/  IMAD R7, R6.reuse, UR13, R7 ;  /* 0x0000000d06077c24 */ /* 0x040fe4000f8e0207 */
[----:B------:R-:W-:Y:S01]  /*03e0*/  IMAD.WIDE.U32 R8, R6, UR12, R8 ;  /* 0x0000000c06087c25 */ /* 0x000fe2000f8e0008 */
[----:B------:R-:W1:Y:S03]  /*03f0*/  LDCU.64 UR12, c[0x0][0x358] ;  /* 0x00006b00ff0c77ac */ /* 0x000e660008000a00 */
[----:B------:R-:W-:-:S02]  /*0400*/  IMAD R11, R5, UR4, RZ ;  /* 0x00000004050b7c24 */ /* 0x000fc4000f8e02ff */
[----:B------:R-:W-:Y:S01]  /*0410*/  IMAD.IADD R9, R9, 0x1, R7 ;  /* 0x0000000109097824 */ /* 0x000fe200078e0207 */
[----:B------:R-:W-:Y:S01]  /*0420*/  SHF.R.S32.HI R7, RZ, 0x1f, R2 ;  /* 0x0000001fff077819 */ /* 0x000fe20000011402 */
[C---:B------:R-:W-:Y:S02]  /*0430*/  IMAD R11, R4.reuse, UR5, R11 ;  /* 0x00000005040b7c24 */ /* 0x040fe4000f8e020b */
[----:B------:R-:W-:Y:S01]  /*0440*/  IMAD.WIDE.U32 R8, R4, UR4, R8 ;  /* 0x0000000404087c25 */ /* 0x000fe2000f8e0008 */
[----:B------:R-:W3:Y:S04]  /*0450*/  LDCU.64 UR4, c[0x0][0x3a0] ;  /* 0x00007400ff0477ac */ /* 0x000ee80008000a00 */
[----:B------:R-:W-:Y:S01]  /*0460*/  IADD3 R9, PT, PT, R9, R11, RZ ;  /* 0x0000000b09097210 */ /* 0x000fe20007ffe0ff */
[----:B0-----:R-:W-:-:S04]  /*0470*/  IMAD R11, R7, UR6, RZ ;  /* 0x00000006070b7c24 */ /* 0x001fc8000f8e02ff */
[C---:B------:R-:W-:Y:S02]  /*0480*/  IMAD R11, R2.reuse, UR7, R11 ;  /* 0x00000007020b7c24 */ /* 0x040fe4000f8e020b */
[----:B------:R-:W-:-:S05]  /*0490*/  IMAD.WIDE.U32 R8, R2, UR6, R8 ;  /* 0x0000000602087c25 */ /* 0x000fca000f8e0008 */
[----:B------:R-:W-:Y:S02]  /*04a0*/  IADD3 R9, PT, PT, R9, R11, RZ ;  /* 0x0000000b09097210 */ /* 0x000fe40007ffe0ff */
[----:B---3--:R-:W-:-:S04]  /*04b0*/  LEA R10, P0, R8, UR4, 0x3 ;  /* 0x00000004080a7c11 */ /* 0x008fc8000f8018ff */
[----:B------:R-:W-:-:S05]  /*04c0*/  LEA.HI.X R11, R8, UR5, R9, 0x3, P0 ;  /* 0x00000005080b7c11 */ /* 0x000fca00080f1c09 */
[----:B-1----:R0:W3:Y:S01]  /*04d0*/  LDG.E.64 R8, desc[UR12][R10.64] ;  /* 0x0000000c0a087981 */ /* 0x0020e2000c1e1b00 */
[----:B--2---:R-:W-:Y:S02]  /*04e0*/  UIMAD UR6, UR9, UR18, URZ ;  /* 0x00000012090672a4 */ /* 0x004fe4000f8e02ff */
[----:B------:R-:W-:Y:S02]  /*04f0*/  UIMAD.WIDE.U32 UR4, UR8, UR18, URZ ;  /* 0x00000012080472a5 */ /* 0x000fe4000f8e00ff */
[----:B------:R-:W-:-:S04]  /*0500*/  UIMAD UR6, UR8, UR19, UR6 ;  /* 0x00000013080672a4 */ /* 0x000fc8000f8e0206 */
[----:B------:R-:W-:Y:S02]  /*0510*/  UIADD3 UR5, UPT, UPT, UR5, UR6, URZ ;  /* 0x0000000605057290 */ /* 0x000fe4000fffe0ff */
[----:B------:R-:W-:Y:S02]  /*0520*/  UIMAD.WIDE.U32 UR6, UR4, UR10, URZ ;  /* 0x0000000a040672a5 */ /* 0x000fe4000f8e00ff */
[----:B------:R-:W-:-:S04]  /*0530*/  UIMAD UR5, UR5, UR10, URZ ;  /* 0x0000000a050572a4 */ /* 0x000fc8000f8e02ff */
[----:B------:R-:W-:Y:S01]  /*0540*/  UIMAD UR4, UR4, UR11, UR5 ;  /* 0x0000000b040472a4 */ /* 0x000fe2000f8e0205 */
[----:B------:R-:W1:Y:S03]  /*0550*/  LDCU.128 UR8, c[0x0][0x410] ;  /* 0x00008200ff0877ac */ /* 0x000e660008000c00 */
[----:B------:R-:W-:-:S06]  /*0560*/  UIADD3 UR4, UPT, UPT, UR7, UR4, URZ ;  /* 0x0000000407047290 */ /* 0x000fcc000fffe0ff */
[----:B0-----:R-:W-:-:S04]  /*0570*/  IMAD R10, R2, UR4, RZ ;  /* 0x00000004020a7c24 */ /* 0x001fc8000f8e02ff */
[----:B------:R-:W-:Y:S02]  /*0580*/  IMAD R11, R7, UR6, R10 ;  /* 0x00000006070b7c24 */ /* 0x000fe4000f8e020a */
[----:B---3--:R-:W-:Y:S01]  /*0590*/  IMAD.WIDE.U32 R8, R2, UR6, R8 ;  /* 0x0000000602087c25 */ /* 0x008fe2000f8e0008 */
[----:B------:R-:W0:Y:S03]  /*05a0*/  LDCU.128 UR4, c[0x0][0x420] ;  /* 0x00008400ff0477ac */ /* 0x000e260008000c00 */
[----:B------:R-:W-:Y:S01]  /*05b0*/  IMAD.IADD R9, R9, 0x1, R11 ;  /* 0x0000000109097824 */ /* 0x000fe200078e020b */
[----:B------:R-:W-:-:S04]  /*05c0*/  LEA R10, P0, R8, UR16, 0x1 ;  /* 0x00000010080a7c11 */ /* 0x000fc8000f8008ff */
[----:B------:R-:W-:-:S05]  /*05d0*/  LEA.HI.X R11, R8, UR17, R9, 0x1, P0 ;  /* 0x00000011080b7c11 */ /* 0x000fca00080f0c09 */
[----:B------:R-:W2:Y:S01]  /*05e0*/  LDG.E.U16 R8, desc[UR12][R10.64] ;  /* 0x0000000c0a087981 */ /* 0x000ea2000c1e1500 */
[----:B-1----:R-:W-:Y:S02]  /*05f0*/  IMAD R5, R5, UR10, RZ ;  /* 0x0000000a05057c24 */ /* 0x002fe4000f8e02ff */
[----:B------:R-:W-:Y:S02]  /*0600*/  IMAD R7, R7, UR8, RZ ;  /* 0x0000000807077c24 */ /* 0x000fe4000f8e02ff */
[----:B0-----:R-:W-:-:S04]  /*0610*/  IMAD.WIDE.U32 R12, R0, UR4, RZ ;  /* 0x00000004000c7c25 */ /* 0x001fc8000f8e00ff */
[----:B------:R-:W-:Y:S02]  /*0620*/  IMAD R13, R0, UR5, R13 ;  /* 0x00000005000d7c24 */ /* 0x000fe4000f8e020d */
[----:B------:R-:W-:Y:S02]  /*0630*/  IMAD R3, R3, UR6, RZ ;  /* 0x0000000603037c24 */ /* 0x000fe4000f8e02ff */
[----:B------:R-:W-:-:S04]  /*0640*/  IMAD.WIDE.U32 R12, R6, UR6, R12 ;  /* 0x00000006060c7c25 */ /* 0x000fc8000f8e000c */
[----:B------:R-:W-:-:S05]  /*0650*/  IMAD R3, R6, UR7, R3 ;  /* 0x0000000706037c24 */ /* 0x000fca000f8e0203 */
[----:B------:R-:W-:Y:S01]  /*0660*/  IADD3 R13, PT, PT, R13, R3, RZ ;  /* 0x000000030d0d7210 */ /* 0x000fe20007ffe0ff */
[C---:B------:R-:W-:Y:S02]  /*0670*/  IMAD R3, R4.reuse, UR11, R5 ;  /* 0x0000000b04037c24 */ /* 0x040fe4000f8e0205 */
[----:B------:R-:W-:-:S05]  /*0680*/  IMAD.WIDE.U32 R4, R4, UR10, R12 ;  /* 0x0000000a04047c25 */ /* 0x000fca000f8e000c */
[----:B------:R-:W-:Y:S01]  /*0690*/  IADD3 R5, PT, PT, R5, R3, RZ ;  /* 0x0000000305057210 */ /* 0x000fe20007ffe0ff */
[C---:B------:R-:W-:Y:S02]  /*06a0*/  IMAD R3, R2.reuse, UR9, R7 ;  /* 0x0000000902037c24 */ /* 0x040fe4000f8e0207 */
[----:B------:R-:W-:-:S04]  /*06b0*/  IMAD.WIDE.U32 R4, R2, UR8, R4 ;  /* 0x0000000802047c25 */ /* 0x000fc8000f8e0004 */
[----:B------:R-:W-:Y:S01]  /*06c0*/  IMAD.IADD R3, R5, 0x1, R3 ;  /* 0x0000000105037824 */ /* 0x000fe200078e0203 */
[----:B------:R-:W-:-:S04]  /*06d0*/  LEA R2, P0, R4, UR14, 0x1 ;  /* 0x0000000e04027c11 */ /* 0x000fc8000f8008ff */
[----:B------:R-:W-:-:S05]  /*06e0*/  LEA.HI.X R3, R4, UR15, R3, 0x1, P0 ;  /* 0x0000000f04037c11 */ /* 0x000fca00080f0c03 */
[----:B--2---:R-:W-:Y:S01]  /*06f0*/  STG.E.U16 desc[UR12][R2.64], R8 ;  /* 0x0000000802007986 */ /* 0x004fe2000c10150c */
[----:B------:R-:W-:Y:S05]  /*0700*/  EXIT ;  /* 0x000000000000794d */ /* 0x000fea0003800000 */
        .weak           $__internal_0_$__cuda_sm20_div_s64
        .type           $__internal_0_$__cuda_sm20_div_s64,@function
        .size           $__internal_0_$__cuda_sm20_div_s64,(.L_x_927 - $__internal_0_$__cuda_sm20_div_s64)
$__internal_0_$__cuda_sm20_div_s64:
[----:B------:R-:W0:Y:S02]  /*0710*/  LDC.64 R2, c[0x0][0x3f8] ;  /* 0x0000fe00ff027b82 */ /* 0x000e240000000a00 */
[-C--:B0-----:R-:W-:Y:S02]  /*0720*/  IADD3 R5, P0, PT, RZ, -R2.reuse, RZ ;  /* 0x80000002ff057210 */ /* 0x081fe40007f1e0ff */
[----:B------:R-:W-:Y:S02]  /*0730*/  ISETP.GE.AND P1, PT, R3, RZ, PT ;  /* 0x000000ff0300720c */ /* 0x000fe40003f26270 */
[-C--:B------:R-:W-:Y:S02]  /*0740*/  IADD3.X R6, PT, PT, RZ, ~R3.reuse, RZ, P0, !PT ;  /* 0x80000003ff067210 */ /* 0x080fe400007fe4ff */
[----:B------:R-:W-:Y:S02]  /*0750*/  SEL R4, R5, R2, !P1 ;  /* 0x0000000205047207 */ /* 0x000fe40004800000 */
[----:B------:R-:W-:-:S04]  /*0760*/  SEL R5, R6, R3, !P1 ;  /* 0x0000000306057207 */ /* 0x000fc80004800000 */
[----:B------:R-:W0:Y:S08]  /*0770*/  I2F.U64.RP R10, R4 ;  /* 0x00000004000a7312 */ /* 0x000e300000309000 */
[----:B0-----:R-:W0:Y:S02]  /*0780*/  MUFU.RCP R10, R10 ;  /* 0x0000000a000a7308 */ /* 0x001e240000001000 */
[----:B0-----:R-:W-:-:S06]  /*0790*/  IADD3 R6, PT, PT, R10, 0x1ffffffe, RZ ;  /* 0x1ffffffe0a067810 */ /* 0x001fcc0007ffe0ff */
[----:B------:R-:W0:Y:S02]  /*07a0*/  F2I.U64.TRUNC R6, R6 ;  /* 0x0000000600067311 */ /* 0x000e24000020d800 */
[----:B0-----:R-:W-:-:S04]  /*07b0*/  IMAD.WIDE.U32 R8, R6, R4, RZ ;  /* 0x0000000406087225 */ /* 0x001fc800078e00ff */
[----:B------:R-:W-:Y:S01]  /*07c0*/  IMAD R9, R6, R5, R9 ;  /* 0x0000000506097224 */ /* 0x000fe200078e0209 */
[----:B------:R-:W-:-:S03]  /*07d0*/  IADD3 R11, P0, PT, RZ, -R8, RZ ;  /* 0x80000008ff0b7210 */ /* 0x000fc60007f1e0ff */
[----:B------:R-:W-:Y:S02]  /*07e0*/  IMAD R9, R7, R4, R9 ;  /* 0x0000000407097224 */ /* 0x000fe400078e0209 */
[----:B------:R-:W-:-:S04]  /*07f0*/  IMAD.HI.U32 R8, R6, R11, RZ ;  /* 0x0000000b06087227 */ /* 0x000fc800078e00ff */
[----:B------:R-:W-:Y:S01]  /*0800*/  IMAD.X R13, RZ, RZ, ~R9, P0 ;  /* 0x000000ffff0d7224 */ /* 0x000fe200000e0e09 */
[----:B------:R-:W-:-:S03]  /*0810*/  MOV R9, R6 ;  /* 0x0000000600097202 */ /* 0x000fc60000000f00 */
[-C--:B------:R-:W-:Y:S02]  /*0820*/  IMAD R15, R7, R13.reuse, RZ ;  /* 0x0000000d070f7224 */ /* 0x080fe400078e02ff */
[----:B------:R-:W-:-:S04]  /*0830*/  IMAD.WIDE.U32 R8, P0, R6, R13, R8 ;  /* 0x0000000d06087225 */ /* 0x000fc80007800008 */
[----:B------:R-:W-:-:S04]  /*0840*/  IMAD.HI.U32 R13, R7, R13, RZ ;  /* 0x0000000d070d7227 */ /* 0x000fc800078e00ff */
[----:B------:R-:W-:-:S05]  /*0850*/  IMAD.HI.U32 R8, P2, R7, R11, R8 ;  /* 0x0000000b07087227 */ /* 0x000fca0007840008 */
[----:B------:R-:W-:Y:S02]  /*0860*/  IADD3 R9, P3, PT, R15, R8, RZ ;  /* 0x000000080f097210 */ /* 0x000fe40007f7e0ff */
[----:B------:R-:W-:-:S03]  /*0870*/  IADD3.X R8, PT, PT, R13, R7, RZ, P0, !PT ;  /* 0x000000070d087210 */ /* 0x000fc600007fe4ff */
[----:B------:R-:W-:Y:S01]  /*0880*/  IMAD.WIDE.U32 R6, R9, R4, RZ ;  /* 0x0000000409067225 */ /* 0x000fe200078e00ff */
[----:B------:R-:W-:-:S03]  /*0890*/  IADD3.X R11, PT, PT, RZ, RZ, R8, P3, P2 ;  /* 0x000000ffff0b7210 */ /* 0x000fc60001fe4408 */
[----:B------:R-:W-:Y:S01]  /*08a0*/  IMAD R7, R9, R5, R7 ;  /* 0x0000000509077224 */ /* 0x000fe200078e0207 */
[----:B------:R-:W-:-:S03]  /*08b0*/  IADD3 R13, P0, PT, RZ, -R6, RZ ;  /* 0x80000006ff0d7210 */ /* 0x000fc60007f1e0ff */
[----:B------:R-:W-:Y:S02]  /*08c0*/  IMAD R7, R11, R4, R7 ;  /* 0x000000040b077224 */ /* 0x000fe400078e0207 */
[----:B------:R-:W-:-:S04]  /*08d0*/  IMAD.HI.U32 R8, R9, R13, RZ ;  /* 0x0000000d09087227 */ /* 0x000fc800078e00ff */
[----:B------:R-:W-:Y:S02]  /*08e0*/  IMAD.X R6, RZ, RZ, ~R7, P0 ;  /* 0x000000ffff067224 */ /* 0x000fe400000e0e07 */
[----:B------:R-:W-:Y:S02]  /*08f0*/  HFMA2 R7, -RZ, RZ, 0, 0 ;  /* 0x00000000ff077431 */ /* 0x000fe400000001ff */
[----:B------:R-:W-:-:S04]  /*0900*/  IMAD.WIDE.U32 R8, P0, R9, R6, R8 ;  /* 0x0000000609087225 */ /* 0x000fc80007800008 */
[C---:B------:R-:W-:Y:S02]  /*0910*/  IMAD R10, R11.reuse, R6, RZ ;  /* 0x000000060b0a7224 */ /* 0x040fe400078e02ff */
[----:B------:R-:W-:-:S04]  /*0920*/  IMAD.HI.U32 R9, P2, R11, R13, R8 ;  /* 0x0000000d0b097227 */ /* 0x000fc80007840008 */
[----:B------:R-:W-:Y:S01]  /*0930*/  IMAD.HI.U32 R8, R11, R6, RZ ;  /* 0x000000060b087227 */ /* 0x000fe200078e00ff */
[----:B------:R-:W-:-:S04]  /*0940*/  IADD3 R9, P3, PT, R10, R9, RZ ;  /* 0x000000090a097210 */ /* 0x000fc80007f7e0ff */
[----:B------:R-:W-:Y:S01]  /*0950*/  IADD3.X R11, PT, PT, R8, R11, RZ, P0, !PT ;  /* 0x0000000b080b7210 */ /* 0x000fe200007fe4ff */
[----:B------:R-:W-:-:S03]  /*0960*/  IMAD.HI.U32 R6, R9, UR4, RZ ;  /* 0x0000000409067c27 */ /* 0x000fc6000f8e00ff */
[----:B------:R-:W-:Y:S01]  /*0970*/  IADD3.X R11, PT, PT, RZ, RZ, R11, P3, P2 ;  /* 0x000000ffff0b7210 */ /* 0x000fe20001fe440b */
[----:B------:R-:W-:-:S04]  /*0980*/  IMAD.WIDE.U32 R6, RZ, R9, R6 ;  /* 0x00000009ff067225 */ /* 0x000fc800078e0006 */
[----:B------:R-:W-:-:S04]  /*0990*/  IMAD.HI.U32 R6, P0, R11, UR4, R6 ;  /* 0x000000040b067c27 */ /* 0x000fc8000f800006 */
[----:B------:R-:W-:Y:S01]  /*09a0*/  IMAD.X R8, RZ, RZ, RZ, P0 ;  /* 0x000000ffff087224 */ /* 0x000fe200000e06ff */
[----:B------:R-:W-:-:S04]  /*09b0*/  IADD3 R9, P2, PT, RZ, R6, RZ ;  /* 0x00000006ff097210 */ /* 0x000fc80007f5e0ff */
[----:B------:R-:W-:Y:S01]  /*09c0*/  IADD3.X R11, PT, PT, RZ, R8, RZ, P2, !PT ;  /* 0x00000008ff0b7210 */ /* 0x000fe200017fe4ff */
[----:B------:R-:W-:-:S04]  /*09d0*/  IMAD.WIDE.U32 R6, R9, R4, RZ ;  /* 0x0000000409067225 */ /* 0x000fc800078e00ff */
[C---:B------:R-:W-:Y:S01]  /*09e0*/  IMAD R7, R9.reuse, R5, R7 ;  /* 0x0000000509077224 */ /* 0x040fe200078e0207 */
[----:B------:R-:W-:Y:S02]  /*09f0*/  IADD3 R13, P2, PT, -R6, UR4, RZ ;  /* 0x00000004060d7c10 */ /* 0x000fe4000ff5e1ff */
[----:B------:R-:W-:Y:S01]  /*0a00*/  IADD3 R6, PT, PT, R9, 0x1, RZ ;  /* 0x0000000109067810 */ /* 0x000fe20007ffe0ff */
[-C--:B------:R-:W-:Y:S01]  /*0a10*/  IMAD R7, R11, R4.reuse, R7 ;  /* 0x000000040b077224 */ /* 0x080fe200078e0207 */
[----:B------:R-:W-:-:S04]  /*0a20*/  ISETP.GE.U32.AND P0, PT, R13, R4, PT ;  /* 0x000000040d00720c */ /* 0x000fc80003f06070 */
[----:B------:R-:W-:Y:S02]  /*0a30*/  IADD3.X R15, PT, PT, RZ, ~R7, RZ, P2, !PT ;  /* 0x80000007ff0f7210 */ /* 0x000fe400017fe4ff */
[----:B------:R-:W-:Y:S02]  /*0a40*/  IADD3 R7, P2, PT, R13, -R4, RZ ;  /* 0x800000040d077210 */ /* 0x000fe40007f5e0ff */
[----:B------:R-:W-:-:S03]  /*0a50*/  ISETP.GE.U32.AND.EX P0, PT, R15, R5, PT, P0 ;  /* 0x000000050f00720c */ /* 0x000fc60003f06100 */
[----:B------:R-:W-:Y:S01]  /*0a60*/  IMAD.X R11, R15, 0x1, ~R5, P2 ;  /* 0x000000010f0b7824 */ /* 0x000fe200010e0e05 */
[----:B------:R-:W-:Y:S02]  /*0a70*/  SEL R7, R7, R13, P0 ;  /* 0x0000000d07077207 */ /* 0x000fe40000000000 */
[----:B------:R-:W-:Y:S02]  /*0a80*/  SEL R9, R6, R9, P0 ;  /* 0x0000000906097207 */ /* 0x000fe40000000000 */
[----:B------:R-:W-:Y:S02]  /*0a90*/  SEL R11, R11, R15, P0 ;  /* 0x0000000f0b0b7207 */ /* 0x000fe40000000000 */
[----:B------:R-:W-:Y:S02]  /*0aa0*/  ISETP.GE.U32.AND P0, PT, R7, R4, PT ;  /* 0x000000040700720c */ /* 0x000fe40003f06070 */
[----:B------:R-:W-:Y:S02]  /*0ab0*/  IADD3 R4, PT, PT, R9, 0x1, RZ ;  /* 0x0000000109047810 */ /* 0x000fe40007ffe0ff */
[----:B------:R-:W-:-:S04]  /*0ac0*/  ISETP.GE.U32.AND.EX P0, PT, R11, R5, PT, P0 ;  /* 0x000000050b00720c */ /* 0x000fc80003f06100 */
[----:B------:R-:W-:Y:S02]  /*0ad0*/  SEL R4, R4, R9, P0 ;  /* 0x0000000904047207 */ /* 0x000fe40000000000 */
[----:B------:R-:W-:Y:S02]  /*0ae0*/  ISETP.NE.U32.AND P0, PT, R2, RZ, PT ;  /* 0x000000ff0200720c */ /* 0x000fe40003f05070 */
[----:B------:R-:W-:Y:S01]  /*0af0*/  MOV R2, R0 ;  /* 0x0000000000027202 */ /* 0x000fe20000000f00 */
[----:B------:R-:W-:Y:S01]  /*0b00*/  IMAD.MOV R5, RZ, RZ, -R4 ;  /* 0x000000ffff057224 */ /* 0x000fe200078e0a04 */
[----:B------:R-:W-:Y:S01]  /*0b10*/  ISETP.NE.AND.EX P0, PT, R3, RZ, PT, P0 ;  /* 0x000000ff0300720c */ /* 0x000fe20003f05300 */
[----:B------:R-:W-:-:S03]  /*0b20*/  HFMA2 R3, -RZ, RZ, 0, 0 ;  /* 0x00000000ff037431 */ /* 0x000fc600000001ff */
[----:B------:R-:W-:-:S04]  /*0b30*/  SEL R4, R5, R4, !P1 ;  /* 0x0000000405047207 */ /* 0x000fc80004800000 */
[----:B------:R-:W-:Y:S01]  /*0b40*/  SEL R4, R4, 0xffffffff, P0 ;  /* 0xffffffff04047807 */ /* 0x000fe20000000000 */
[----:B------:R-:W-:Y:S06]  /*0b50*/  RET.REL.NODEC R2 `(_ZN2at6native31max_unpooling3d_backward_kernelIN3c108BFloat16EEEvPKT_lllNS_27GenericPackedTensorAccessorIlLm4ENS_16DefaultPtrTraitsElEENS7_IS4_Lm4ES8_lEEi) ;  /* 0xfffffff402287950 */ /* 0x000fec0003c3ffff */
.L_x_2:
[----:B------:R-:W-:-:S00]  /*0b60*/  BRA `(.L_x_2) ;  /* 0xfffffffc00fc7947 */ /* 0x000fc0000383ffff */
[----:B------:R-:W-:-:S00]  /*0b70*/  NOP ;  /* 0x0000000000007918 */ /* 0x000fc00000000000 */
        /* <DEDUP_REMOVED lines=8> */
.L_x_927:


//--------------------- .text._ZN2at6native31max_unpooling3d_backward_kernelIN3c104HalfEEEvPKT_lllNS_27GenericPackedTensorAccessorIlLm4ENS_16DefaultPtrTraitsElEENS7_IS4_Lm4ES8_lEEi --------------------------
	.section	.text._ZN2at6native31max_unpooling3d_backward_kernelIN3c104HalfEEEvPKT_lllNS_27GenericPackedTensorAccessorIlLm4ENS_16DefaultPtrTraitsElEENS7_IS4_Lm4ES8_lEEi,"ax",@progbits
	.align	128
        .global         _ZN2at6native31max_unpooling3d_backward_kernelIN3c104HalfEEEvPKT_lllNS_27GenericPackedTensorAccessorIlLm4ENS_16DefaultPtrTraitsElEENS7_IS4_Lm4ES8_lEEi
        .type           _ZN2at6native31max_unpooling3d_backward_kernelIN3c104HalfEEEvPKT_lllNS_27GenericPackedTensorAccessorIlLm4ENS_16DefaultPtrTraitsElEENS7_IS4_Lm4ES8_lEEi,@function
        .size           _ZN2at6native31max_unpooling3d_backward_kernelIN3c104HalfEEEvPKT_lllNS_27GenericPackedTensorAccessorIlLm4ENS_16DefaultPtrTraitsElEENS7_IS4_Lm4ES8_lEEi,(.L_x_928 - _ZN2at6native31max_unpooling3d_backward_kernelIN3c104HalfEEEvPKT_lllNS_27GenericPackedTensorAccessorIlLm4ENS_16DefaultPtrTraitsElEENS7_IS4_Lm4ES8_lEEi)
        .other          _ZN2at6native31max_unpooling3d_backward_kernelIN3c104HalfEEEvPKT_lllNS_27GenericPackedTensorAccessorIlLm4ENS_16DefaultPtrTraitsElEENS7_IS4_Lm4ES8_lEEi,@"STO_CUDA_ENTRY STV_DEFAULT"
_ZN2at6native31max_unpooling3d_backward_kernelIN3c104HalfEEEvPKT_lllNS_27GenericPackedTensorAccessorIlLm4ENS_16DefaultPtrTraitsElEENS7_IS4_Lm4ES8_lEEi:
.text._ZN2at6native31max_unpooling3d_backward_kernelIN3c104HalfEEEvPKT_lllNS_27GenericPackedTensorAccessorIlLm4ENS_16DefaultPtrTraitsElEENS7_IS4_Lm4ES8_lEEi:
        /* <DEDUP_REMOVED lines=29> */
.L_x_3:
[----:B------:R-:W-:-:S07]  /*01d0*/  MOV R0, 0x1f0 ;  /* 0x000001f000007802 */ /* 0x000fce0000000f00 */
[----:B------:R-:W-:Y:S05]  /*01e0*/  CALL.REL.NOINC `($__internal_1_$__cuda_sm20_div_s64) ;  /* 0x0000000400487944 */ /* 0x000fea0003c00000 */
[----:B------:R-:W0:Y:S01]  /*01f0*/  LDC R3, c[0x0][0x3f8] ;  /* 0x0000fe00ff037b82 */ /* 0x000e220000000800 */
[----:B------:R-:W-:Y:S02]  /*0200*/  IADD3 R0, PT, PT, -R4, RZ, RZ ;  /* 0x000000ff04007210 */ /* 0x000fe40007ffe1ff */
[----:B------:R-:W-:-:S03]  /*0210*/  MOV R2, R4 ;  /* 0x0000000400027202 */ /* 0x000fc60000000f00 */
[----:B0-----:R-:W-:-:S07]  /*0220*/  IMAD R4, R0, R3, UR4 ;  /* 0x0000000400047e24 */ /* 0x001fce000f8e0203 */
.L_x_4:
        /* <DEDUP_REMOVED lines=78> */
        .weak           $__internal_1_$__cuda_sm20_div_s64
        .type           $__internal_1_$__cuda_sm20_div_s64,@function
        .size           $__internal_1_$__cuda_sm20_div_s64,(.L_x_928 - $__internal_1_$__cuda_sm20_div_s64)
$__internal_1_$__cuda_sm20_div_s64:
        /* <DEDUP_REMOVED lines=68> */
[----:B------:R-:W-:Y:S06]  /*0b50*/  RET.REL.NODEC R2 `(_ZN2at6native31max_unpooling3d_backward_kernelIN3c104HalfEEEvPKT_lllNS_27GenericPackedTensorAccessorIlLm4ENS_16DefaultPtrTraitsElEENS7_IS4_Lm4ES8_lEEi) ;  /* 0xfffffff402287950 */ /* 0x000fec0003c3ffff */
.L_x_5:
        /* <DEDUP_REMOVED lines=10> */
.L_x_928:


//--------------------- .text._ZN2at6native31max_unpooling3d_backward_kernelIfEEvPKT_lllNS_27GenericPackedTensorAccessorIlLm4ENS_16DefaultPtrTraitsElEENS5_IS2_Lm4ES6_lEEi --------------------------
	.section	.text._ZN2at6native31max_unpooling3d_backward_kernelIfEEvPKT_lllNS_27GenericPackedTensorAccessorIlLm4ENS_16DefaultPtrTraitsElEENS5_IS2_Lm4ES6_lEEi,"ax",@progbits
	.align	128
        .global         _ZN2at6native31max_unpooling3d_backward_kernelIfEEvPKT_lllNS_27GenericPackedTensorAccessorIlLm4ENS_16DefaultPtrTraitsElEENS5_IS2_Lm4ES6_lEEi
        .type           _ZN2at6native31max_unpooling3d_backward_kernelIfEEvPKT_lllNS_27GenericPackedTensorAccessorIlLm4ENS_16DefaultPtrTraitsElEENS5_IS2_Lm4ES6_lEEi,@function
        .size           _ZN2at6native31max_unpooling3d_backward_kernelIfEEvPKT_lllNS_27GenericPackedTensorAccessorIlLm4ENS_16DefaultPtrTraitsElEENS5_IS2_Lm4ES6_lEEi,(.L_x_929 - _ZN2at6native31max_unpooling3d_backward_kernelIfEEvPKT_lllNS_27GenericPackedTensorAccessorIlLm4ENS_16DefaultPtrTraitsElEENS5_IS2_Lm4ES6_lEEi)
        .other          _ZN2at6native31max_unpooling3d_backward_kernelIfEEvPKT_lllNS_27GenericPackedTensorAccessorIlLm4ENS_16DefaultPtrTraitsElEENS5_IS2_Lm4ES6_lEEi,@"STO_CUDA_ENTRY STV_DEFAULT"
_ZN2at6native31max_unpooling3d_backward_kernelIfEEvPKT_lllNS_27GenericPackedTensorAccessorIlLm4ENS_16DefaultPtrTraitsElEENS5_IS2_Lm4ES6_lEEi:
.text._ZN2at6native31max_unpooling3d_backward_kernelIfEEvPKT_lllNS_27GenericPackedTensorAccessorIlLm4ENS_16DefaultPtrTraitsElEENS5_IS2_Lm4ES6_lEEi:
        /* <DEDUP_REMOVED lines=29> */
.L_x_6:
[----:B------:R-:W-:-:S07]  /*01d0*/  MOV R0, 0x1f0 ;  /* 0x000001f000007802 */ /* 0x000fce0000000f00 */
[----:B------:R-:W-:Y:S05]  /*01e0*/  CALL.REL.NOINC `($__internal_2_$__cuda_sm20_div_s64) ;  /* 0x0000000400487944 */ /* 0x000fea0003c00000 */
[----:B------:R-:W0:Y:S01]  /*01f0*/  LDC R3, c[0x0][0x3f8] ;  /* 0x0000fe00ff037b82 */ /* 0x000e220000000800 */
[----:B------:R-:W-:Y:S02]  /*0200*/  IADD3 R0, PT, PT, -R4, RZ, RZ ;  /* 0x000000ff04007210 */ /* 0x000fe40007ffe1ff */
[----:B------:R-:W-:-:S03]  /*0210*/  MOV R2, R4 ;  /* 0x0000000400027202 */ /* 0x000fc60000000f00 */
[----:B0-----:R-:W-:-:S07]  /*0220*/  IMAD R4, R0, R3, UR4 ;  /* 0x0000000400047e24 */ /* 0x001fce000f8e0203 */
.L_x_7:
        /* <DEDUP_REMOVED lines=59> */
[----:B------:R-:W2:Y:S01]  /*05e0*/  LDG.E R8, desc[UR12][R10.64] ;  /* 0x0000000c0a087981 */ /* 0x000ea2000c1e1900 */
        /* <DEDUP_REMOVED lines=16> */
[----:B--2---:R-:W-:Y:S01]  /*06f0*/  STG.E desc[UR12][R2.64], R8 ;  /* 0x0000000802007986 */ /* 0x004fe2000c10190c */
[----:B------:R-:W-:Y:S05]  /*0700*/  EXIT ;  /* 0x000000000000794d */ /* 0x000fea0003800000 */
        .weak           $__internal_2_$__cuda_sm20_div_s64
        .type           $__internal_2_$__cuda_sm20_div_s64,@function
        .size           $__internal_2_$__cuda_sm20_div_s64,(.L_x_929 - $__internal_2_$__cuda_sm20_div_s64)
$__internal_2_$__cuda_sm20_div_s64:
        /* <DEDUP_REMOVED lines=68> */
[----:B------:R-:W-:Y:S06]  /*0b50*/  RET.REL.NODEC R2 `(_ZN2at6native31max_unpooling3d_backward_kernelIfEEvPKT_lllNS_27GenericPackedTensorAccessorIlLm4ENS_16DefaultPtrTraitsElEENS5_IS2_Lm4ES6_lEEi) ;  /* 0xfffffff402287950 */ /* 0x000fec0003c3ffff */
.L_x_8:
        /* <DEDUP_REMOVED lines=10> */
.L_x_929:


//--------------------- .text._ZN2at6native31max_unpooling3d_backward_kernelIdEEvPKT_lllNS_27GenericPackedTensorAccessorIlLm4ENS_16DefaultPtrTraitsElEENS5_IS2_Lm4ES6_lEEi --------------------------
	.section	.text._ZN2at6native31max_unpooling3d_backward_kernelIdEEvPKT_lllNS_27GenericPackedTensorAccessorIlLm4ENS_16DefaultPtrTraitsElEENS5_IS2_Lm4ES6_lEEi,"ax",@progbits
	.align	128
        .global         _ZN2at6native31max_unpooling3d_backward_kernelIdEEvPKT_lllNS_27GenericPackedTensorAccessorIlLm4ENS_16DefaultPtrTraitsElEENS5_IS2_Lm4ES6_lEEi
        .type           _ZN2at6native31max_unpooling3d_backward_kernelIdEEvPKT_lllNS_27GenericPackedTensorAccessorIlLm4ENS_16DefaultPtrTraitsElEENS5_IS2_Lm4ES6_lEEi,@function
        .size           _ZN2at6native31max_unpooling3d_backward_kernelIdEEvPKT_lllNS_27GenericPackedTensorAccessorIlLm4ENS_16DefaultPtrTraitsElEENS5_IS2_Lm4ES6_lEEi,(.L_x_930 - _ZN2at6native31max_unpooling3d_backward_kernelIdEEvPKT_lllNS_27GenericPackedTensorAccessorIlLm4ENS_16DefaultPtrTraitsElEENS5_IS2_Lm4ES6_lEEi)
        .other          _ZN2at6native31max_unpooling3d_backward_kernelIdEEvPKT_lllNS_27GenericPackedTensorAccessorIlLm4ENS_16DefaultPtrTraitsElEENS5_IS2_Lm4ES6_lEEi,@"STO_CUDA_ENTRY STV_DEFAULT"
_ZN2at6native31max_unpooling3d_backward_kernelIdEEvPKT_lllNS_27GenericPackedTensorAccessorIlLm4ENS_16DefaultPtrTraitsElEENS5_IS2_Lm4ES6_lEEi:
.text._ZN2at6native31max_unpooling3d_backward_kernelIdEEvPKT_lllNS_27GenericPackedTensorAccessorIlLm4ENS_16DefaultPtrTraitsElEENS5_IS2_Lm4ES6_lEEi:
        /* <DEDUP_REMOVED lines=29> */
.L_x_9:
[----:B------:R-:W-:-:S07]  /*01d0*/  MOV R0, 0x1f0 ;  /* 0x000001f000007802 */ /* 0x000fce0000000f00 */
[----:B------:R-:W-:Y:S05]  /*01e0*/  CALL.REL.NOINC `($__internal_3_$__cuda_sm20_div_s64) ;  /* 0x0000000400487944 */ /* 0x000fea0003c00000 */
[----:B------:R-:W0:Y:S01]  /*01f0*/  LDC R3, c[0x0][0x3f8] ;  /* 0x0000fe00ff037b82 */ /* 0x000e220000000800 */
[----:B------:R-:W-:Y:S02]  /*0200*/  IADD3 R0, PT, PT, -R4, RZ, RZ ;  /* 0x000000ff04007210 */ /* 0x000fe40007ffe1ff */
[----:B------:R-:W-:-:S03]  /*0210*/  MOV R2, R4 ;  /* 0x0000000400027202 */ /* 0x000fc60000000f00 */
[----:B0-----:R-:W-:-:S07]  /*0220*/  IMAD R4, R0, R3, UR4 ;  /* 0x0000000400047e24 */ /* 0x001fce000f8e0203 */
.L_x_10:
        /* <DEDUP_REMOVED lines=59> */
[----:B------:R-:W2:Y:S01]  /*05e0*/  LDG.E.64 R8, desc[UR12][R10.64] ;  /* 0x0000000c0a087981 */ /* 0x000ea2000c1e1b00 */
        /* <DEDUP_REMOVED lines=16> */
[----:B--2---:R-:W-:Y:S01]  /*06f0*/  STG.E.64 desc[UR12][R2.64], R8 ;  /* 0x0000000802007986 */ /* 0x004fe2000c101b0c */
[----:B------:R-:W-:Y:S05]  /*0700*/  EXIT ;  /* 0x000000000000794d */ /* 0x000fea0003800000 */
        .weak           $__internal_3_$__cuda_sm20_div_s64
        .type           $__internal_3_$__cuda_sm20_div_s64,@function
        .size           $__internal_3_$__cuda_sm20_div_s64,(.L_x_930 - $__internal_3_$__cuda_sm20_div_s64)
$__internal_3_$__cuda_sm20_div_s64:
        /* <DEDUP_REMOVED lines=68> */
[----:B------:R-:W-:Y:S06]  /*0b50*/  RET.REL.NODEC R2 `(_ZN2at6native31max_unpooling3d_backward_kernelIdEEvPKT_lllNS_27GenericPackedTensorAccessorIlLm4ENS_16DefaultPtrTraitsElEENS5_IS2_Lm4ES6_lEEi) ;  /* 0xfffffff402287950 */ /* 0x000fec0003c3ffff */
.L_x_11:
        /* <DEDUP_REMOVED lines=10> */
.L_x_930:


//--------------------- .text._ZN2at6native31max_unpooling3d_backward_kernelIsEEvPKT_lllNS_27GenericPackedTensorAccessorIlLm4ENS_16DefaultPtrTraitsElEENS5_IS2_Lm4ES6_lEEi --------------------------
	.section	.text._ZN2at6native31max_unpooling3d_backward_kernelIsEEvPKT_lllNS_27GenericPackedTensorAccessorIlLm4ENS_16DefaultPtrTraitsElEENS5_IS2_Lm4ES6_lEEi,"ax",@progbits
	.align	128
        .global         _ZN2at6native31max_unpooling3d_backward_kernelIsEEvPKT_lllNS_27GenericPackedTensorAccessorIlLm4ENS_16DefaultPtrTraitsElEENS5_IS2_Lm4ES6_lEEi
        .type           _ZN2at6native31max_unpooling3d_backward_kernelIsEEvPKT_lllNS_27GenericPackedTensorAccessorIlLm4ENS_16DefaultPtrTraitsElEENS5_IS2_Lm4ES6_lEEi,@function
        .size           _ZN2at6native31max_unpooling3d_backward_kernelIsEEvPKT_lllNS_27GenericPackedTensorAccessorIlLm4ENS_16DefaultPtrTraitsElEENS5_IS2_Lm4ES6_lEEi,(.L_x_931 - _ZN2at6native31max_unpooling3d_backward_kernelIsEEvPKT_lllNS_27GenericPackedTensorAccessorIlLm4ENS_16DefaultPtrTraitsElEENS5_IS2_Lm4ES6_lEEi)
        .other          _ZN2at6native31max_unpooling3d_backward_kernelIsEEvPKT_lllNS_27GenericPackedTensorAccessorIlLm4ENS_16DefaultPtrTraitsElEENS5_IS2_Lm4ES6_lEEi,@"STO_CUDA_ENTRY STV_DEFAULT"
_ZN2at6native31max_unpooling3d_backward_kernelIsEEvPKT_lllNS_27GenericPackedTensorAccessorIlLm4ENS_16DefaultPtrTraitsElEENS5_IS2_Lm4ES6_lEEi:
.text._ZN2at6native31max_unpooling3d_backward_kernelIsEEvPKT_lllNS_27GenericPackedTensorAccessorIlLm4ENS_16DefaultPtrTraitsElEENS5_IS2_Lm4ES6_lEEi:
        /* <DEDUP_REMOVED lines=29> */
.L_x_12:
[----:B------:R-:W-:-:S07]  /*01d0*/  MOV R0, 0x1f0 ;  /* 0x000001f000007802 */ /* 0x000fce0000000f00 */
[----:B------:R-:W-:Y:S05]  /*01e0*/  CALL.REL.NOINC `($__internal_4_$__cuda_sm20_div_s64) ;  /* 0x0000000400487944 */ /* 0x000fea0003c00000 */
[----:B------:R-:W0:Y:S01]  /*01f0*/  LDC R3, c[0x0][0x3f8] ;  /* 0x0000fe00ff037b82 */ /* 0x000e220000000800 */
[----:B------:R-:W-:Y:S02]  /*0200*/  IADD3 R0, PT, PT, -R4, RZ, RZ ;  /* 0x000000ff04007210 */ /* 0x000fe40007ffe1ff */
[----:B------:R-:W-:-:S03]  /*0210*/  MOV R2, R4 ;  /* 0x0000000400027202 */ /* 0x000fc60000000f00 */
[----:B0-----:R-:W-:-:S07]  /*0220*/  IMAD R4, R0, R3, UR4 ;  /* 0x0000000400047e24 */ /* 0x001fce000f8e0203 */
.L_x_13:
        /* <DEDUP_REMOVED lines=78> */
        .weak           $__internal_4_$__cuda_sm20_div_s64
        .type           $__internal_4_$__cuda_sm20_div_s64,@function
        .size           $__internal_4_$__cuda_sm20_div_s64,(.L_x_931 - $__internal_4_$__cuda_sm20_div_s64)
$__internal_4_$__cuda_sm20_div_s64:
        /* <DEDUP_REMOVED lines=68> */
[----:B------:R-:W-:Y:S06]  /*0b50*/  RET.REL.NODEC R2 `(_ZN2at6native31max_unpooling3d_backward_kernelIsEEvPKT_lllNS_27GenericPackedTensorAccessorIlLm4ENS_16DefaultPtrTraitsElEENS5_IS2_Lm4ES6_lEEi) ;  /* 0xfffffff402287950 */ /* 0x000fec0003c3ffff */
.L_x_14:
        /* <DEDUP_REMOVED lines=10> */
.L_x_931:


//--------------------- .text._ZN2at6native31max_unpooling3d_backward_kernelIlEEvPKT_lllNS_27GenericPackedTensorAccessorIlLm4ENS_16DefaultPtrTraitsElEENS5_IS2_Lm4ES6_lEEi --------------------------
	.section	.text._ZN2at6native31max_unpooling3d_backward_kernelIlEEvPKT_lllNS_27GenericPackedTensorAccessorIlLm4ENS_16DefaultPtrTraitsElEENS5_IS2_Lm4ES6_lEEi,"ax",@progbits
	.align	128
        .global         _ZN2at6native31max_unpooling3d_backward_kernelIlEEvPKT_lllNS_27GenericPackedTensorAccessorIlLm4ENS_16DefaultPtrTraitsElEENS5_IS2_Lm4ES6_lEEi
        .type           _ZN2at6native31max_unpooling3d_backward_kernelIlEEvPKT_lllNS_27GenericPackedTensorAccessorIlLm4ENS_16DefaultPtrTraitsElEENS5_IS2_Lm4ES6_lEEi,@function
        .size           _ZN2at6native31max_unpooling3d_backward_kernelIlEEvPKT_lllNS_27GenericPackedTensorAccessorIlLm4ENS_16DefaultPtrTraitsElEENS5_IS2_Lm4ES6_lEEi,(.L_x_932 - _ZN2at6native31max_unpooling3d_backward_kernelIlEEvPKT_lllNS_27GenericPackedTensorAccessorIlLm4ENS_16DefaultPtrTraitsElEENS5_IS2_Lm4ES6_lEEi)
        .other          _ZN2at6native31max_unpooling3d_backward_kernelIlEEvPKT_lllNS_27GenericPackedTensorAccessorIlLm4ENS_16DefaultPtrTraitsElEENS5_IS2_Lm4ES6_lEEi,@"STO_CUDA_ENTRY STV_DEFAULT"
_ZN2at6native31max_unpooling3d_backward_kernelIlEEvPKT_lllNS_27GenericPackedTensorAccessorIlLm4ENS_16DefaultPtrTraitsElEENS5_IS2_Lm4ES6_lEEi:
.text._ZN2at6native31max_unpooling3d_backward_kernelIlEEvPKT_lllNS_27GenericPackedTensorAccessorIlLm4ENS_16DefaultPtrTraitsElEENS5_IS2_Lm4ES6_lEEi:
        /* <DEDUP_REMOVED lines=29> */
.L_x_15:
[----:B------:R-:W-:-:S07]  /*01d0*/  MOV R0, 0x1f0 ;  /* 0x000001f000007802 */ /* 0x000fce0000000f00 */
[----:B------:R-:W-:Y:S05]  /*01e0*/  CALL.REL.NOINC `($__internal_5_$__cuda_sm20_div_s64) ;  /* 0x0000000400487944 */ /* 0x000fea0003c00000 */
[----:B------:R-:W0:Y:S01]  /*01f0*/  LDC R3, c[0x0][0x3f8] ;  /* 0x0000fe00ff037b82 */ /* 0x000e220000000800 */
[----:B------:R-:W-:Y:S02]  /*0200*/  IADD3 R0, PT, PT, -R4, RZ, RZ ;  /* 0x000000ff04007210 */ /* 0x000fe40007ffe1ff */
[----:B------:R-:W-:-:S03]  /*0210*/  MOV R2, R4 ;  /* 0x0000000400027202 */ /* 0x000fc60000000f00 */
[----:B0-----:R-:W-:-:S07]  /*0220*/  IMAD R4, R0, R3, UR4 ;  /* 0x0000000400047e24 */ /* 0x001fce000f8e0203 */
.L_x_16:
        /* <DEDUP_REMOVED lines=78> */
        .weak           $__internal_5_$__cuda_sm20_div_s64
        .type           $__internal_5_$__cuda_sm20_div_s64,@function
        .size           $__internal_5_$__cuda_sm20_div_s64,(.L_x_932 - $__internal_5_$__cuda_sm20_div_s64)
$__internal_5_$__cuda_sm20_div_s64:
        /* <DEDUP_REMOVED lines=68> */
[----:B------:R-:W-:Y:S06]  /*0b50*/  RET.REL.NODEC R2 `(_ZN2at6native31max_unpooling3d_backward_kernelIlEEvPKT_lllNS_27GenericPackedTensorAccessorIlLm4ENS_16DefaultPtrTraitsElEENS5_IS2_Lm4ES6_lEEi) ;  /* 0xfffffff402287950 */ /* 0x000fec0003c3ffff */
.L_x_17:
        /* <DEDUP_REMOVED lines=10> */
.L_x_932:


//--------------------- .text._ZN2at6native31max_unpooling3d_backward_kernelIiEEvPKT_lllNS_27GenericPackedTensorAccessorIlLm4ENS_16DefaultPtrTraitsElEENS5_IS2_Lm4ES6_lEEi --------------------------
	.section	.text._ZN2at6native31max_unpooling3d_backward_kernelIiEEvPKT_lllNS_27GenericPackedTensorAccessorIlLm4ENS_16DefaultPtrTraitsElEENS5_IS2_Lm4ES6_lEEi,"ax",@progbits
	.align	128
        .global         _ZN2at6native31max_unpooling3d_backward_kernelIiEEvPKT_lllNS_27GenericPackedTensorAccessorIlLm4ENS_16DefaultPtrTraitsElEENS5_IS2_Lm4ES6_lEEi
        .type           _ZN2at6native31max_unpooling3d_backward_kernelIiEEvPKT_lllNS_27GenericPackedTensorAccessorIlLm4ENS_16DefaultPtrTraitsElEENS5_IS2_Lm4ES6_lEEi,@function
        .size           _ZN2at6native31max_unpooling3d_backward_kernelIiEEvPKT_lllNS_27GenericPackedTensorAccessorIlLm4ENS_16DefaultPtrTraitsElEENS5_IS2_Lm4ES6_lEEi,(.L_x_933 - _ZN2at6native31max_unpooling3d_backward_kernelIiEEvPKT_lllNS_27GenericPackedTensorAccessorIlLm4ENS_16DefaultPtrTraitsElEENS5_IS2_Lm4ES6_lEEi)
        .other          _ZN2at6native31max_unpooling3d_backward_kernelIiEEvPKT_lllNS_27GenericPackedTensorAccessorIlLm4ENS_16DefaultPtrTraitsElEENS5_IS2_Lm4ES6_lEEi,@"STO_CUDA_ENTRY STV_DEFAULT"
_ZN2at6native31max_unpooling3d_backward_kernelIiEEvPKT_lllNS_27GenericPackedTensorAccessorIlLm4ENS_16DefaultPtrTraitsElEENS5_IS2_Lm4ES6_lEEi:
.text._ZN2at6native31max_unpooling3d_backward_kernelIiEEvPKT_lllNS_27GenericPackedTensorAccessorIlLm4ENS_16DefaultPtrTraitsElEENS5_IS2_Lm4ES6_lEEi:
        /* <DEDUP_REMOVED lines=29> */
.L_x_18:
[----:B------:R-:W-:-:S07]  /*01d0*/  MOV R0, 0x1f0 ;  /* 0x000001f000007802 */ /* 0x000fce0000000f00 */
[----:B------:R-:W-:Y:S05]  /*01e0*/  CALL.REL.NOINC `($__internal_6_$__cuda_sm20_div_s64) ;  /* 0x0000000400487944 */ /* 0x000fea0003c00000 */
[----:B------:R-:W0:Y:S01]  /*01f0*/  LDC R3, c[0x0][0x3f8] ;  /* 0x0000fe00ff037b82 */ /* 0x000e220000000800 */
[----:B------:R-:W-:Y:S02]  /*0200*/  IADD3 R0, PT, PT, -R4, RZ, RZ ;  /* 0x000000ff04007210 */ /* 0x000fe40007ffe1ff */
[----:B------:R-:W-:-:S03]  /*0210*/  MOV R2, R4 ;  /* 0x0000000400027202 */ /* 0x000fc60000000f00 */
[----:B0-----:R-:W-:-:S07]  /*0220*/  IMAD R4, R0, R3, UR4 ;  /* 0x0000000400047e24 */ /* 0x001fce000f8e0203 */
.L_x_19:
        /* <DEDUP_REMOVED lines=78> */
        .weak           $__internal_6_$__cuda_sm20_div_s64
        .type           $__internal_6_$__cuda_sm20_div_s64,@function
        .size           $__internal_6_$__cuda_sm20_div_s64,(.L_x_933 - $__internal_6_$__cuda_sm20_div_s64)
$__internal_6_$__cuda_sm20_div_s64:
        /* <DEDUP_REMOVED lines=68> */
[----:B------:R-:W-:Y:S06]  /*0b50*/  RET.REL.NODEC R2 `(_ZN2at6native31max_unpooling3d_backward_kernelIiEEvPKT_lllNS_27GenericPackedTensorAccessorIlLm4ENS_16DefaultPtrTraitsElEENS5_IS2_Lm4ES6_lEEi) ;  /* 0xfffffff402287950 */ /* 0x000fec0003c3ffff */
.L_x_20:
        /* <DEDUP_REMOVED lines=10> */
.L_x_933:


//--------------------- .text._ZN2at6native31max_unpooling3d_backward_kernelIaEEvPKT_lllNS_27GenericPackedTensorAccessorIlLm4ENS_16DefaultPtrTraitsElEENS5_IS2_Lm4ES6_lEEi --------------------------
	.section	.text._ZN2at6native31max_unpooling3d_backward_kernelIaEEvPKT_lllNS_27GenericPackedTensorAccessorIlLm4ENS_16DefaultPtrTraitsElEENS5_IS2_Lm4ES6_lEEi,"ax",@progbits
	.align	128
        .global         _ZN2at6native31max_unpooling3d_backward_kernelIaEEvPKT_lllNS_27GenericPackedTensorAccessorIlLm4ENS_16DefaultPtrTraitsElEENS5_IS2_Lm4ES6_lEEi
        .type           _ZN2at6native31max_unpooling3d_backward_kernelIaEEvPKT_lllNS_27GenericPackedTensorAccessorIlLm4ENS_16DefaultPtrTraitsElEENS5_IS2_Lm4ES6_lEEi,@function
        .size           _ZN2at6native31max_unpooling3d_backward_kernelIaEEvPKT_lllNS_27GenericPackedTensorAccessorIlLm4ENS_16DefaultPtrTraitsElEENS5_IS2_Lm4ES6_lEEi,(.L_x_934 - _ZN2at6native31max_unpooling3d_backward_kernelIaEEvPKT_lllNS_27GenericPackedTensorAccessorIlLm4ENS_16DefaultPtrTraitsElEENS5_IS2_Lm4ES6_lEEi)
        .other          _ZN2at6native31max_unpooling3d_backward_kernelIaEEvPKT_lllNS_27GenericPackedTensorAccessorIlLm4ENS_16DefaultPtrTraitsElEENS5_IS2_Lm4ES6_lEEi,@"STO_CUDA_ENTRY STV_DEFAULT"
_ZN2at6native31max_unpooling3d_backward_kernelIaEEvPKT_lllNS_27GenericPackedTensorAccessorIlLm4ENS_16DefaultPtrTraitsElEENS5_IS2_Lm4ES6_lEEi:
.text._ZN2at6native31max_unpooling3d_backward_kernelIaEEvPKT_lllNS_27GenericPackedTensorAccessorIlLm4ENS_16DefaultPtrTraitsElEENS5_IS2_Lm4ES6_lEEi:
        /* <DEDUP_REMOVED lines=21> */
[----:B------:R-:W-:Y:S01]  /*0150*/  @P0 IADD3 R3, PT, PT, R3, -R4, RZ ;  /* 0x8000000403030210 */ /* 0x000fe20007ffe0ff */
[----:B------:R-:W-:-:S03]  /*0160*/  @P0 VIADD R2, R2, 0x1 ;  /* 0x0000000102020836 */ /* 0x000fc60000000000 */
[----:B------:R-:W-:-:S13]  /*0170*/  ISETP.GE.U32.AND P1, PT, R3, R4, PT ;  /* 0x000000040300720c */ /* 0x000fda0003f26070 */
[----:B------:R-:W-:Y:S02]  /*0180*/  @P1 IADD3 R2, PT, PT, R2, 0x1, RZ ;  /* 0x0000000102021810 */ /* 0x000fe40007ffe0ff */
[----:B------:R-:W-:-:S04]  /*0190*/  @!P2 LOP3.LUT R2, RZ, R4, RZ, 0x33, !PT ;  /* 0x00000004ff02a212 */ /* 0x000fc800078e33ff */
[----:B------:R-:W-:-:S05]  /*01a0*/  IADD3 R3, PT, PT, -R2, RZ, RZ ;  /* 0x000000ff02037210 */ /* 0x000fca0007ffe1ff */
[----:B------:R-:W-:Y:S01]  /*01b0*/  IMAD R4, R4, R3, UR4 ;  /* 0x0000000404047e24 */ /* 0x000fe2000f8e0203 */
[----:B------:R-:W-:Y:S06]  /*01c0*/  BRA `(.L_x_22) ;  /* 0x0000000000187947 */ /* 0x000fec0003800000 */
.L_x_21:
[----:B------:R-:W-:-:S07]  /*01d0*/  MOV R0, 0x1f0 ;  /* 0x000001f000007802 */ /* 0x000fce0000000f00 */
[----:B------:R-:W-:Y:S05]  /*01e0*/  CALL.REL.NOINC `($__internal_7_$__cuda_sm20_div_s64) ;  /* 0x0000000400407944 */ /* 0x000fea0003c00000 */
[----:B------:R-:W0:Y:S01]  /*01f0*/  LDC R3, c[0x0][0x3f8] ;  /* 0x0000fe00ff037b82 */ /* 0x000e220000000800 */
[----:B------:R-:W-:Y:S01]  /*0200*/  IMAD.MOV R0, RZ, RZ, -R4 ;  /* 0x000000ffff007224 */ /* 0x000fe200078e0a04 */
[----:B------:R-:W-:-:S03]  /*0210*/  MOV R2, R4 ;  /* 0x0000000400027202 */ /* 0x000fc60000000f00 */
[----:B0-----:R-:W-:-:S07]  /*0220*/  IMAD R4, R0, R3, UR4 ;  /* 0x0000000400047e24 */ /* 0x001fce000f8e0203 */
.L_x_22:
        /* <DEDUP_REMOVED lines=29> */
[----:B------:R-:W-:Y:S01]  /*0400*/  IMAD R11, R5, UR4, RZ ;  /* 0x00000004050b7c24 */ /* 0x000fe2000f8e02ff */
[----:B------:R-:W-:-:S02]  /*0410*/  IADD3 R9, PT, PT, R9, R7, RZ ;  /* 0x0000000709097210 */ /* 0x000fc40007ffe0ff */
[----:B------:R-:W-:Y:S01]  /*0420*/  SHF.R.S32.HI R7, RZ, 0x1f, R2 ;  /* 0x0000001fff077819 */ /* 0x000fe20000011402 */
[C---:B------:R-:W-:Y:S02]  /*0430*/  IMAD R11, R4.reuse, UR5, R11 ;  /* 0x00000005040b7c24 */ /* 0x040fe4000f8e020b */
[----:B------:R-:W-:Y:S01]  /*0440*/  IMAD.WIDE.U32 R8, R4, UR4, R8 ;  /* 0x0000000404087c25 */ /* 0x000fe2000f8e0008 */
[----:B------:R-:W3:Y:S03]  /*0450*/  LDCU.64 UR4, c[0x0][0x3a0] ;  /* 0x00007400ff0477ac */ /* 0x000ee60008000a00 */
[----:B------:R-:W-:Y:S02]  /*0460*/  IMAD.IADD R9, R9, 0x1, R11 ;  /* 0x0000000109097824 */ /* 0x000fe400078e020b */
[----:B0-----:R-:W-:Y:S02]  /*0470*/  IMAD R11, R7, UR6, RZ ;  /* 0x00000006070b7c24 */ /* 0x001fe4000f8e02ff */
[----:B------:R-:W-:-:S04]  /*0480*/  IMAD.WIDE.U32 R8, R2, UR6, R8 ;  /* 0x0000000602087c25 */ /* 0x000fc8000f8e0008 */
[----:B------:R-:W-:-:S05]  /*0490*/  IMAD R11, R2, UR7, R11 ;  /* 0x00000007020b7c24 */ /* 0x000fca000f8e020b */
        /* <DEDUP_REMOVED lines=16> */
[----:B------:R-:W0:Y:S02]  /*05a0*/  LDCU.128 UR4, c[0x0][0x420] ;  /* 0x00008400ff0477ac */ /* 0x000e240008000c00 */
[----:B------:R-:W-:-:S04]  /*05b0*/  IADD3 R8, P0, PT, R8, UR16, RZ ;  /* 0x0000001008087c10 */ /* 0x000fc8000ff1e0ff */
[----:B------:R-:W-:-:S05]  /*05c0*/  IADD3.X R9, PT, PT, R9, UR17, R11, P0, !PT ;  /* 0x0000001109097c10 */ /* 0x000fca00087fe40b */
[----:B------:R-:W2:Y:S01]  /*05d0*/  LDG.E.U8 R8, desc[UR12][R8.64] ;  /* 0x0000000c08087981 */ /* 0x000ea2000c1e1100 */
[----:B-1----:R-:W-:Y:S02]  /*05e0*/  IMAD R5, R5, UR10, RZ ;  /* 0x0000000a05057c24 */ /* 0x002fe4000f8e02ff */
[----:B------:R-:W-:Y:S02]  /*05f0*/  IMAD R7, R7, UR8, RZ ;  /* 0x0000000807077c24 */ /* 0x000fe4000f8e02ff */
[----:B0-----:R-:W-:-:S04]  /*0600*/  IMAD.WIDE.U32 R10, R0, UR4, RZ ;  /* 0x00000004000a7c25 */ /* 0x001fc8000f8e00ff */
[----:B------:R-:W-:Y:S02]  /*0610*/  IMAD R11, R0, UR5, R11 ;  /* 0x00000005000b7c24 */ /* 0x000fe4000f8e020b */
[----:B------:R-:W-:Y:S02]  /*0620*/  IMAD R3, R3, UR6, RZ ;  /* 0x0000000603037c24 */ /* 0x000fe4000f8e02ff */
[----:B------:R-:W-:-:S04]  /*0630*/  IMAD.WIDE.U32 R10, R6, UR6, R10 ;  /* 0x00000006060a7c25 */ /* 0x000fc8000f8e000a */
[----:B------:R-:W-:Y:S02]  /*0640*/  IMAD R3, R6, UR7, R3 ;  /* 0x0000000706037c24 */ /* 0x000fe4000f8e0203 */
[----:B------:R-:W-:-:S03]  /*0650*/  IMAD R7, R2, UR9, R7 ;  /* 0x0000000902077c24 */ /* 0x000fc6000f8e0207 */
[----:B------:R-:W-:Y:S01]  /*0660*/  IADD3 R11, PT, PT, R11, R3, RZ ;  /* 0x000000030b0b7210 */ /* 0x000fe20007ffe0ff */
[C---:B------:R-:W-:Y:S02]  /*0670*/  IMAD R3, R4.reuse, UR11, R5 ;  /* 0x0000000b04037c24 */ /* 0x040fe4000f8e0205 */
[----:B------:R-:W-:-:S04]  /*0680*/  IMAD.WIDE.U32 R4, R4, UR10, R10 ;  /* 0x0000000a04047c25 */ /* 0x000fc8000f8e000a */
[----:B------:R-:W-:Y:S02]  /*0690*/  IMAD.IADD R5, R5, 0x1, R3 ;  /* 0x0000000105057824 */ /* 0x000fe400078e0203 */
[----:B------:R-:W-:-:S03]  /*06a0*/  IMAD.WIDE.U32 R4, R2, UR8, R4 ;  /* 0x0000000802047c25 */ /* 0x000fc6000f8e0004 */
[----:B------:R-:W-:-:S04]  /*06b0*/  IADD3 R2, P0, PT, R4, UR14, RZ ;  /* 0x0000000e04027c10 */ /* 0x000fc8000ff1e0ff */
[----:B------:R-:W-:-:S05]  /*06c0*/  IADD3.X R3, PT, PT, R5, UR15, R7, P0, !PT ;  /* 0x0000000f05037c10 */ /* 0x000fca00087fe407 */
[----:B--2---:R-:W-:Y:S01]  /*06d0*/  STG.E.U8 desc[UR12][R2.64], R8 ;  /* 0x0000000802007986 */ /* 0x004fe2000c10110c */
[----:B------:R-:W-:Y:S05]  /*06e0*/  EXIT ;  /* 0x000000000000794d */ /* 0x000fea0003800000 */
        .weak           $__internal_7_$__cuda_sm20_div_s64
        .type           $__internal_7_$__cuda_sm20_div_s64,@function
        .size           $__internal_7_$__cuda_sm20_div_s64,(.L_x_934 - $__internal_7_$__cuda_sm20_div_s64)
$__internal_7_$__cuda_sm20_div_s64:
        /* <DEDUP_REMOVED lines=68> */
[----:B------:R-:W-:Y:S06]  /*0b30*/  RET.REL.NODEC R2 `(_ZN2at6native31max_unpooling3d_backward_kernelIaEEvPKT_lllNS_27GenericPackedTensorAccessorIlLm4ENS_16DefaultPtrTraitsElEENS5_IS2_Lm4ES6_lEEi) ;  /* 0xfffffff402307950 */ /* 0x000fec0003c3ffff */
.L_x_23:
        /* <DEDUP_REMOVED lines=12> */
.L_x_934:


//--------------------- .text._ZN2at6native31max_unpooling3d_backward_kernelIhEEvPKT_lllNS_27GenericPackedTensorAccessorIlLm4ENS_16DefaultPtrTraitsElEENS5_IS2_Lm4ES6_lEEi --------------------------
	.section	.text._ZN2at6native31max_unpooling3d_backward_kernelIhEEvPKT_lllNS_27GenericPackedTensorAccessorIlLm4ENS_16DefaultPtrTraitsElEENS5_IS2_Lm4ES6_lEEi,"ax",@progbits
	.align	128
        .global         _ZN2at6native31max_unpooling3d_backward_kernelIhEEvPKT_lllNS_27GenericPackedTensorAccessorIlLm4ENS_16DefaultPtrTraitsElEENS5_IS2_Lm4ES6_lEEi
        .type           _ZN2at6native31max_unpooling3d_backward_kernelIhEEvPKT_lllNS_27GenericPackedTensorAccessorIlLm4ENS_16DefaultPtrTraitsElEENS5_IS2_Lm4ES6_lEEi,@function
        .size           _ZN2at6native31max_unpooling3d_backward_kernelIhEEvPKT_lllNS_27GenericPackedTensorAccessorIlLm4ENS_16DefaultPtrTraitsElEENS5_IS2_Lm4ES6_lEEi,(.L_x_935 - _ZN2at6native31max_unpooling3d_backward_kernelIhEEvPKT_lllNS_27GenericPackedTensorAccessorIlLm4ENS_16DefaultPtrTraitsElEENS5_IS2_Lm4ES6_lEEi)
        .other          _ZN2at6native31max_unpooling3d_backward_kernelIhEEvPKT_lllNS_27GenericPackedTensorAccessorIlLm4ENS_16DefaultPtrTraitsElEENS5_IS2_Lm4ES6_lEEi,@"STO_CUDA_ENTRY STV_DEFAULT"
_ZN2at6native31max_unpooling3d_backward_kernelIhEEvPKT_lllNS_27GenericPackedTensorAccessorIlLm4ENS_16DefaultPtrTraitsElEENS5_IS2_Lm4ES6_lEEi:
.text._ZN2at6native31max_unpooling3d_backward_kernelIhEEvPKT_lllNS_27GenericPackedTensorAccessorIlLm4ENS_16DefaultPtrTraitsElEENS5_IS2_Lm4ES6_lEEi:
        /* <DEDUP_REMOVED lines=29> */
.L_x_24:
[----:B------:R-:W-:-:S07]  /*01d0*/  MOV R0, 0x1f0 ;  /* 0x000001f000007802 */ /* 0x000fce0000000f00 */
[----:B------:R-:W-:Y:S05]  /*01e0*/  CALL.REL.NOINC `($__internal_8_$__cuda_sm20_div_s64) ;  /* 0x0000000400407944 */ /* 0x000fea0003c00000 */
[----:B------:R-:W0:Y:S01]  /*01f0*/  LDC R3, c[0x0][0x3f8] ;  /* 0x0000fe00ff037b82 */ /* 0x000e220000000800 */
[----:B------:R-:W-:Y:S01]  /*0200*/  IMAD.MOV R0, RZ, RZ, -R4 ;  /* 0x000000ffff007224 */ /* 0x000fe200078e0a04 */
[----:B------:R-:W-:-:S03]  /*0210*/  MOV R2, R4 ;  /* 0x0000000400027202 */ /* 0x000fc60000000f00 */
[----:B0-----:R-:W-:-:S07]  /*0220*/  IMAD R4, R0, R3, UR4 ;  /* 0x0000000400047e24 */ /* 0x001fce000f8e0203 */
.L_x_25:
        /* <DEDUP_REMOVED lines=76> */
        .weak           $__internal_8_$__cuda_sm20_div_s64
        .type           $__internal_8_$__cuda_sm20_div_s64,@function
        .size           $__internal_8_$__cuda_sm20_div_s64,(.L_x_935 - $__internal_8_$__cuda_sm20_div_s64)
$__internal_8_$__cuda_sm20_div_s64:
        /* <DEDUP_REMOVED lines=68> */
[----:B------:R-:W-:Y:S06]  /*0b30*/  RET.REL.NODEC R2 `(_ZN2at6native31max_unpooling3d_backward_kernelIhEEvPKT_lllNS_27GenericPackedTensorAccessorIlLm4ENS_16DefaultPtrTraitsElEENS5_IS2_Lm4ES6_lEEi) ;  /* 0xfffffff402307950 */ /* 0x000fec0003c3ffff */
.L_x_26:
        /* <DEDUP_REMOVED lines=12> */
.L_x_935:


//--------------------- .text._ZN2at6native31max_unpooling2d_backward_kernelIN3c108BFloat16EEEvlPKT_PKllllllPS4_ --------------------------
	.section	.text._ZN2at6native31max_unpooling2d_backward_kernelIN3c108BFloat16EEEvlPKT_PKllllllPS4_,"ax",@progbits
	.align	128
        .global         _ZN2at6native31max_unpooling2d_backward_kernelIN3c108BFloat16EEEvlPKT_PKllllllPS4_
        .type           _ZN2at6native31max_unpooling2d_backward_kernelIN3c108BFloat16EEEvlPKT_PKllllllPS4_,@function
        .size           _ZN2at6native31max_unpooling2d_backward_kernelIN3c108BFloat16EEEvlPKT_PKllllllPS4_,(.L_x_937 - _ZN2at6native31max_unpooling2d_backward_kernelIN3c108BFloat16EEEvlPKT_PKllllllPS4_)
        .other          _ZN2at6native31max_unpooling2d_backward_kernelIN3c108BFloat16EEEvlPKT_PKllllllPS4_,@"STO_CUDA_ENTRY STV_DEFAULT"
_ZN2at6native31max_unpooling2d_backward_kernelIN3c108BFloat16EEEvlPKT_PKllllllPS4_:
.text._ZN2at6native31max_unpooling2d_backward_kernelIN3c108BFloat16EEEvlPKT_PKllllllPS4_:
[----:B------:R-:W-:Y:S01]  /*0000*/  LDC R1, c[0x0][0x37c] ;  /* 0x0000df00ff017b82 */ /* 0x000fe20000000800 */
[----:B------:R-:W0:Y:S07]  /*0010*/  S2R R2, SR_TID.X ;  /* 0x0000000000027919 */ /* 0x000e2e0000002100 */
[----:B------:R-:W0:Y:S01]  /*0020*/  S2UR UR4, SR_CTAID.X ;  /* 0x00000000000479c3 */ /* 0x000e220000002500 */
[----:B------:R-:W1:Y:S01]  /*0030*/  LDCU.64 UR6, c[0x0][0x380] ;  /* 0x00007000ff0677ac */ /* 0x000e620008000a00 */
[----:B------:R-:W-:-:S06]  /*0040*/  IMAD.MOV.U32 R3, RZ, RZ, RZ ;  /* 0x000000ffff037224 */ /* 0x000fcc00078e00ff */
[----:B------:R-:W0:Y:S02]  /*0050*/  LDC R7, c[0x0][0x360] ;  /* 0x0000d800ff077b82 */ /* 0x000e240000000800 */
[----:B0-----:R-:W-:-:S03]  /*0060*/  IMAD.WIDE.U32 R4, R7, UR4, R2 ;  /* 0x0000000407047c25 */ /* 0x001fc6000f8e0002 */
[----:B-1----:R-:W-:-:S04]  /*0070*/  ISETP.GE.U32.AND P0, PT, R4, UR6, PT ;  /* 0x0000000604007c0c */ /* 0x002fc8000bf06070 */
[----:B------:R-:W-:-:S13]  /*0080*/  ISETP.GE.AND.EX P0, PT, R5, UR7, PT, P0 ;  /* 0x0000000705007c0c */ /* 0x000fda000bf06300 */
[----:B------:R-:W-:Y:S05]  /*0090*/  @P0 EXIT ;  /* 0x000000000000094d */ /* 0x000fea0003800000 */
[----:B------:R-:W0:Y:S01]  /*00a0*/  LDCU UR4, c[0x0][0x370] ;  /* 0x00006e00ff0477ac */ /* 0x000e220008000800 */
[----:B------:R-:W-:Y:S01]  /*00b0*/  IMAD.MOV.U32 R3, RZ, RZ, R4 ;  /* 0x000000ffff037224 */ /* 0x000fe200078e0004 */
[----:B------:R-:W-:Y:S01]  /*00c0*/  BSSY.RECONVERGENT B0, `(.L_x_27) ;  /* 0x000002a000007945 */ /* 0x000fe20003800200 */
[----:B0-----:R-:W-:Y:S01]  /*00d0*/  IMAD R0, R7, UR4, RZ ;  /* 0x0000000407007c24 */ /* 0x001fe2000f8e02ff */
[----:B------:R-:W0:Y:S04]  /*00e0*/  LDCU.64 UR4, c[0x0][0x388] ;  /* 0x00007100ff0477ac */ /* 0x000e280008000a00 */
[----:B------:R-:W-:-:S04]  /*00f0*/  IADD3 R2, P0, PT, R0, R3, RZ ;  /* 0x0000000300027210 */ /* 0x000fc80007f1e0ff */
[C---:B------:R-:W-:Y:S01]  /*0100*/  ISETP.GT.U32.AND P1, PT, R2.reuse, UR6, PT ;  /* 0x0000000602007c0c */ /* 0x040fe2000bf24070 */
[----:B------:R-:W-:Y:S01]  /*0110*/  IMAD.X R4, RZ, RZ, R5, P0 ;  /* 0x000000ffff047224 */ /* 0x000fe200000e0605 */
[----:B------:R-:W-:-:S04]  /*0120*/  ISETP.GE.U32.AND P0, PT, R2, UR6, PT ;  /* 0x0000000602007c0c */ /* 0x000fc8000bf06070 */
[C---:B------:R-:W-:Y:S02]  /*0130*/  ISETP.GT.U32.AND.EX P1, PT, R4.reuse, UR7, PT, P1 ;  /* 0x0000000704007c0c */ /* 0x040fe4000bf24110 */
[----:B------:R-:W-:Y:S02]  /*0140*/  ISETP.GE.U32.AND.EX P0, PT, R4, UR7, PT, P0 ;  /* 0x0000000704007c0c */ /* 0x000fe4000bf06100 */
[----:B------:R-:W-:Y:S02]  /*0150*/  SEL R7, R2, UR6, P1 ;  /* 0x0000000602077c07 */ /* 0x000fe40008800000 */
[----:B------:R-:W-:Y:S02]  /*0160*/  SEL R6, RZ, 0x1, P0 ;  /* 0x00000001ff067807 */ /* 0x000fe40000000000 */
[----:B------:R-:W-:Y:S02]  /*0170*/  SEL R9, R4, UR7, P1 ;  /* 0x0000000704097c07 */ /* 0x000fe40008800000 */
[----:B------:R-:W-:-:S02]  /*0180*/  IADD3 R7, P0, P1, R7, -R2, -R6 ;  /* 0x8000000207077210 */ /* 0x000fc4000791e806 */
[----:B0-----:R-:W-:Y:S02]  /*0190*/  MOV R2, UR4 ;  /* 0x0000000400027c02 */ /* 0x001fe40008000f00 */
[----:B------:R-:W-:Y:S01]  /*01a0*/  IADD3.X R9, PT, PT, R9, -0x1, ~R4, P0, P1 ;  /* 0xffffffff09097810 */ /* 0x000fe200007e2c04 */
[----:B------:R-:W-:-:S03]  /*01b0*/  IMAD.U32 R4, RZ, RZ, UR5 ;  /* 0x00000005ff047e24 */ /* 0x000fc6000f8e00ff */
[----:B------:R-:W-:-:S13]  /*01c0*/  ISETP.NE.U32.AND P0, PT, R9, RZ, PT ;  /* 0x000000ff0900720c */ /* 0x000fda0003f05070 */
[----:B------:R-:W-:Y:S05]  /*01d0*/  @P0 BRA `(.L_x_28) ;  /* 0x0000000000500947 */ /* 0x000fea0003800000 */
[----:B------:R-:W0:Y:S01]  /*01e0*/  I2F.U32.RP R10, R0 ;  /* 0x00000000000a7306 */ /* 0x000e220000209000 */
[----:B------:R-:W-:Y:S01]  /*01f0*/  IMAD.MOV R11, RZ, RZ, -R0 ;  /* 0x000000ffff0b7224 */ /* 0x000fe200078e0a00 */
[----:B------:R-:W-:-:S06]  /*0200*/  ISETP.NE.U32.AND P2, PT, R0, RZ, PT ;  /* 0x000000ff0000720c */ /* 0x000fcc0003f45070 */
[----:B0-----:R-:W0:Y:S02]  /*0210*/  MUFU.RCP R10, R10 ;  /* 0x0000000a000a7308 */ /* 0x001e240000001000 */
[----:B0-----:R-:W-:-:S06]  /*0220*/  VIADD R8, R10, 0xffffffe ;  /* 0x0ffffffe0a087836 */ /* 0x001fcc0000000000 */
[----:B------:R0:W1:Y:S02]  /*0230*/  F2I.FTZ.U32.TRUNC.NTZ R9, R8 ;  /* 0x0000000800097305 */ /* 0x000064000021f000 */
[----:B0-----:R-:W-:Y:S02]  /*0240*/  HFMA2 R8, -RZ, RZ, 0, 0 ;  /* 0x00000000ff087431 */ /* 0x001fe400000001ff */
[----:B-1----:R-:W-:-:S04]  /*0250*/  IMAD R11, R11, R9, RZ ;  /* 0x000000090b0b7224 */ /* 0x002fc800078e02ff */
[----:B------:R-:W-:-:S06]  /*0260*/  IMAD.HI.U32 R12, R9, R11, R8 ;  /* 0x0000000b090c7227 */ /* 0x000fcc00078e0008 */
[----:B------:R-:W-:-:S04]  /*0270*/  IMAD.HI.U32 R8, R12, R7, RZ ;  /* 0x000000070c087227 */ /* 0x000fc800078e00ff */
[----:B------:R-:W-:-:S04]  /*0280*/  IMAD.MOV R9, RZ, RZ, -R8 ;  /* 0x000000ffff097224 */ /* 0x000fc800078e0a08 */
[----:B------:R-:W-:Y:S02]  /*0290*/  IMAD R7, R0, R9, R7 ;  /* 0x0000000900077224 */ /* 0x000fe400078e0207 */
[----:B------:R-:W-:-:S03]  /*02a0*/  IMAD.MOV.U32 R9, RZ, RZ, RZ ;  /* 0x000000ffff097224 */ /* 0x000fc600078e00ff */
[----:B------:R-:W-:-:S13]  /*02b0*/  ISETP.GE.U32.AND P0, PT, R7, R0, PT ;  /* 0x000000000700720c */ /* 0x000fda0003f06070 */
[----:B------:R-:W-:Y:S02]  /*02c0*/  @P0 IMAD.IADD R7, R7, 0x1, -R0 ;  /* 0x0000000107070824 */ /* 0x000fe400078e0a00 */
[----:B------:R-:W-:-:S03]  /*02d0*/  @P0 VIADD R8, R8, 0x1 ;  /* 0x0000000108080836 */ /* 0x000fc60000000000 */
[----:B------:R-:W-:-:S13]  /*02e0*/  ISETP.GE.U32.AND P1, PT, R7, R0, PT ;  /* 0x000000000700720c */ /* 0x000fda0003f26070 */
[----:B------:R-:W-:Y:S02]  /*02f0*/  @P1 IADD3 R8, PT, PT, R8, 0x1, RZ ;  /* 0x0000000108081810 */ /* 0x000fe40007ffe0ff */
[----:B------:R-:W-:Y:S01]  /*0300*/  @!P2 LOP3.LUT R8, RZ, R0, RZ, 0x33, !PT ;  /* 0x00000000ff08a212 */ /* 0x000fe200078e33ff */
[----:B------:R-:W-:Y:S06]  /*0310*/  BRA `(.L_x_29) ;  /* 0x0000000000107947 */ /* 0x000fec0003800000 */
.L_x_28:
[----:B------:R-:W-:-:S07]  /*0320*/  MOV R8, 0x340 ;  /* 0x0000034000087802 */ /* 0x000fce0000000f00 */
[----:B------:R-:W-:Y:S05]  /*0330*/  CALL.REL.NOINC `($__internal_10_$__cuda_sm20_div_u64) ;  /* 0x0000003000587944 */ /* 0x000fea0003c00000 */
[----:B------:R-:W-:Y:S02]  /*0340*/  IMAD.MOV.U32 R8, RZ, RZ, R7 ;  /* 0x000000ffff087224 */ /* 0x000fe400078e0007 */
[----:B------:R-:W-:-:S07]  /*0350*/  IMAD.MOV.U32 R9, RZ, RZ, R10 ;  /* 0x000000ffff097224 */ /* 0x000fce00078e000a */
.L_x_29:
[----:B------:R-:W-:Y:S05]  /*0360*/  BSYNC.RECONVERGENT B0 ;  /* 0x0000000000007941 */ /* 0x000fea0003800200 */
.L_x_27:
[----:B------:R-:W0:Y:S01]  /*0370*/  LDCU.128 UR8, c[0x0][0x3b0] ;  /* 0x00007600ff0877ac */ /* 0x000e220008000c00 */
[----:B------:R-:W-:Y:S01]  /*0380*/  IADD3 R6, P1, PT, R8, R6, RZ ;  /* 0x0000000608067210 */ /* 0x000fe20007f3e0ff */
[----:B------:R-:W-:Y:S01]  /*0390*/  BSSY.RECONVERGENT B0, `(.L_x_30) ;  /* 0x00000a3000007945 */ /* 0x000fe20003800200 */
[----:B------:R-:W1:Y:S02]  /*03a0*/  LDCU.64 UR12, c[0x0][0x358] ;  /* 0x00006b00ff0c77ac */ /* 0x000e640008000a00 */
[----:B------:R-:W-:Y:S01]  /*03b0*/  LOP3.LUT R7, R6, 0x3, RZ, 0xc0, !PT ;  /* 0x0000000306077812 */ /* 0x000fe200078ec0ff */
[----:B------:R-:W2:Y:S03]  /*03c0*/  LDCU UR17, c[0x0][0x39c] ;  /* 0x00007380ff1177ac */ /* 0x000ea60008000800 */
[----:B------:R-:W-:Y:S02]  /*03d0*/  ISETP.NE.U32.AND P0, PT, R7, 0x3, PT ;  /* 0x000000030700780c */ /* 0x000fe40003f05070 */
[----:B------:R-:W-:Y:S01]  /*03e0*/  IADD3.X R7, PT, PT, RZ, R9, RZ, P1, !PT ;  /* 0x00000009ff077210 */ /* 0x000fe20000ffe4ff */
[----:B------:R-:W3:Y:S01]  /*03f0*/  LDCU UR25, c[0x0][0x398] ;  /* 0x00007300ff1977ac */ /* 0x000ee20008000800 */
[----:B------:R-:W-:Y:S01]  /*0400*/  ISETP.NE.AND.EX P0, PT, RZ, RZ, PT, P0 ;  /* 0x000000ffff00720c */ /* 0x000fe20003f05300 */
[----:B------:R-:W4:Y:S01]  /*0410*/  LDCU UR7, c[0x0][0x3ac] ;  /* 0x00007580ff0777ac */ /* 0x000f220008000800 */
[----:B0-----:R-:W-:-:S02]  /*0420*/  UIMAD UR6, UR11, UR8, URZ ;  /* 0x000000080b0672a4 */ /* 0x001fc4000f8e02ff */
[----:B------:R-:W-:Y:S02]  /*0430*/  UIMAD.WIDE.U32 UR4, UR10, UR8, URZ ;  /* 0x000000080a0472a5 */ /* 0x000fe4000f8e00ff */
[----:B------:R-:W-:Y:S01]  /*0440*/  UIMAD UR6, UR10, UR9, UR6 ;  /* 0x000000090a0672a4 */ /* 0x000fe2000f8e0206 */
[----:B------:R-:W0:Y:S01]  /*0450*/  LDCU UR14, c[0x0][0x3a8] ;  /* 0x00007500ff0e77ac */ /* 0x000e220008000800 */
[----:B------:R-:W0:Y:S01]  /*0460*/  LDCU UR15, c[0x0][0x3a4] ;  /* 0x00007480ff0f77ac */ /* 0x000e220008000800 */
[----:B------:R-:W0:Y:S01]  /*0470*/  LDCU UR16, c[0x0][0x3a0] ;  /* 0x00007400ff1077ac */ /* 0x000e220008000800 */
[----:B------:R-:W0:Y:S01]  /*0480*/  LDCU.64 UR18, c[0x0][0x390] ;  /* 0x00007200ff1277ac */ /* 0x000e220008000a00 */
[----:B------:R-:W0:Y:S01]  /*0490*/  LDCU.64 UR20, c[0x0][0x3c0] ;  /* 0x00007800ff1477ac */ /* 0x000e220008000a00 */
[----:B------:R-:W-:Y:S01]  /*04a0*/  UIADD3 UR6, UPT, UPT, UR5, UR6, URZ ;  /* 0x0000000605067290 */ /* 0x000fe2000fffe0ff */
[----:B-12---:R-:W-:Y:S11]  /*04b0*/  @!P0 BRA `(.L_x_31) ;  /* 0x0000000800408947 */ /* 0x006ff60003800000 */
[----:B------:R-:W-:Y:S01]  /*04c0*/  VIADD R11, R6, 0x1 ;  /* 0x00000001060b7836 */ /* 0x000fe20000000000 */
[----:B------:R-:W-:Y:S01]  /*04d0*/  MOV R10, RZ ;  /* 0x000000ff000a7202 */ /* 0x000fe20000000f00 */
[----:B------:R-:W-:Y:S02]  /*04e0*/  IMAD.MOV.U32 R8, RZ, RZ, RZ ;  /* 0x000000ffff087224 */ /* 0x000fe400078e00ff */
[----:B------:R-:W-:Y:S01]  /*04f0*/  IMAD.MOV.U32 R9, RZ, RZ, R3 ;  /* 0x000000ffff097224 */ /* 0x000fe200078e0003 */
[----:B------:R-:W-:-:S07]  /*0500*/  LOP3.LUT R11, R11, 0x3, RZ, 0xc0, !PT ;  /* 0x000000030b0b7812 */ /* 0x000fce00078ec0ff */
.L_x_41:
[----:B------:R-:W-:Y:S01]  /*0510*/  SHF.R.S32.HI R19, RZ, 0x1f, R9 ;  /* 0x0000001fff137819 */ /* 0x000fe20000011409 */
[----:B------:R-:W-:Y:S03]  /*0520*/  BSSY.RECONVERGENT B1, `(.L_x_32) ;  /* 0x000001e000017945 */ /* 0x000fe60003800200 */
[----:B----4-:R-:W-:-:S04]  /*0530*/  LOP3.LUT R12, R19, UR7, RZ, 0xfc, !PT ;  /* 0x00000007130c7c12 */ /* 0x010fc8000f8efcff */
[----:B------:R-:W-:-:S13]  /*0540*/  ISETP.NE.U32.AND P0, PT, R12, RZ, PT ;  /* 0x000000ff0c00720c */ /* 0x000fda0003f05070 */
[----:B-1----:R-:W-:Y:S05]  /*0550*/  @P0 BRA `(.L_x_33) ;  /* 0x0000000000500947 */ /* 0x002fea0003800000 */
[----:B0-----:R-:W0:Y:S01]  /*0560*/  I2F.U32.RP R14, UR14 ;  /* 0x0000000e000e7d06 */ /* 0x001e220008209000 */
[----:B------:R-:W-:Y:S01]  /*0570*/  ISETP.NE.U32.AND P2, PT, RZ, UR14, PT ;  /* 0x0000000eff007c0c */ /* 0x000fe2000bf45070 */
[----:B------:R-:W-:-:S06]  /*0580*/  HFMA2 R21, -RZ, RZ, 0, 0 ;  /* 0x00000000ff157431 */ /* 0x000fcc00000001ff */
[----:B0-----:R-:W0:Y:S02]  /*0590*/  MUFU.RCP R14, R14 ;  /* 0x0000000e000e7308 */ /* 0x001e240000001000 */
[----:B0-----:R-:W-:-:S06]  /*05a0*/  VIADD R12, R14, 0xffffffe ;  /* 0x0ffffffe0e0c7836 */ /* 0x001fcc0000000000 */
[----:B------:R0:W1:Y:S02]  /*05b0*/  F2I.FTZ.U32.TRUNC.NTZ R13, R12 ;  /* 0x0000000c000d7305 */ /* 0x000064000021f000 */
[----:B0-----:R-:W-:Y:S02]  /*05c0*/  IMAD.MOV.U32 R12, RZ, RZ, RZ ;  /* 0x000000ffff0c7224 */ /* 0x001fe400078e00ff */
[----:B-1----:R-:W-:-:S04]  /*05d0*/  IMAD.MOV R15, RZ, RZ, -R13 ;  /* 0x000000ffff0f7224 */ /* 0x002fc800078e0a0d */
[----:B------:R-:W-:-:S04]  /*05e0*/  IMAD R15, R15, UR14, RZ ;  /* 0x0000000e0f0f7c24 */ /* 0x000fc8000f8e02ff */
[----:B------:R-:W-:-:S06]  /*05f0*/  IMAD.HI.U32 R16, R13, R15, R12 ;  /* 0x0000000f0d107227 */ /* 0x000fcc00078e000c */
[----:B------:R-:W-:-:S05]  /*0600*/  IMAD.HI.U32 R20, R16, R9, RZ ;  /* 0x0000000910147227 */ /* 0x000fca00078e00ff */
[----:B------:R-:W-:-:S05]  /*0610*/  IADD3 R16, PT, PT, -R20, RZ, RZ ;  /* 0x000000ff14107210 */ /* 0x000fca0007ffe1ff */
[----:B------:R-:W-:-:S05]  /*0620*/  IMAD R13, R16, UR14, R9 ;  /* 0x0000000e100d7c24 */ /* 0x000fca000f8e0209 */
[----:B------:R-:W-:-:S13]  /*0630*/  ISETP.GE.U32.AND P0, PT, R13, UR14, PT ;  /* 0x0000000e0d007c0c */ /* 0x000fda000bf06070 */
[----:B------:R-:W-:Y:S02]  /*0640*/  @P0 VIADD R13, R13, -UR14 ;  /* 0x8000000e0d0d0c36 */ /* 0x000fe40008000000 */
[----:B------:R-:W-:-:S03]  /*0650*/  @P0 VIADD R20, R20, 0x1 ;  /* 0x0000000114140836 */ /* 0x000fc60000000000 */
[----:B------:R-:W-:-:S13]  /*0660*/  ISETP.GE.U32.AND P1, PT, R13, UR14, PT ;  /* 0x0000000e0d007c0c */ /* 0x000fda000bf26070 */
[----:B------:R-:W-:Y:S01]  /*0670*/  @P1 VIADD R20, R20, 0x1 ;  /* 0x0000000114141836 */ /* 0x000fe20000000000 */
[----:B------:R-:W-:Y:S01]  /*0680*/  @!P2 LOP3.LUT R20, RZ, UR14, RZ, 0x33, !PT ;  /* 0x0000000eff14ac12 */ /* 0x000fe2000f8e33ff */
[----:B------:R-:W-:Y:S06]  /*0690*/  BRA `(.L_x_34) ;  /* 0x0000000000187947 */ /* 0x000fec0003800000 */
.L_x_33:
[----:B------:R-:W1:Y:S01]  /*06a0*/  LDCU.64 UR8, c[0x0][0x3a8] ;  /* 0x00007500ff0877ac */ /* 0x000e620008000a00 */
[----:B------:R-:W-:Y:S01]  /*06b0*/  IMAD.MOV.U32 R24, RZ, RZ, R9 ;  /* 0x000000ffff187224 */ /* 0x000fe200078e0009 */
[----:B------:R-:W-:Y:S01]  /*06c0*/  MOV R12, 0x700 ;  /* 0x00000700000c7802 */ /* 0x000fe20000000f00 */
[----:B-1----:R-:W-:Y:S02]  /*06d0*/  IMAD.U32 R18, RZ, RZ, UR8 ;  /* 0x00000008ff127e24 */ /* 0x002fe4000f8e00ff */
[----:B------:R-:W-:-:S07]  /*06e0*/  IMAD.U32 R13, RZ, RZ, UR9 ;  /* 0x00000009ff0d7e24 */ /* 0x000fce000f8e00ff */
[----:B0--3--:R-:W-:Y:S05]  /*06f0*/  CALL.REL.NOINC `($__internal_9_$__cuda_sm20_div_s64) ;  /* 0x00000028001c7944 */ /* 0x009fea0003c00000 */
.L_x_34:
[----:B---3--:R-:W-:Y:S05]  /*0700*/  BSYNC.RECONVERGENT B1 ;  /* 0x0000000000017941 */ /* 0x008fea0003800200 */
.L_x_32:
[----:B------:R-:W-:Y:S01]  /*0710*/  LOP3.LUT R12, R21, UR15, RZ, 0xfc, !PT ;  /* 0x0000000f150c7c12 */ /* 0x000fe2000f8efcff */
[----:B------:R-:W-:Y:S03]  /*0720*/  BSSY.RECONVERGENT B1, `(.L_x_35) ;  /* 0x0000021000017945 */ /* 0x000fe60003800200 */
[----:B------:R-:W-:-:S13]  /*0730*/  ISETP.NE.U32.AND P0, PT, R12, RZ, PT ;  /* 0x000000ff0c00720c */ /* 0x000fda0003f05070 */
[----:B------:R-:W-:Y:S05]  /*0740*/  @P0 BRA `(.L_x_36) ;  /* 0x0000000000540947 */ /* 0x000fea0003800000 */
[----:B------:R-:W0:Y:S01]  /*0750*/  I2F.U32.RP R14, UR16 ;  /* 0x00000010000e7d06 */ /* 0x000e220008209000 */
[----:B------:R-:W-:-:S07]  /*0760*/  ISETP.NE.U32.AND P2, PT, RZ, UR16, PT ;  /* 0x00000010ff007c0c */ /* 0x000fce000bf45070 */
[----:B0-----:R-:W0:Y:S02]  /*0770*/  MUFU.RCP R14, R14 ;  /* 0x0000000e000e7308 */ /* 0x001e240000001000 */
[----:B0-----:R-:W-:-:S06]  /*0780*/  IADD3 R12, PT, PT, R14, 0xffffffe, RZ ;  /* 0x0ffffffe0e0c7810 */ /* 0x001fcc0007ffe0ff */
[----:B------:R0:W1:Y:S02]  /*0790*/  F2I.FTZ.U32.TRUNC.NTZ R13, R12 ;  /* 0x0000000c000d7305 */ /* 0x000064000021f000 */
[----:B0-----:R-:W-:Y:S02]  /*07a0*/  IMAD.MOV.U32 R12, RZ, RZ, RZ ;  /* 0x000000ffff0c7224 */ /* 0x001fe400078e00ff */
[----:B-1----:R-:W-:-:S04]  /*07b0*/  IMAD.MOV R15, RZ, RZ, -R13 ;  /* 0x000000ffff0f7224 */ /* 0x002fc800078e0a0d */
[----:B------:R-:W-:-:S04]  /*07c0*/  IMAD R15, R15, UR16, RZ ;  /* 0x000000100f0f7c24 */ /* 0x000fc8000f8e02ff */
[----:B------:R-:W-:-:S06]  /*07d0*/  IMAD.HI.U32 R13, R13, R15, R12 ;  /* 0x0000000f0d0d7227 */ /* 0x000fcc00078e000c */
[----:B------:R-:W-:-:S04]  /*07e0*/  IMAD.HI.U32 R13, R13, R20, RZ ;  /* 0x000000140d0d7227 */ /* 0x000fc800078e00ff */
[----:B------:R-:W-:-:S04]  /*07f0*/  IMAD.MOV R15, RZ, RZ, -R13 ;  /* 0x000000ffff0f7224 */ /* 0x000fc800078e0a0d */
[----:B------:R-:W-:Y:S01]  /*0800*/  IMAD R20, R15, UR16, R20 ;  /* 0x000000100f147c24 */ /* 0x000fe2000f8e0214 */
[----:B------:R-:W-:-:S04]  /*0810*/  MOV R15, RZ ;  /* 0x000000ff000f7202 */ /* 0x000fc80000000f00 */
[----:B------:R-:W-:-:S13]  /*0820*/  ISETP.GE.U32.AND P0, PT, R20, UR16, PT ;  /* 0x0000001014007c0c */ /* 0x000fda000bf06070 */
[----:B------:R-:W-:Y:S01]  /*0830*/  @P0 IADD3 R20, PT, PT, R20, -UR16, RZ ;  /* 0x8000001014140c10 */ /* 0x000fe2000fffe0ff */
[----:B------:R-:W-:-:S03]  /*0840*/  @P0 VIADD R13, R13, 0x1 ;  /* 0x000000010d0d0836 */ /* 0x000fc60000000000 */
[----:B------:R-:W-:-:S13]  /*0850*/  ISETP.GE.U32.AND P1, PT, R20, UR16, PT ;  /* 0x0000001014007c0c */ /* 0x000fda000bf26070 */
[----:B------:R-:W-:Y:S01]  /*0860*/  @P1 VIADD R13, R13, 0x1 ;  /* 0x000000010d0d1836 */ /* 0x000fe20000000000 */
[----:B------:R-:W-:-:S05]  /*0870*/  @!P2 LOP3.LUT R13, RZ, UR16, RZ, 0x33, !PT ;  /* 0x00000010ff0dac12 */ /* 0x000fca000f8e33ff */
[----:B------:R-:W-:Y:S01]  /*0880*/  IMAD.MOV.U32 R14, RZ, RZ, R13 ;  /* 0x000000ffff0e7224 */ /* 0x000fe200078e000d */
[----:B------:R-:W-:Y:S06]  /*0890*/  BRA `(.L_x_37) ;  /* 0x0000000000247947 */ /* 0x000fec0003800000 */
.L_x_36:
[----:B------:R-:W0:Y:S01]  /*08a0*/  LDCU.64 UR8, c[0x0][0x3a0] ;  /* 0x00007400ff0877ac */ /* 0x000e220008000a00 */
[----:B------:R-:W-:Y:S01]  /*08b0*/  IMAD.MOV.U32 R24, RZ, RZ, R20 ;  /* 0x000000ffff187224 */ /* 0x000fe200078e0014 */
[----:B------:R-:W-:Y:S01]  /*08c0*/  MOV R12, 0x910 ;  /* 0x00000910000c7802 */ /* 0x000fe20000000f00 */
[----:B------:R-:W-:Y:S02]  /*08d0*/  IMAD.MOV.U32 R19, RZ, RZ, R21 ;  /* 0x000000ffff137224 */ /* 0x000fe400078e0015 */
[----:B0-----:R-:W-:Y:S01]  /*08e0*/  IMAD.U32 R18, RZ, RZ, UR8 ;  /* 0x00000008ff127e24 */ /* 0x001fe2000f8e00ff */
[----:B------:R-:W-:-:S07]  /*08f0*/  MOV R13, UR9 ;  /* 0x00000009000d7c02 */ /* 0x000fce0008000f00 */
[----:B------:R-:W-:Y:S05]  /*0900*/  CALL.REL.NOINC `($__internal_9_$__cuda_sm20_div_s64) ;  /* 0x0000002400987944 */ /* 0x000fea0003c00000 */
[----:B------:R-:W-:Y:S02]  /*0910*/  IMAD.MOV.U32 R14, RZ, RZ, R20 ;  /* 0x000000ffff0e7224 */ /* 0x000fe400078e0014 */
[----:B------:R-:W-:-:S07]  /*0920*/  IMAD.MOV.U32 R15, RZ, RZ, R21 ;  /* 0x000000ffff0f7224 */ /* 0x000fce00078e0015 */
.L_x_37:
[----:B------:R-:W-:Y:S05]  /*0930*/  BSYNC.RECONVERGENT B1 ;  /* 0x0000000000017941 */ /* 0x000fea0003800200 */
.L_x_35:
[----:B------:R-:W-:Y:S01]  /*0940*/  LOP3.LUT R12, R15, UR17, RZ, 0xfc, !PT ;  /* 0x000000110f0c7c12 */ /* 0x000fe2000f8efcff */
[----:B------:R-:W-:Y:S03]  /*0950*/  BSSY.RECONVERGENT B1, `(.L_x_38) ;  /* 0x0000024000017945 */ /* 0x000fe60003800200 */
[----:B------:R-:W-:-:S13]  /*0960*/  ISETP.NE.U32.AND P0, PT, R12, RZ, PT ;  /* 0x000000ff0c00720c */ /* 0x000fda0003f05070 */
[----:B------:R-:W-:Y:S05]  /*0970*/  @P0 BRA `(.L_x_39) ;  /* 0x00000000005c0947 */ /* 0x000fea0003800000 */
[----:B------:R-:W-:-:S04]  /*0980*/  IMAD.U32 R15, RZ, RZ, UR25 ;  /* 0x00000019ff0f7e24 */ /* 0x000fc8000f8e00ff */
[----:B------:R-:W0:Y:S01]  /*0990*/  I2F.U32.RP R16, R15 ;  /* 0x0000000f00107306 */ /* 0x000e220000209000 */
[----:B------:R-:W-:-:S07]  /*09a0*/  ISETP.NE.U32.AND P2, PT, R15, RZ, PT ;  /* 0x000000ff0f00720c */ /* 0x000fce0003f45070 */
[----:B0-----:R-:W0:Y:S02]  /*09b0*/  MUFU.RCP R16, R16 ;  /* 0x0000001000107308 */ /* 0x001e240000001000 */
[----:B0-----:R-:W-:-:S06]  /*09c0*/  IADD3 R12, PT, PT, R16, 0xffffffe, RZ ;  /* 0x0ffffffe100c7810 */ /* 0x001fcc0007ffe0ff */
[----:B------:R0:W1:Y:S02]  /*09d0*/  F2I.FTZ.U32.TRUNC.NTZ R13, R12 ;  /* 0x0000000c000d7305 */ /* 0x000064000021f000 */
[----:B0-----:R-:W-:Y:S02]  /*09e0*/  IMAD.MOV.U32 R12, RZ, RZ, RZ ;  /* 0x000000ffff0c7224 */ /* 0x001fe400078e00ff */
[----:B-1----:R-:W-:-:S04]  /*09f0*/  IMAD R17, R13, R15, RZ ;  /* 0x0000000f0d117224 */ /* 0x002fc800078e02ff */
[----:B------:R-:W-:-:S04]  /*0a00*/  IMAD.MOV R17, RZ, RZ, -R17 ;  /* 0x000000ffff117224 */ /* 0x000fc800078e0a11 */
[----:B------:R-:W-:-:S06]  /*0a10*/  IMAD.HI.U32 R13, R13, R17, R12 ;  /* 0x000000110d0d7227 */ /* 0x000fcc00078e000c */
[----:B------:R-:W-:-:S04]  /*0a20*/  IMAD.HI.U32 R13, R13, R14, RZ ;  /* 0x0000000e0d0d7227 */ /* 0x000fc800078e00ff */
[----:B------:R-:W-:-:S04]  /*0a30*/  IMAD.MOV R18, RZ, RZ, -R13 ;  /* 0x000000ffff127224 */ /* 0x000fc800078e0a0d */
[----:B------:R-:W-:-:S05]  /*0a40*/  IMAD R18, R15, R18, R14 ;  /* 0x000000120f127224 */ /* 0x000fca00078e020e */
[----:B------:R-:W-:-:S13]  /*0a50*/  ISETP.GE.U32.AND P0, PT, R18, R15, PT ;  /* 0x0000000f1200720c */ /* 0x000fda0003f06070 */
[----:B------:R-:W-:Y:S01]  /*0a60*/  @P0 IADD3 R18, PT, PT, R18, -R15, RZ ;  /* 0x8000000f12120210 */ /* 0x000fe20007ffe0ff */
[----:B------:R-:W-:-:S03]  /*0a70*/  @P0 VIADD R13, R13, 0x1 ;  /* 0x000000010d0d0836 */ /* 0x000fc60000000000 */
[----:B------:R-:W-:-:S13]  /*0a80*/  ISETP.GE.U32.AND P1, PT, R18, R15, PT ;  /* 0x0000000f1200720c */ /* 0x000fda0003f26070 */
[----:B------:R-:W-:Y:S01]  /*0a90*/  @P1 VIADD R13, R13, 0x1 ;  /* 0x000000010d0d1836 */ /* 0x000fe20000000000 */
[----:B------:R-:W-:-:S04]  /*0aa0*/  @!P2 LOP3.LUT R13, RZ, R15, RZ, 0x33, !PT ;  /* 0x0000000fff0da212 */ /* 0x000fc800078e33ff */
[----:B------:R-:W-:Y:S01]  /*0ab0*/  MOV R20, R13 ;  /* 0x0000000d00147202 */ /* 0x000fe20000000f00 */
[----:B------:R-:W-:-:S04]  /*0ac0*/  IMAD.MOV R19, RZ, RZ, -R13 ;  /* 0x000000ffff137224 */ /* 0x000fc800078e0a0d */
[----:B------:R-:W-:Y:S01]  /*0ad0*/  IMAD R19, R15, R19, R14 ;  /* 0x000000130f137224 */ /* 0x000fe200078e020e */
[----:B------:R-:W-:Y:S06]  /*0ae0*/  BRA `(.L_x_40) ;  /* 0x0000000000287947 */ /* 0x000fec0003800000 */
.L_x_39:
[----:B------:R-:W0:Y:S01]  /*0af0*/  LDCU.64 UR8, c[0x0][0x398] ;  /* 0x00007300ff0877ac */ /* 0x000e220008000a00 */
[----:B------:R-:W-:Y:S01]  /*0b00*/  IMAD.MOV.U32 R24, RZ, RZ, R14 ;  /* 0x000000ffff187224 */ /* 0x000fe200078e000e */
[----:B------:R-:W-:Y:S02]  /*0b10*/  MOV R19, R15 ;  /* 0x0000000f00137202 */ /* 0x000fe40000000f00 */
[----:B------:R-:W-:Y:S01]  /*0b20*/  MOV R12, 0xb60 ;  /* 0x00000b60000c7802 */ /* 0x000fe20000000f00 */
[----:B0-----:R-:W-:Y:S02]  /*0b30*/  IMAD.U32 R18, RZ, RZ, UR8 ;  /* 0x00000008ff127e24 */ /* 0x001fe4000f8e00ff */
[----:B------:R-:W-:-:S07]  /*0b40*/  IMAD.U32 R13, RZ, RZ, UR9 ;  /* 0x00000009ff0d7e24 */ /* 0x000fce000f8e00ff */
[----:B------:R-:W-:Y:S05]  /*0b50*/  CALL.REL.NOINC `($__internal_9_$__cuda_sm20_div_s64) ;  /* 0x0000002400047944 */ /* 0x000fea0003c00000 */
[----:B------:R-:W-:Y:S02]  /*0b60*/  IMAD.MOV R19, RZ, RZ, -R20 ;  /* 0x000000ffff137224 */ /* 0x000fe400078e0a14 */
[----:B------:R-:W-:-:S04]  /*0b70*/  IMAD.U32 R15, RZ, RZ, UR25 ;  /* 0x00000019ff0f7e24 */ /* 0x000fc8000f8e00ff */
[----:B------:R-:W-:-:S07]  /*0b80*/  IMAD R19, R19, R15, R14 ;  /* 0x0000000f13137224 */ /* 0x000fce00078e020e */
.L_x_40:
[----:B------:R-:W-:Y:S05]  /*0b90*/  BSYNC.RECONVERGENT B1 ;  /* 0x0000000000017941 */ /* 0x000fea0003800200 */
.L_x_38:
[----:B------:R-:W-:-:S04]  /*0ba0*/  SHF.R.S64 R16, R8, 0x1d, R9 ;  /* 0x0000001d08107819 */ /* 0x000fc80000001009 */
[----:B------:R-:W-:-:S04]  /*0bb0*/  IADD3 R16, P0, PT, R16, UR18, RZ ;  /* 0x0000001210107c10 */ /* 0x000fc8000ff1e0ff */
[----:B------:R-:W-:-:S06]  /*0bc0*/  LEA.HI.X.SX32 R17, R9, UR19, 0x3, P0 ;  /* 0x0000001309117c11 */ /* 0x000fcc00080f1eff */
[----:B------:R-:W2:Y:S01]  /*0bd0*/  LDG.E R17, desc[UR12][R16.64] ;  /* 0x0000000c10117981 */ /* 0x000ea2000c1e1900 */
[----:B------:R-:W-:Y:S02]  /*0be0*/  SHF.R.S32.HI R12, RZ, 0x1f, R20 ;  /* 0x0000001fff0c7819 */ /* 0x000fe40000011414 */
[----:B------:R-:W-:-:S03]  /*0bf0*/  SHF.R.S32.HI R13, RZ, 0x1f, R19 ;  /* 0x0000001fff0d7819 */ /* 0x000fc60000011413 */
[-C--:B------:R-:W-:Y:S02]  /*0c00*/  IMAD R21, R12, R15.reuse, RZ ;  /* 0x0000000f0c157224 */ /* 0x080fe400078e02ff */
[----:B------:R-:W-:Y:S02]  /*0c10*/  IMAD.MOV.U32 R12, RZ, RZ, R19 ;  /* 0x000000ffff0c7224 */ /* 0x000fe400078e0013 */
[C---:B------:R-:W-:Y:S02]  /*0c20*/  IMAD R21, R20.reuse, UR17, R21 ;  /* 0x0000001114157c24 */ /* 0x040fe4000f8e0215 */
[----:B------:R-:W-:-:S04]  /*0c30*/  IMAD.WIDE.U32 R12, R20, R15, R12 ;  /* 0x0000000f140c7225 */ /* 0x000fc800078e000c */
[C---:B------:R-:W-:Y:S01]  /*0c40*/  IMAD R15, R12.reuse, UR6, RZ ;  /* 0x000000060c0f7c24 */ /* 0x040fe2000f8e02ff */
[----:B------:R-:W-:Y:S01]  /*0c50*/  IADD3 R14, PT, PT, R13, R21, RZ ;  /* 0x000000150d0e7210 */ /* 0x000fe20007ffe0ff */
[----:B------:R-:W-:-:S04]  /*0c60*/  IMAD.WIDE.U32 R12, R12, UR4, RZ ;  /* 0x000000040c0c7c25 */ /* 0x000fc8000f8e00ff */
[----:B------:R-:W-:Y:S01]  /*0c70*/  IMAD R15, R14, UR4, R15 ;  /* 0x000000040e0f7c24 */ /* 0x000fe2000f8e020f */
[----:B------:R-:W-:-:S03]  /*0c80*/  LEA R2, P0, R12, R2, 0x1 ;  /* 0x000000020c027211 */ /* 0x000fc600078008ff */
[----:B------:R-:W-:-:S05]  /*0c90*/  IMAD.IADD R15, R13, 0x1, R15 ;  /* 0x000000010d0f7824 */ /* 0x000fca00078e020f */
[----:B------:R-:W-:Y:S02]  /*0ca0*/  LEA.HI.X R4, R12, R4, R15, 0x1, P0 ;  /* 0x000000040c047211 */ /* 0x000fe400000f0c0f */
[----:B--2---:R-:W-:-:S04]  /*0cb0*/  SHF.R.S64 R13, RZ, 0x1f, R17 ;  /* 0x0000001fff0d7819 */ /* 0x004fc80000001011 */
[----:B------:R-:W-:-:S04]  /*0cc0*/  IADD3 R12, P0, PT, R13, R2, RZ ;  /* 0x000000020d0c7210 */ /* 0x000fc80007f1e0ff */
[----:B------:R-:W-:-:S06]  /*0cd0*/  LEA.HI.X.SX32 R13, R17, R4, 0x1, P0 ;  /* 0x00000004110d7211 */ /* 0x000fcc00000f0eff */
[----:B------:R-:W2:Y:S01]  /*0ce0*/  LDG.E.U16 R13, desc[UR12][R12.64] ;  /* 0x0000000c0c0d7981 */ /* 0x000ea2000c1e1500 */
[----:B------:R-:W-:Y:S02]  /*0cf0*/  SHF.R.S64 R14, R8, 0x1f, R9 ;  /* 0x0000001f080e7819 */ /* 0x000fe40000001009 */
[----:B------:R-:W-:Y:S02]  /*0d00*/  IADD3 R3, P1, PT, R0, R3, RZ ;  /* 0x0000000300037210 */ /* 0x000fe40007f3e0ff */
[----:B------:R-:W-:Y:S02]  /*0d10*/  IADD3 R14, P0, PT, R14, UR20, RZ ;  /* 0x000000140e0e7c10 */ /* 0x000fe4000ff1e0ff */
[----:B------:R-:W-:Y:S01]  /*0d20*/  IADD3 R8, P2, PT, RZ, R8, RZ ;  /* 0x00000008ff087210 */ /* 0x000fe20007f5e0ff */
[----:B------:R-:W-:Y:S01]  /*0d30*/  IMAD.X R5, RZ, RZ, R5, P1 ;  /* 0x000000ffff057224 */ /* 0x000fe200008e0605 */
[----:B------:R-:W-:Y:S02]  /*0d40*/  LEA.HI.X.SX32 R15, R9, UR21, 0x1, P0 ;  /* 0x00000015090f7c11 */ /* 0x000fe400080f0eff */
[----:B------:R-:W-:Y:S01]  /*0d50*/  IADD3 R11, P0, PT, R11, -0x1, RZ ;  /* 0xffffffff0b0b7810 */ /* 0x000fe20007f1e0ff */
[----:B------:R-:W-:-:S03]  /*0d60*/  IMAD.X R9, R0, 0x1, R9, P2 ;  /* 0x0000000100097824 */ /* 0x000fc600010e0609 */
[----:B------:R-:W-:Y:S02]  /*0d70*/  IADD3.X R10, PT, PT, R10, -0x1, RZ, P0, !PT ;  /* 0xffffffff0a0a7810 */ /* 0x000fe400007fe4ff */
[----:B------:R-:W-:-:S04]  /*0d80*/  ISETP.NE.U32.AND P0, PT, R11, RZ, PT ;  /* 0x000000ff0b00720c */ /* 0x000fc80003f05070 */
[----:B------:R-:W-:Y:S01]  /*0d90*/  ISETP.NE.AND.EX P0, PT, R10, RZ, PT, P0 ;  /* 0x000000ff0a00720c */ /* 0x000fe20003f05300 */
[----:B--2---:R1:W-:-:S12]  /*0da0*/  STG.E.U16 desc[UR12][R14.64], R13 ;  /* 0x0000000d0e007986 */ /* 0x0043d8000c10150c */
[----:B------:R-:W-:Y:S05]  /*0db0*/  @P0 BRA `(.L_x_41) ;  /* 0xfffffff400d40947 */ /* 0x000fea000383ffff */
.L_x_31:
[----:B0--34-:R-:W-:Y:S05]  /*0dc0*/  BSYNC.RECONVERGENT B0 ;  /* 0x0000000000007941 */ /* 0x019fea0003800200 */
.L_x_30:
[----:B------:R-:W-:Y:S01]  /*0dd0*/  ISETP.GE.U32.AND P0, PT, R6, 0x3, PT ;  /* 0x000000030600780c */ /* 0x000fe20003f06070 */
[----:B------:R-:W0:Y:S03]  /*0de0*/  LDCU UR24, c[0x0][0x39c] ;  /* 0x00007380ff1877ac */ /* 0x000e260008000800 */
[----:B------:R-:W-:Y:S01]  /*0df0*/  ISETP.GE.U32.AND.EX P0, PT, R7, RZ, PT, P0 ;  /* 0x000000ff0700720c */ /* 0x000fe20003f06100 */
[----:B------:R-:W2:Y:S01]  /*0e00*/  LDCU UR32, c[0x0][0x398] ;  /* 0x00007300ff2077ac */ /* 0x000ea20008000800 */
[----:B------:R-:W3:Y:S01]  /*0e10*/  LDCU UR8, c[0x0][0x3ac] ;  /* 0x00007580ff0877ac */ /* 0x000ee20008000800 */
[----:B------:R-:W4:Y:S01]  /*0e20*/  LDCU UR9, c[0x0][0x3a8] ;  /* 0x00007500ff0977ac */ /* 0x000f220008000800 */
[----:B------:R-:W0:Y:S01]  /*0e30*/  LDCU UR22, c[0x0][0x3a4] ;  /* 0x00007480ff1677ac */ /* 0x000e220008000800 */
[----:B------:R-:W0:Y:S01]  /*0e40*/  LDCU UR23, c[0x0][0x3a0] ;  /* 0x00007400ff1777ac */ /* 0x000e220008000800 */
[----:B------:R-:W0:Y:S01]  /*0e50*/  LDCU.64 UR26, c[0x0][0x390] ;  /* 0x00007200ff1a77ac */ /* 0x000e220008000a00 */
[----:B------:R-:W0:Y:S01]  /*0e60*/  LDCU.64 UR28, c[0x0][0x3c0] ;  /* 0x00007800ff1c77ac */ /* 0x000e220008000a00 */
[----:B------:R-:W0:Y:S05]  /*0e70*/  LDCU.64 UR30, c[0x0][0x380] ;  /* 0x00007000ff1e77ac */ /* 0x000e2a0008000a00 */
[----:B0-234-:R-:W-:Y:S05]  /*0e80*/  @!P0 EXIT ;  /* 0x000000000000894d */ /* 0x01dfea0003800000 */
[----:B------:R-:W-:Y:S01]  /*0e90*/  BSSY.RECONVERGENT B0, `(.L_x_42) ;  /* 0x000020c000007945 */ /* 0x000fe20003800200 */
.L_x_79:
[----:B------:R-:W-:Y:S01]  /*0ea0*/  SHF.R.S32.HI R19, RZ, 0x1f, R3 ;  /* 0x0000001fff137819 */ /* 0x000fe20000011403 */
[----:B------:R-:W-:Y:S03]  /*0eb0*/  BSSY.RECONVERGENT B1, `(.L_x_43) ;  /* 0x000001e000017945 */ /* 0x000fe60003800200 */
[----:B------:R-:W-:-:S04]  /*0ec0*/  LOP3.LUT R6, R19, UR8, RZ, 0xfc, !PT ;  /* 0x0000000813067c12 */ /* 0x000fc8000f8efcff */
[----:B------:R-:W-:-:S13]  /*0ed0*/  ISETP.NE.U32.AND P0, PT, R6, RZ, PT ;  /* 0x000000ff0600720c */ /* 0x000fda0003f05070 */
[----:B0-----:R-:W-:Y:S05]  /*0ee0*/  @P0 BRA `(.L_x_44) ;  /* 0x0000000000500947 */ /* 0x001fea0003800000 */
[----:B------:R-:W0:Y:S01]  /*0ef0*/  I2F.U32.RP R8, UR9 ;  /* 0x0000000900087d06 */ /* 0x000e220008209000 */
[----:B------:R-:W-:Y:S01]  /*0f00*/  IMAD.MOV.U32 R6, RZ, RZ, RZ ;  /* 0x000000ffff067224 */ /* 0x000fe200078e00ff */
[----:B------:R-:W-:Y:S01]  /*0f10*/  ISETP.NE.U32.AND P2, PT, RZ, UR9, PT ;  /* 0x00000009ff007c0c */ /* 0x000fe2000bf45070 */
[----:B------:R-:W-:-:S05]  /*0f20*/  IMAD.MOV.U32 R21, RZ, RZ, RZ ;  /* 0x000000ffff157224 */ /* 0x000fca00078e00ff */
[----:B0-----:R-:W0:Y:S02]  /*0f30*/  MUFU.RCP R8, R8 ;  /* 0x0000000800087308 */ /* 0x001e240000001000 */
[----:B0-----:R-:W-:-:S06]  /*0f40*/  IADD3 R7, PT, PT, R8, 0xffffffe, RZ ;  /* 0x0ffffffe08077810 */ /* 0x001fcc0007ffe0ff */
[----:B------:R-:W0:Y:S02]  /*0f50*/  F2I.FTZ.U32.TRUNC.NTZ R7, R7 ;  /* 0x0000000700077305 */ /* 0x000e24000021f000 */
[----:B0-----:R-:W-:-:S04]  /*0f60*/  IMAD.MOV R9, RZ, RZ, -R7 ;  /* 0x000000ffff097224 */ /* 0x001fc800078e0a07 */
[----:B------:R-:W-:-:S04]  /*0f70*/  IMAD R9, R9, UR9, RZ ;  /* 0x0000000909097c24 */ /* 0x000fc8000f8e02ff */
[----:B------:R-:W-:-:S06]  /*0f80*/  IMAD.HI.U32 R6, R7, R9, R6 ;  /* 0x0000000907067227 */ /* 0x000fcc00078e0006 */
[----:B------:R-:W-:-:S04]  /*0f90*/  IMAD.HI.U32 R20, R6, R3, RZ ;  /* 0x0000000306147227 */ /* 0x000fc800078e00ff */
[----:B------:R-:W-:-:S04]  /*0fa0*/  IMAD.MOV R6, RZ, RZ, -R20 ;  /* 0x000000ffff067224 */ /* 0x000fc800078e0a14 */
[----:B------:R-:W-:-:S05]  /*0fb0*/  IMAD R6, R6, UR9, R3 ;  /* 0x0000000906067c24 */ /* 0x000fca000f8e0203 */
[----:B------:R-:W-:-:S13]  /*0fc0*/  ISETP.GE.U32.AND P0, PT, R6, UR9, PT ;  /* 0x0000000906007c0c */ /* 0x000fda000bf06070 */
[----:B------:R-:W-:Y:S01]  /*0fd0*/  @P0 IADD3 R6, PT, PT, R6, -UR9, RZ ;  /* 0x8000000906060c10 */ /* 0x000fe2000fffe0ff */
[----:B------:R-:W-:-:S03]  /*0fe0*/  @P0 VIADD R20, R20, 0x1 ;  /* 0x0000000114140836 */ /* 0x000fc60000000000 */
[----:B------:R-:W-:-:S13]  /*0ff0*/  ISETP.GE.U32.AND P1, PT, R6, UR9, PT ;  /* 0x0000000906007c0c */ /* 0x000fda000bf26070 */
[----:B------:R-:W-:Y:S01]  /*1000*/  @P1 VIADD R20, R20, 0x1 ;  /* 0x0000000114141836 */ /* 0x000fe20000000000 */
[----:B------:R-:W-:Y:S01]  /*1010*/  @!P2 LOP3.LUT R20, RZ, UR9, RZ, 0x33, !PT ;  /* 0x00000009ff14ac12 */ /* 0x000fe2000f8e33ff */
[----:B------:R-:W-:Y:S06]  /*1020*/  BRA `(.L_x_45) ;  /* 0x0000000000187947 */ /* 0x000fec0003800000 */
.L_x_44:
[----:B------:R-:W0:Y:S01]  /*1030*/  LDCU.64 UR10, c[0x0][0x3a8] ;  /* 0x00007500ff0a77ac */ /* 0x000e220008000a00 */
[----:B------:R-:W-:Y:S01]  /*1040*/  IMAD.MOV.U32 R24, RZ, RZ, R3 ;  /* 0x000000ffff187224 */ /* 0x000fe200078e0003 */
[----:B------:R-:W-:Y:S02]  /*1050*/  MOV R12, 0x1090 ;  /* 0x00001090000c7802 */ /* 0x000fe40000000f00 */
[----:B0-----:R-:W-:Y:S01]  /*1060*/  MOV R18, UR10 ;  /* 0x0000000a00127c02 */ /* 0x001fe20008000f00 */
[----:B-1----:R-:W-:-:S07]  /*1070*/  IMAD.U32 R13, RZ, RZ, UR11 ;  /* 0x0000000bff0d7e24 */ /* 0x002fce000f8e00ff */
[----:B------:R-:W-:Y:S05]  /*1080*/  CALL.REL.NOINC `($__internal_9_$__cuda_sm20_div_s64) ;  /* 0x0000001c00b87944 */ /* 0x000fea0003c00000 */
.L_x_45:
[----:B------:R-:W-:Y:S05]  /*1090*/  BSYNC.RECONVERGENT B1 ;  /* 0x0000000000017941 */ /* 0x000fea0003800200 */
.L_x_43:
[----:B------:R-:W-:Y:S01]  /*10a0*/  LOP3.LUT R6, R21, UR22, RZ, 0xfc, !PT ;  /* 0x0000001615067c12 */ /* 0x000fe2000f8efcff */
[----:B------:R-:W-:Y:S03]  /*10b0*/  BSSY.RECONVERGENT B1, `(.L_x_46) ;  /* 0x0000020000017945 */ /* 0x000fe60003800200 */
[----:B------:R-:W-:-:S13]  /*10c0*/  ISETP.NE.U32.AND P0, PT, R6, RZ, PT ;  /* 0x000000ff0600720c */ /* 0x000fda0003f05070 */
[----:B------:R-:W-:Y:S05]  /*10d0*/  @P0 BRA `(.L_x_47) ;  /* 0x0000000000500947 */ /* 0x000fea0003800000 */
[----:B------:R-:W0:Y:S01]  /*10e0*/  I2F.U32.RP R8, UR23 ;  /* 0x0000001700087d06 */ /* 0x000e220008209000 */
[----:B------:R-:W-:Y:S01]  /*10f0*/  IMAD.MOV.U32 R6, RZ, RZ, RZ ;  /* 0x000000ffff067224 */ /* 0x000fe200078e00ff */
[----:B------:R-:W-:-:S06]  /*1100*/  ISETP.NE.U32.AND P2, PT, RZ, UR23, PT ;  /* 0x00000017ff007c0c */ /* 0x000fcc000bf45070 */
[----:B0-----:R-:W0:Y:S02]  /*1110*/  MUFU.RCP R8, R8 ;  /* 0x0000000800087308 */ /* 0x001e240000001000 */
[----:B0-----:R-:W-:-:S06]  /*1120*/  VIADD R9, R8, 0xffffffe ;  /* 0x0ffffffe08097836 */ /* 0x001fcc0000000000 */
[----:B------:R-:W0:Y:S02]  /*1130*/  F2I.FTZ.U32.TRUNC.NTZ R7, R9 ;  /* 0x0000000900077305 */ /* 0x000e24000021f000 */
[----:B0-----:R-:W-:-:S05]  /*1140*/  IADD3 R11, PT, PT, RZ, -R7, RZ ;  /* 0x80000007ff0b7210 */ /* 0x001fca0007ffe0ff */
[----:B------:R-:W-:-:S04]  /*1150*/  IMAD R11, R11, UR23, RZ ;  /* 0x000000170b0b7c24 */ /* 0x000fc8000f8e02ff */
[----:B------:R-:W-:-:S06]  /*1160*/  IMAD.HI.U32 R11, R7, R11, R6 ;  /* 0x0000000b070b7227 */ /* 0x000fcc00078e0006 */
[----:B------:R-:W-:-:S04]  /*1170*/  IMAD.HI.U32 R6, R11, R20, RZ ;  /* 0x000000140b067227 */ /* 0x000fc800078e00ff */
[----:B------:R-:W-:-:S04]  /*1180*/  IMAD.MOV R7, RZ, RZ, -R6 ;  /* 0x000000ffff077224 */ /* 0x000fc800078e0a06 */
[----:B------:R-:W-:Y:S02]  /*1190*/  IMAD R20, R7, UR23, R20 ;  /* 0x0000001707147c24 */ /* 0x000fe4000f8e0214 */
[----:B------:R-:W-:-:S03]  /*11a0*/  IMAD.MOV.U32 R7, RZ, RZ, RZ ;  /* 0x000000ffff077224 */ /* 0x000fc600078e00ff */
[----:B------:R-:W-:-:S13]  /*11b0*/  ISETP.GE.U32.AND P0, PT, R20, UR23, PT ;  /* 0x0000001714007c0c */ /* 0x000fda000bf06070 */
[----:B------:R-:W-:Y:S01]  /*11c0*/  @P0 VIADD R20, R20, -UR23 ;  /* 0x8000001714140c36 */ /* 0x000fe20008000000 */
[----:B------:R-:W-:-:S04]  /*11d0*/  @P0 IADD3 R6, PT, PT, R6, 0x1, RZ ;  /* 0x0000000106060810 */ /* 0x000fc80007ffe0ff */
[----:B------:R-:W-:-:S13]  /*11e0*/  ISETP.GE.U32.AND P1, PT, R20, UR23, PT ;  /* 0x0000001714007c0c */ /* 0x000fda000bf26070 */
[----:B------:R-:W-:Y:S01]  /*11f0*/  @P1 VIADD R6, R6, 0x1 ;  /* 0x0000000106061836 */ /* 0x000fe20000000000 */
[----:B------:R-:W-:Y:S01]  /*1200*/  @!P2 LOP3.LUT R6, RZ, UR23, RZ, 0x33, !PT ;  /* 0x00000017ff06ac12 */ /* 0x000fe2000f8e33ff */
[----:B------:R-:W-:Y:S06]  /*1210*/  BRA `(.L_x_48) ;  /* 0x0000000000247947 */ /* 0x000fec0003800000 */
.L_x_47:
[----:B------:R-:W0:Y:S01]  /*1220*/  LDCU.64 UR10, c[0x0][0x3a0] ;  /* 0x00007400ff0a77ac */ /* 0x000e220008000a00 */
[----:B------:R-:W-:Y:S01]  /*1230*/  IMAD.MOV.U32 R24, RZ, RZ, R20 ;  /* 0x000000ffff187224 */ /* 0x000fe200078e0014 */
[----:B------:R-:W-:Y:S02]  /*1240*/  MOV R19, R21 ;  /* 0x0000001500137202 */ /* 0x000fe40000000f00 */
[----:B------:R-:W-:Y:S01]  /*1250*/  MOV R12, 0x1290 ;  /* 0x00001290000c7802 */ /* 0x000fe20000000f00 */
[----:B0-----:R-:W-:Y:S02]  /*1260*/  IMAD.U32 R18, RZ, RZ, UR10 ;  /* 0x0000000aff127e24 */ /* 0x001fe4000f8e00ff */
[----:B-1----:R-:W-:-:S07]  /*1270*/  IMAD.U32 R13, RZ, RZ, UR11 ;  /* 0x0000000bff0d7e24 */ /* 0x002fce000f8e00ff */
[----:B------:R-:W-:Y:S05]  /*1280*/  CALL.REL.NOINC `($__internal_9_$__cuda_sm20_div_s64) ;  /* 0x0000001c00387944 */ /* 0x000fea0003c00000 */
[----:B------:R-:W-:Y:S01]  /*1290*/  IMAD.MOV.U32 R6, RZ, RZ, R20 ;  /* 0x000000ffff067224 */ /* 0x000fe200078e0014 */
[----:B------:R-:W-:-:S07]  /*12a0*/  MOV R7, R21 ;  /* 0x0000001500077202 */ /* 0x000fce0000000f00 */
.L_x_48:
[----:B------:R-:W-:Y:S05]  /*12b0*/  BSYNC.RECONVERGENT B1 ;  /* 0x0000000000017941 */ /* 0x000fea0003800200 */
.L_x_46:
        /* <DEDUP_REMOVED lines=8> */
[----:B0-----:R-:W-:-:S06]  /*1340*/  VIADD R9, R11, 0xffffffe ;  /* 0x0ffffffe0b097836 */ /* 0x001fcc0000000000 */
[----:B------:R-:W0:Y:S02]  /*1350*/  F2I.FTZ.U32.TRUNC.NTZ R9, R9 ;  /* 0x0000000900097305 */ /* 0x000e24000021f000 */
[----:B0-----:R-:W-:-:S04]  /*1360*/  IMAD R8, R9, R7, RZ ;  /* 0x0000000709087224 */ /* 0x001fc800078e02ff */
[----:B-1----:R-:W-:Y:S02]  /*1370*/  IMAD.MOV R13, RZ, RZ, -R8 ;  /* 0x000000ffff0d7224 */ /* 0x002fe400078e0a08 */
[----:B------:R-:W-:-:S05]  /*1380*/  HFMA2 R8, -RZ, RZ, 0, 0 ;  /* 0x00000000ff087431 */ /* 0x000fca00000001ff */
[----:B------:R-:W-:-:S06]  /*1390*/  IMAD.HI.U32 R13, R9, R13, R8 ;  /* 0x0000000d090d7227 */ /* 0x000fcc00078e0008 */
[----:B------:R-:W-:-:S04]  /*13a0*/  IMAD.HI.U32 R8, R13, R6, RZ ;  /* 0x000000060d087227 */ /* 0x000fc800078e00ff */
[----:B------:R-:W-:-:S04]  /*13b0*/  IMAD.MOV R10, RZ, RZ, -R8 ;  /* 0x000000ffff0a7224 */ /* 0x000fc800078e0a08 */
[----:B------:R-:W-:-:S05]  /*13c0*/  IMAD R10, R7, R10, R6 ;  /* 0x0000000a070a7224 */ /* 0x000fca00078e0206 */
[----:B------:R-:W-:-:S13]  /*13d0*/  ISETP.GE.U32.AND P0, PT, R10, R7, PT ;  /* 0x000000070a00720c */ /* 0x000fda0003f06070 */
[----:B------:R-:W-:Y:S02]  /*13e0*/  @P0 IMAD.IADD R10, R10, 0x1, -R7 ;  /* 0x000000010a0a0824 */ /* 0x000fe400078e0a07 */
[----:B------:R-:W-:-:S03]  /*13f0*/  @P0 VIADD R8, R8, 0x1 ;  /* 0x0000000108080836 */ /* 0x000fc60000000000 */
[----:B------:R-:W-:-:S13]  /*1400*/  ISETP.GE.U32.AND P1, PT, R10, R7, PT ;  /* 0x000000070a00720c */ /* 0x000fda0003f26070 */
[----:B------:R-:W-:Y:S02]  /*1410*/  @P1 IADD3 R8, PT, PT, R8, 0x1, RZ ;  /* 0x0000000108081810 */ /* 0x000fe40007ffe0ff */
[----:B------:R-:W-:-:S05]  /*1420*/  @!P2 LOP3.LUT R8, RZ, R7, RZ, 0x33, !PT ;  /* 0x00000007ff08a212 */ /* 0x000fca00078e33ff */
[--C-:B------:R-:W-:Y:S02]  /*1430*/  IMAD.MOV R9, RZ, RZ, -R8.reuse ;  /* 0x000000ffff097224 */ /* 0x100fe400078e0a08 */
[----:B------:R-:W-:Y:S02]  /*1440*/  IMAD.MOV.U32 R20, RZ, RZ, R8 ;  /* 0x000000ffff147224 */ /* 0x000fe400078e0008 */
[----:B------:R-:W-:Y:S01]  /*1450*/  IMAD R8, R7, R9, R6 ;  /* 0x0000000907087224 */ /* 0x000fe200078e0206 */
[----:B------:R-:W-:Y:S06]  /*1460*/  BRA `(.L_x_51) ;  /* 0x0000000000287947 */ /* 0x000fec0003800000 */
.L_x_50:
[----:B------:R-:W0:Y:S01]  /*1470*/  LDCU.64 UR10, c[0x0][0x398] ;  /* 0x00007300ff0a77ac */ /* 0x000e220008000a00 */
[----:B------:R-:W-:Y:S01]  /*1480*/  IMAD.MOV.U32 R24, RZ, RZ, R6 ;  /* 0x000000ffff187224 */ /* 0x000fe200078e0006 */
[----:B------:R-:W-:Y:S01]  /*1490*/  MOV R12, 0x14e0 ;  /* 0x000014e0000c7802 */ /* 0x000fe20000000f00 */
[----:B------:R-:W-:Y:S01]  /*14a0*/  IMAD.MOV.U32 R19, RZ, RZ, R7 ;  /* 0x000000ffff137224 */ /* 0x000fe200078e0007 */
[----:B0-----:R-:W-:Y:S01]  /*14b0*/  MOV R18, UR10 ;  /* 0x0000000a00127c02 */ /* 0x001fe20008000f00 */
[----:B-1----:R-:W-:-:S07]  /*14c0*/  IMAD.U32 R13, RZ, RZ, UR11 ;  /* 0x0000000bff0d7e24 */ /* 0x002fce000f8e00ff */
[----:B------:R-:W-:Y:S05]  /*14d0*/  CALL.REL.NOINC `($__internal_9_$__cuda_sm20_div_s64) ;  /* 0x0000001800a47944 */ /* 0x000fea0003c00000 */
[----:B------:R-:W-:Y:S01]  /*14e0*/  MOV R7, UR32 ;  /* 0x0000002000077c02 */ /* 0x000fe20008000f00 */
[----:B------:R-:W-:-:S04]  /*14f0*/  IMAD.MOV R8, RZ, RZ, -R20 ;  /* 0x000000ffff087224 */ /* 0x000fc800078e0a14 */
[----:B------:R-:W-:-:S07]  /*1500*/  IMAD R8, R8, R7, R6 ;  /* 0x0000000708087224 */ /* 0x000fce00078e0206 */
.L_x_51:
[----:B------:R-:W-:Y:S05]  /*1510*/  BSYNC.RECONVERGENT B1 ;  /* 0x0000000000017941 */ /* 0x000fea0003800200 */
.L_x_49:
[----:B------:R-:W-:-:S04]  /*1520*/  SHF.R.S64 R10, RZ, 0x1d, R3 ;  /* 0x0000001dff0a7819 */ /* 0x000fc80000001003 */
[----:B------:R-:W-:-:S04]  /*1530*/  IADD3 R10, P0, PT, R10, UR26, RZ ;  /* 0x0000001a0a0a7c10 */ /* 0x000fc8000ff1e0ff */
[----:B------:R-:W-:-:S06]  /*1540*/  LEA.HI.X.SX32 R11, R3, UR27, 0x3, P0 ;  /* 0x0000001b030b7c11 */ /* 0x000fcc00080f1eff */
[----:B------:R-:W2:Y:S01]  /*1550*/  LDG.E R11, desc[UR12][R10.64] ;  /* 0x0000000c0a0b7981 */ /* 0x000ea2000c1e1900 */
[----:B------:R-:W-:Y:S02]  /*1560*/  SHF.R.S32.HI R6, RZ, 0x1f, R20 ;  /* 0x0000001fff067819 */ /* 0x000fe40000011414 */
[----:B------:R-:W-:-:S03]  /*1570*/  SHF.R.S32.HI R9, RZ, 0x1f, R8 ;  /* 0x0000001fff097819 */ /* 0x000fc60000011408 */
[-C--:B------:R-:W-:Y:S02]  /*1580*/  IMAD R13, R6, R7.reuse, RZ ;  /* 0x00000007060d7224 */ /* 0x080fe400078e02ff */
[----:B------:R-:W-:-:S04]  /*1590*/  IMAD.WIDE.U32 R6, R20, R7, R8 ;  /* 0x0000000714067225 */ /* 0x000fc800078e0008 */
[----:B------:R-:W-:Y:S02]  /*15a0*/  IMAD R13, R20, UR24, R13 ;  /* 0x00000018140d7c24 */ /* 0x000fe4000f8e020d */
[C---:B------:R-:W-:Y:S02]  /*15b0*/  IMAD R9, R6.reuse, UR6, RZ ;  /* 0x0000000606097c24 */ /* 0x040fe4000f8e02ff */
[----:B------:R-:W-:Y:S02]  /*15c0*/  IMAD.IADD R8, R7, 0x1, R13 ;  /* 0x0000000107087824 */ /* 0x000fe400078e020d */
        /* <DEDUP_REMOVED lines=9> */
[----:B------:R-:W-:Y:S01]  /*1660*/  SHF.R.S64 R8, RZ, 0x1f, R3 ;  /* 0x0000001fff087819 */ /* 0x000fe20000001003 */
[----:B------:R-:W-:Y:S03]  /*1670*/  BSSY.RECONVERGENT B1, `(.L_x_52) ;  /* 0x0000024000017945 */ /* 0x000fe60003800200 */
[----:B------:R-:W-:-:S04]  /*1680*/  IADD3 R8, P0, PT, R8, UR28, RZ ;  /* 0x0000001c08087c10 */ /* 0x000fc8000ff1e0ff */
[----:B------:R-:W-:Y:S02]  /*1690*/  LEA.HI.X.SX32 R9, R3, UR29, 0x1, P0 ;  /* 0x0000001d03097c11 */ /* 0x000fe400080f0eff */
[----:B------:R-:W-:-:S04]  /*16a0*/  IADD3 R3, P1, PT, R0, R3, RZ ;  /* 0x0000000300037210 */ /* 0x000fc80007f3e0ff */
[----:B------:R-:W-:Y:S01]  /*16b0*/  SHF.R.S32.HI R19, RZ, 0x1f, R3 ;  /* 0x0000001fff137819 */ /* 0x000fe20000011403 */
[----:B------:R-:W-:-:S03]  /*16c0*/  IMAD.X R5, RZ, RZ, R5, P1 ;  /* 0x000000ffff057224 */ /* 0x000fc600008e0605 */
[----:B------:R-:W-:-:S04]  /*16d0*/  LOP3.LUT R10, R19, UR8, RZ, 0xfc, !PT ;  /* 0x00000008130a7c12 */ /* 0x000fc8000f8efcff */
[----:B------:R-:W-:Y:S01]  /*16e0*/  ISETP.NE.U32.AND P0, PT, R10, RZ, PT ;  /* 0x000000ff0a00720c */ /* 0x000fe20003f05070 */
[----:B--2---:R0:W-:-:S12]  /*16f0*/  STG.E.U16 desc[UR12][R8.64], R7 ;  /* 0x0000000708007986 */ /* 0x0041d8000c10150c */
[----:B------:R-:W-:Y:S05]  /*1700*/  @P0 BRA `(.L_x_53) ;  /* 0x0000000000500947 */ /* 0x000fea0003800000 */
[----:B0-----:R-:W0:Y:S01]  /*1710*/  I2F.U32.RP R8, UR9 ;  /* 0x0000000900087d06 */ /* 0x001e220008209000 */
        /* <DEDUP_REMOVED lines=19> */
.L_x_53:
[----:B------:R-:W1:Y:S01]  /*1850*/  LDCU.64 UR10, c[0x0][0x3a8] ;  /* 0x00007500ff0a77ac */ /* 0x000e620008000a00 */
[----:B------:R-:W-:Y:S01]  /*1860*/  IMAD.MOV.U32 R24, RZ, RZ, R3 ;  /* 0x000000ffff187224 */ /* 0x000fe200078e0003 */
[----:B------:R-:W-:Y:S02]  /*1870*/  MOV R12, 0x18b0 ;  /* 0x000018b0000c7802 */ /* 0x000fe40000000f00 */
[----:B-1----:R-:W-:Y:S01]  /*1880*/  MOV R18, UR10 ;  /* 0x0000000a00127c02 */ /* 0x002fe20008000f00 */
[----:B------:R-:W-:-:S07]  /*1890*/  IMAD.U32 R13, RZ, RZ, UR11 ;  /* 0x0000000bff0d7e24 */ /* 0x000fce000f8e00ff */
[----:B0-----:R-:W-:Y:S05]  /*18a0*/  CALL.REL.NOINC `($__internal_9_$__cuda_sm20_div_s64) ;  /* 0x0000001400b07944 */ /* 0x001fea0003c00000 */
.L_x_54:
[----:B------:R-:W-:Y:S05]  /*18b0*/  BSYNC.RECONVERGENT B1 ;  /* 0x0000000000017941 */ /* 0x000fea0003800200 */
.L_x_52:
        /* <DEDUP_REMOVED lines=24> */
.L_x_56:
[----:B------:R-:W0:Y:S01]  /*1a40*/  LDCU.64 UR10, c[0x0][0x3a0] ;  /* 0x00007400ff0a77ac */ /* 0x000e220008000a00 */
[----:B------:R-:W-:Y:S01]  /*1a50*/  IMAD.MOV.U32 R24, RZ, RZ, R20 ;  /* 0x000000ffff187224 */ /* 0x000fe200078e0014 */
[----:B------:R-:W-:Y:S02]  /*1a60*/  MOV R19, R21 ;  /* 0x0000001500137202 */ /* 0x000fe40000000f00 */
[----:B------:R-:W-:Y:S01]  /*1a70*/  MOV R12, 0x1ab0 ;  /* 0x00001ab0000c7802 */ /* 0x000fe20000000f00 */
[----:B0-----:R-:W-:Y:S02]  /*1a80*/  IMAD.U32 R18, RZ, RZ, UR10 ;  /* 0x0000000aff127e24 */ /* 0x001fe4000f8e00ff */
[----:B------:R-:W-:-:S07]  /*1a90*/  IMAD.U32 R13, RZ, RZ, UR11 ;  /* 0x0000000bff0d7e24 */ /* 0x000fce000f8e00ff */
[----:B------:R-:W-:Y:S05]  /*1aa0*/  CALL.REL.NOINC `($__internal_9_$__cuda_sm20_div_s64) ;  /* 0x0000001400307944 */ /* 0x000fea0003c00000 */
[----:B------:R-:W-:Y:S01]  /*1ab0*/  IMAD.MOV.U32 R6, RZ, RZ, R20 ;  /* 0x000000ffff067224 */ /* 0x000fe200078e0014 */
[----:B------:R-:W-:-:S07]  /*1ac0*/  MOV R7, R21 ;  /* 0x0000001500077202 */ /* 0x000fce0000000f00 */
.L_x_57:
[----:B------:R-:W-:Y:S05]  /*1ad0*/  BSYNC.RECONVERGENT B1 ;  /* 0x0000000000017941 */ /* 0x000fea0003800200 */
.L_x_55:
        /* <DEDUP_REMOVED lines=11> */
[----:B------:R-:W-:Y:S02]  /*1b90*/  IMAD.MOV R13, RZ, RZ, -R8 ;  /* 0x000000ffff0d7224 */ /* 0x000fe400078e0a08 */
        /* <DEDUP_REMOVED lines=15> */
.L_x_59:
[----:B------:R-:W0:Y:S01]  /*1c90*/  LDCU.64 UR10, c[0x0][0x398] ;  /* 0x00007300ff0a77ac */ /* 0x000e220008000a00 */
[----:B------:R-:W-:Y:S01]  /*1ca0*/  IMAD.MOV.U32 R24, RZ, RZ, R6 ;  /* 0x000000ffff187224 */ /* 0x000fe200078e0006 */
[----:B------:R-:W-:Y:S01]  /*1cb0*/  MOV R12, 0x1d00 ;  /* 0x00001d00000c7802 */ /* 0x000fe20000000f00 */
[----:B------:R-:W-:Y:S01]  /*1cc0*/  IMAD.MOV.U32 R19, RZ, RZ, R7 ;  /* 0x000000ffff137224 */ /* 0x000fe200078e0007 */
[----:B0-----:R-:W-:Y:S01]  /*1cd0*/  MOV R18, UR10 ;  /* 0x0000000a00127c02 */ /* 0x001fe20008000f00 */
[----:B------:R-:W-:-:S07]  /*1ce0*/  IMAD.U32 R13, RZ, RZ, UR11 ;  /* 0x0000000bff0d7e24 */ /* 0x000fce000f8e00ff */
[----:B------:R-:W-:Y:S05]  /*1cf0*/  CALL.REL.NOINC `($__internal_9_$__cuda_sm20_div_s64) ;  /* 0x00000010009c7944 */ /* 0x000fea0003c00000 */
[----:B------:R-:W-:Y:S01]  /*1d00*/  MOV R7, UR32 ;  /* 0x0000002000077c02 */ /* 0x000fe20008000f00 */
[----:B------:R-:W-:-:S04]  /*1d10*/  IMAD.MOV R8, RZ, RZ, -R20 ;  /* 0x000000ffff087224 */ /* 0x000fc800078e0a14 */
[----:B------:R-:W-:-:S07]  /*1d20*/  IMAD R8, R8, R7, R6 ;  /* 0x0000000708087224 */ /* 0x000fce00078e0206 */
.L_x_60:
[----:B------:R-:W-:Y:S05]  /*1d30*/  BSYNC.RECONVERGENT B1 ;  /* 0x0000000000017941 */ /* 0x000fea0003800200 */
.L_x_58:
        /* <DEDUP_REMOVED lines=51> */
.L_x_62:
[----:B------:R-:W1:Y:S01]  /*2070*/  LDCU.64 UR10, c[0x0][0x3a8] ;  /* 0x00007500ff0a77ac */ /* 0x000e620008000a00 */
[----:B------:R-:W-:Y:S01]  /*2080*/  IMAD.MOV.U32 R24, RZ, RZ, R3 ;  /* 0x000000ffff187224 */ /* 0x000fe200078e0003 */
[----:B------:R-:W-:Y:S02]  /*2090*/  MOV R12, 0x20d0 ;  /* 0x000020d0000c7802 */ /* 0x000fe40000000f00 */
[----:B-1----:R-:W-:Y:S01]  /*20a0*/  MOV R18, UR10 ;  /* 0x0000000a00127c02 */ /* 0x002fe20008000f00 */
[----:B------:R-:W-:-:S07]  /*20b0*/  IMAD.U32 R13, RZ, RZ, UR11 ;  /* 0x0000000bff0d7e24 */ /* 0x000fce000f8e00ff */
[----:B0-----:R-:W-:Y:S05]  /*20c0*/  CALL.REL.NOINC `($__internal_9_$__cuda_sm20_div_s64) ;  /* 0x0000000c00a87944 */ /* 0x001fea0003c00000 */
.L_x_63:
[----:B------:R-:W-:Y:S05]  /*20d0*/  BSYNC.RECONVERGENT B1 ;  /* 0x0000000000017941 */ /* 0x000fea0003800200 */
.L_x_61:
        /* <DEDUP_REMOVED lines=24> */
.L_x_65:
        /* <DEDUP_REMOVED lines=9> */
.L_x_66:
[----:B------:R-:W-:Y:S05]  /*22f0*/  BSYNC.RECONVERGENT B1 ;  /* 0x0000000000017941 */ /* 0x000fea0003800200 */
.L_x_64:
        /* <DEDUP_REMOVED lines=18> */
[----:B------:R-:W-:Y:S01]  /*2420*/  @P0 IMAD.IADD R10, R10, 0x1, -R7 ;  /* 0x000000010a0a0824 */ /* 0x000fe200078e0a07 */
[----:B------:R-:W-:-:S04]  /*2430*/  @P0 IADD3 R8, PT, PT, R8, 0x1, RZ ;  /* 0x0000000108080810 */ /* 0x000fc80007ffe0ff */
[----:B------:R-:W-:-:S13]  /*2440*/  ISETP.GE.U32.AND P1, PT, R10, R7, PT ;  /* 0x000000070a00720c */ /* 0x000fda0003f26070 */
[----:B------:R-:W-:Y:S01]  /*2450*/  @P1 VIADD R8, R8, 0x1 ;  /* 0x0000000108081836 */ /* 0x000fe20000000000 */
[----:B------:R-:W-:-:S04]  /*2460*/  @!P2 LOP3.LUT R8, RZ, R7, RZ, 0x33, !PT ;  /* 0x00000007ff08a212 */ /* 0x000fc800078e33ff */
[----:B------:R-:W-:Y:S01]  /*2470*/  MOV R20, R8 ;  /* 0x0000000800147202 */ /* 0x000fe20000000f00 */
[----:B------:R-:W-:-:S04]  /*2480*/  IMAD.MOV R9, RZ, RZ, -R8 ;  /* 0x000000ffff097224 */ /* 0x000fc800078e0a08 */
[----:B------:R-:W-:Y:S01]  /*2490*/  IMAD R8, R7, R9, R6 ;  /* 0x0000000907087224 */ /* 0x000fe200078e0206 */
[----:B------:R-:W-:Y:S06]  /*24a0*/  BRA `(.L_x_69) ;  /* 0x0000000000287947 */ /* 0x000fec0003800000 */
.L_x_68:
[----:B------:R-:W0:Y:S01]  /*24b0*/  LDCU.64 UR10, c[0x0][0x398] ;  /* 0x00007300ff0a77ac */ /* 0x000e220008000a00 */
[----:B------:R-:W-:Y:S01]  /*24c0*/  IMAD.MOV.U32 R24, RZ, RZ, R6 ;  /* 0x000000ffff187224 */ /* 0x000fe200078e0006 */
[----:B------:R-:W-:Y:S01]  /*24d0*/  MOV R12, 0x2520 ;  /* 0x00002520000c7802 */ /* 0x000fe20000000f00 */
[----:B------:R-:W-:Y:S02]  /*24e0*/  IMAD.MOV.U32 R19, RZ, RZ, R7 ;  /* 0x000000ffff137224 */ /* 0x000fe400078e0007 */
[----:B0-----:R-:W-:Y:S01]  /*24f0*/  IMAD.U32 R18, RZ, RZ, UR10 ;  /* 0x0000000aff127e24 */ /* 0x001fe2000f8e00ff */
[----:B------:R-:W-:-:S07]  /*2500*/  MOV R13, UR11 ;  /* 0x0000000b000d7c02 */ /* 0x000fce0008000f00 */
[----:B------:R-:W-:Y:S05]  /*2510*/  CALL.REL.NOINC `($__internal_9_$__cuda_sm20_div_s64) ;  /* 0x0000000800947944 */ /* 0x000fea0003c00000 */
[----:B------:R-:W-:Y:S01]  /*2520*/  MOV R7, UR32 ;  /* 0x0000002000077c02 */ /* 0x000fe20008000f00 */
[----:B------:R-:W-:-:S04]  /*2530*/  IMAD.MOV R8, RZ, RZ, -R20 ;  /* 0x000000ffff087224 */ /* 0x000fc800078e0a14 */
[----:B------:R-:W-:-:S07]  /*2540*/  IMAD R8, R8, R7, R6 ;  /* 0x0000000708087224 */ /* 0x000fce00078e0206 */
.L_x_69:
[----:B------:R-:W-:Y:S05]  /*2550*/  BSYNC.RECONVERGENT B1 ;  /* 0x0000000000017941 */ /* 0x000fea0003800200 */
.L_x_67:
        /* <DEDUP_REMOVED lines=25> */
[----:B------:R-:W-:Y:S02]  /*26f0*/  SHF.R.S32.HI R19, RZ, 0x1f, R3 ;  /* 0x0000001fff137819 */ /* 0x000fe40000011403 */
[----:B------:R-:W-:Y:S02]  /*2700*/  IADD3.X R5, PT, PT, RZ, R5, RZ, P1, !PT ;  /* 0x00000005ff057210 */ /* 0x000fe40000ffe4ff */
[----:B------:R-:W-:-:S04]  /*2710*/  LOP3.LUT R10, R19, UR8, RZ, 0xfc, !PT ;  /* 0x00000008130a7c12 */ /* 0x000fc8000f8efcff */
[----:B------:R-:W-:Y:S01]  /*2720*/  ISETP.NE.U32.AND P0, PT, R10, RZ, PT ;  /* 0x000000ff0a00720c */ /* 0x000fe20003f05070 */
[----:B--2---:R0:W-:-:S12]  /*2730*/  STG.E.U16 desc[UR12][R8.64], R7 ;  /* 0x0000000708007986 */ /* 0x0041d8000c10150c */
[----:B------:R-:W-:Y:S05]  /*2740*/  @P0 BRA `(.L_x_71) ;  /* 0x0000000000500947 */ /* 0x000fea0003800000 */
[----:B0-----:R-:W0:Y:S01]  /*2750*/  I2F.U32.RP R8, UR9 ;  /* 0x0000000900087d06 */ /* 0x001e220008209000 */
[----:B------:R-:W-:Y:S01]  /*2760*/  HFMA2 R6, -RZ, RZ, 0, 0 ;  /* 0x00000000ff067431 */ /* 0x000fe200000001ff */
[----:B------:R-:W-:Y:S01]  /*2770*/  ISETP.NE.U32.AND P2, PT, RZ, UR9, PT ;  /* 0x00000009ff007c0c */ /* 0x000fe2000bf45070 */
[----:B------:R-:W-:-:S05]  /*2780*/  IMAD.MOV.U32 R21, RZ, RZ, RZ ;  /* 0x000000ffff157224 */ /* 0x000fca00078e00ff */
[----:B0-----:R-:W0:Y:S02]  /*2790*/  MUFU.RCP R8, R8 ;  /* 0x0000000800087308 */ /* 0x001e240000001000 */
[----:B0-----:R-:W-:-:S06]  /*27a0*/  VIADD R7, R8, 0xffffffe ;  /* 0x0ffffffe08077836 */ /* 0x001fcc0000000000 */
        /* <DEDUP_REMOVED lines=8> */
[----:B------:R-:W-:Y:S01]  /*2830*/  @P0 VIADD R6, R6, -UR9 ;  /* 0x8000000906060c36 */ /* 0x000fe20008000000 */
[----:B------:R-:W-:-:S04]  /*2840*/  @P0 IADD3 R20, PT, PT, R20, 0x1, RZ ;  /* 0x0000000114140810 */ /* 0x000fc80007ffe0ff */
[----:B------:R-:W-:-:S13]  /*2850*/  ISETP.GE.U32.AND P1, PT, R6, UR9, PT ;  /* 0x0000000906007c0c */ /* 0x000fda000bf26070 */
[----:B------:R-:W-:Y:S01]  /*2860*/  @P1 VIADD R20, R20, 0x1 ;  /* 0x0000000114141836 */ /* 0x000fe20000000000 */
[----:B------:R-:W-:Y:S01]  /*2870*/  @!P2 LOP3.LUT R20, RZ, UR9, RZ, 0x33, !PT ;  /* 0x00000009ff14ac12 */ /* 0x000fe2000f8e33ff */
[----:B------:R-:W-:Y:S06]  /*2880*/  BRA `(.L_x_72) ;  /* 0x0000000000187947 */ /* 0x000fec0003800000 */
.L_x_71:
[----:B------:R-:W1:Y:S01]  /*2890*/  LDCU.64 UR10, c[0x0][0x3a8] ;  /* 0x00007500ff0a77ac */ /* 0x000e620008000a00 */
[----:B------:R-:W-:Y:S01]  /*28a0*/  IMAD.MOV.U32 R24, RZ, RZ, R3 ;  /* 0x000000ffff187224 */ /* 0x000fe200078e0003 */
[----:B------:R-:W-:Y:S02]  /*28b0*/  MOV R12, 0x28f0 ;  /* 0x000028f0000c7802 */ /* 0x000fe40000000f00 */
[----:B-1----:R-:W-:Y:S01]  /*28c0*/  MOV R18, UR10 ;  /* 0x0000000a00127c02 */ /* 0x002fe20008000f00 */
[----:B------:R-:W-:-:S07]  /*28d0*/  IMAD.U32 R13, RZ, RZ, UR11 ;  /* 0x0000000bff0d7e24 */ /* 0x000fce000f8e00ff */
[----:B0-----:R-:W-:Y:S05]  /*28e0*/  CALL.REL.NOINC `($__internal_9_$__cuda_sm20_div_s64) ;  /* 0x0000000400a07944 */ /* 0x001fea0003c00000 */
.L_x_72:
[----:B------:R-:W-:Y:S05]  /*28f0*/  BSYNC.RECONVERGENT B1 ;  /* 0x0000000000017941 */ /* 0x000fea0003800200 */
.L_x_70:
        /* <DEDUP_REMOVED lines=8> */
[----:B0-----:R-:W-:-:S06]  /*2980*/  IADD3 R9, PT, PT, R8, 0xffffffe, RZ ;  /* 0x0ffffffe08097810 */ /* 0x001fcc0007ffe0ff */
[----:B------:R-:W0:Y:S02]  /*2990*/  F2I.FTZ.U32.TRUNC.NTZ R7, R9 ;  /* 0x0000000900077305 */ /* 0x000e24000021f000 */
[----:B0-----:R-:W-:-:S04]  /*29a0*/  IMAD.MOV R11, RZ, RZ, -R7 ;  /* 0x000000ffff0b7224 */ /* 0x001fc800078e0a07 */
[----:B------:R-:W-:-:S04]  /*29b0*/  IMAD R11, R11, UR23, RZ ;  /* 0x000000170b0b7c24 */ /* 0x000fc8000f8e02ff */
[----:B------:R-:W-:-:S06]  /*29c0*/  IMAD.HI.U32 R11, R7, R11, R6 ;  /* 0x0000000b070b7227 */ /* 0x000fcc00078e0006 */
[----:B------:R-:W-:-:S05]  /*29d0*/  IMAD.HI.U32 R6, R11, R20, RZ ;  /* 0x000000140b067227 */ /* 0x000fca00078e00ff */
[----:B------:R-:W-:-:S05]  /*29e0*/  IADD3 R7, PT, PT, -R6, RZ, RZ ;  /* 0x000000ff06077210 */ /* 0x000fca0007ffe1ff */
[----:B------:R-:W-:Y:S02]  /*29f0*/  IMAD R20, R7, UR23, R20 ;  /* 0x0000001707147c24 */ /* 0x000fe4000f8e0214 */
[----:B------:R-:W-:-:S03]  /*2a00*/  IMAD.MOV.U32 R7, RZ, RZ, RZ ;  /* 0x000000ffff077224 */ /* 0x000fc600078e00ff */
[----:B------:R-:W-:-:S13]  /*2a10*/  ISETP.GE.U32.AND P0, PT, R20, UR23, PT ;  /* 0x0000001714007c0c */ /* 0x000fda000bf06070 */
[----:B------:R-:W-:Y:S02]  /*2a20*/  @P0 VIADD R20, R20, -UR23 ;  /* 0x8000001714140c36 */ /* 0x000fe40008000000 */
[----:B------:R-:W-:-:S03]  /*2a30*/  @P0 VIADD R6, R6, 0x1 ;  /* 0x0000000106060836 */ /* 0x000fc60000000000 */
[----:B------:R-:W-:-:S13]  /*2a40*/  ISETP.GE.U32.AND P1, PT, R20, UR23, PT ;  /* 0x0000001714007c0c */ /* 0x000fda000bf26070 */
[----:B------:R-:W-:Y:S02]  /*2a50*/  @P1 IADD3 R6, PT, PT, R6, 0x1, RZ ;  /* 0x0000000106061810 */ /* 0x000fe40007ffe0ff */
[----:B------:R-:W-:Y:S01]  /*2a60*/  @!P2 LOP3.LUT R6, RZ, UR23, RZ, 0x33, !PT ;  /* 0x00000017ff06ac12 */ /* 0x000fe2000f8e33ff */
[----:B------:R-:W-:Y:S06]  /*2a70*/  BRA `(.L_x_75) ;  /* 0x0000000000247947 */ /* 0x000fec0003800000 */
.L_x_74:
[----:B------:R-:W0:Y:S01]  /*2a80*/  LDCU.64 UR10, c[0x0][0x3a0] ;  /* 0x00007400ff0a77ac */ /* 0x000e220008000a00 */
[----:B------:R-:W-:Y:S01]  /*2a90*/  IMAD.MOV.U32 R24, RZ, RZ, R20 ;  /* 0x000000ffff187224 */ /* 0x000fe200078e0014 */
[----:B------:R-:W-:Y:S02]  /*2aa0*/  MOV R19, R21 ;  /* 0x0000001500137202 */ /* 0x000fe40000000f00 */
[----:B------:R-:W-:Y:S01]  /*2ab0*/  MOV R12, 0x2af0 ;  /* 0x00002af0000c7802 */ /* 0x000fe20000000f00 */
[----:B0-----:R-:W-:Y:S02]  /*2ac0*/  IMAD.U32 R18, RZ, RZ, UR10 ;  /* 0x0000000aff127e24 */ /* 0x001fe4000f8e00ff */
[----:B------:R-:W-:-:S07]  /*2ad0*/  IMAD.U32 R13, RZ, RZ, UR11 ;  /* 0x0000000bff0d7e24 */ /* 0x000fce000f8e00ff */
[----:B------:R-:W-:Y:S05]  /*2ae0*/  CALL.REL.NOINC `($__internal_9_$__cuda_sm20_div_s64) ;  /* 0x0000000400207944 */ /* 0x000fea0003c00000 */
[----:B------:R-:W-:Y:S01]  /*2af0*/  MOV R6, R20 ;  /* 0x0000001400067202 */ /* 0x000fe20000000f00 */
[----:B------:R-:W-:-:S07]  /*2b00*/  IMAD.MOV.U32 R7, RZ, RZ, R21 ;  /* 0x000000ffff077224 */ /* 0x000fce00078e0015 */
.L_x_75:
[----:B------:R-:W-:Y:S05]  /*2b10*/  BSYNC.RECONVERGENT B1 ;  /* 0x0000000000017941 */ /* 0x000fea0003800200 */
.L_x_73:
        /* <DEDUP_REMOVED lines=9> */
[----:B------:R-:W0:Y:S02]  /*2bb0*/  F2I.FTZ.U32.TRUNC.NTZ R9, R9 ;  /* 0x0000000900097305 */ /* 0x000e24000021f000 */
[----:B0-----:R-:W-:-:S04]  /*2bc0*/  IMAD R8, R9, R7, RZ ;  /* 0x0000000709087224 */ /* 0x001fc800078e02ff */
[----:B------:R-:W-:Y:S02]  /*2bd0*/  IMAD.MOV R13, RZ, RZ, -R8 ;  /* 0x000000ffff0d7224 */ /* 0x000fe400078e0a08 */
[----:B------:R-:W-:-:S04]  /*2be0*/  IMAD.MOV.U32 R8, RZ, RZ, RZ ;  /* 0x000000ffff087224 */ /* 0x000fc800078e00ff */
[----:B------:R-:W-:-:S06]  /*2bf0*/  IMAD.HI.U32 R13, R9, R13, R8 ;  /* 0x0000000d090d7227 */ /* 0x000fcc00078e0008 */
[----:B------:R-:W-:-:S05]  /*2c00*/  IMAD.HI.U32 R8, R13, R6, RZ ;  /* 0x000000060d087227 */ /* 0x000fca00078e00ff */
[----:B------:R-:W-:-:S05]  /*2c10*/  IADD3 R10, PT, PT, -R8, RZ, RZ ;  /* 0x000000ff080a7210 */ /* 0x000fca0007ffe1ff */
        /* <DEDUP_REMOVED lines=11> */
.L_x_77:
[----:B------:R-:W0:Y:S01]  /*2cd0*/  LDCU.64 UR10, c[0x0][0x398] ;  /* 0x00007300ff0a77ac */ /* 0x000e220008000a00 */
[----:B------:R-:W-:Y:S02]  /*2ce0*/  MOV R24, R6 ;  /* 0x0000000600187202 */ /* 0x000fe40000000f00 */
        /* <DEDUP_REMOVED lines=8> */
.L_x_78:
[----:B------:R-:W-:Y:S05]  /*2d70*/  BSYNC.RECONVERGENT B1 ;  /* 0x0000000000017941 */ /* 0x000fea0003800200 */
.L_x_76:
        /* <DEDUP_REMOVED lines=9> */
[----:B------:R-:W-:-:S03]  /*2e10*/  IMAD R9, R6, UR6, RZ ;  /* 0x0000000606097c24 */ /* 0x000fc6000f8e02ff */
        /* <DEDUP_REMOVED lines=10> */
[----:B------:R-:W-:-:S04]  /*2ec0*/  SHF.R.S64 R8, RZ, 0x1f, R3 ;  /* 0x0000001fff087819 */ /* 0x000fc80000001003 */
[----:B------:R-:W-:-:S04]  /*2ed0*/  IADD3 R8, P0, PT, R8, UR28, RZ ;  /* 0x0000001c08087c10 */ /* 0x000fc8000ff1e0ff */
[----:B------:R-:W-:Y:S02]  /*2ee0*/  LEA.HI.X.SX32 R9, R3, UR29, 0x1, P0 ;  /* 0x0000001d03097c11 */ /* 0x000fe400080f0eff */
[----:B------:R-:W-:-:S05]  /*2ef0*/  IADD3 R3, P0, PT, R0, R3, RZ ;  /* 0x0000000300037210 */ /* 0x000fca0007f1e0ff */
[----:B------:R-:W-:Y:S01]  /*2f00*/  IMAD.X R5, RZ, RZ, R5, P0 ;  /* 0x000000ffff057224 */ /* 0x000fe200000e0605 */
[----:B------:R-:W-:-:S04]  /*2f10*/  ISETP.GE.U32.AND P0, PT, R3, UR30, PT ;  /* 0x0000001e03007c0c */ /* 0x000fc8000bf06070 */
[----:B------:R-:W-:Y:S01]  /*2f20*/  ISETP.GE.AND.EX P0, PT, R5, UR31, PT, P0 ;  /* 0x0000001f05007c0c */ /* 0x000fe2000bf06300 */
[----:B--2---:R0:W-:-:S12]  /*2f30*/  STG.E.U16 desc[UR12][R8.64], R7 ;  /* 0x0000000708007986 */ /* 0x0041d8000c10150c */
[----:B------:R-:W-:Y:S05]  /*2f40*/  @!P0 BRA `(.L_x_79) ;  /* 0xffffffdc00d48947 */ /* 0x000fea000383ffff */
[----:B------:R-:W-:Y:S05]  /*2f50*/  BSYNC.RECONVERGENT B0 ;  /* 0x0000000000007941 */ /* 0x000fea0003800200 */
.L_x_42:
[----:B------:R-:W-:Y:S05]  /*2f60*/  EXIT ;  /* 0x000000000000794d */ /* 0x000fea0003800000 */
        .weak           $__internal_9_$__cuda_sm20_div_s64
        .type           $__internal_9_$__cuda_sm20_div_s64,@function
        .size           $__internal_9_$__cuda_sm20_div_s64,($__internal_10_$__cuda_sm20_div_u64 - $__internal_9_$__cuda_sm20_div_s64)
$__internal_9_$__cuda_sm20_div_s64:
[-C--:B------:R-:W-:Y:S02]  /*2f70*/  IADD3 R17, P1, PT, RZ, -R18.reuse, RZ ;  /* 0x80000012ff117210 */ /* 0x080fe40007f3e0ff */
[----:B------:R-:W-:Y:S02]  /*2f80*/  ISETP.GE.AND P0, PT, R13, RZ, PT ;  /* 0x000000ff0d00720c */ /* 0x000fe40003f06270 */
[-C--:B------:R-:W-:Y:S02]  /*2f90*/  IADD3.X R20, PT, PT, RZ, ~R13.reuse, RZ, P1, !PT ;  /* 0x8000000dff147210 */ /* 0x080fe40000ffe4ff */
[----:B------:R-:W-:Y:S02]  /*2fa0*/  SEL R16, R17, R18, !P0 ;  /* 0x0000001211107207 */ /* 0x000fe40004000000 */
[----:B------:R-:W-:Y:S02]  /*2fb0*/  SEL R17, R20, R13, !P0 ;  /* 0x0000000d14117207 */ /* 0x000fe40004000000 */
[----:B------:R-:W-:-:S02]  /*2fc0*/  ISETP.GE.AND P3, PT, R19, RZ, PT ;  /* 0x000000ff1300720c */ /* 0x000fc40003f66270 */
[----:B------:R-:W0:Y:S08]  /*2fd0*/  I2F.U64.RP R20, R16 ;  /* 0x0000001000147312 */ /* 0x000e300000309000 */
[----:B0-----:R-:W0:Y:S02]  /*2fe0*/  MUFU.RCP R28, R20 ;  /* 0x00000014001c7308 */ /* 0x001e240000001000 */
[----:B0-----:R-:W-:-:S06]  /*2ff0*/  VIADD R28, R28, 0x1ffffffe ;  /* 0x1ffffffe1c1c7836 */ /* 0x001fcc0000000000 */
[----:B------:R-:W0:Y:S02]  /*3000*/  F2I.U64.TRUNC R28, R28 ;  /* 0x0000001c001c7311 */ /* 0x000e24000020d800 */
[----:B0-----:R-:W-:Y:S01]  /*3010*/  IMAD.WIDE.U32 R22, R28, R16, RZ ;  /* 0x000000101c167225 */ /* 0x001fe200078e00ff */
[----:B------:R-:W-:-:S03]  /*3020*/  MOV R27, R28 ;  /* 0x0000001c001b7202 */ /* 0x000fc60000000f00 */
[----:B------:R-:W-:Y:S01]  /*3030*/  IMAD R21, R28, R17, R23 ;  /* 0x000000111c157224 */ /* 0x000fe200078e0217 */
[----:B------:R-:W-:-:S03]  /*3040*/  IADD3 R23, P0, PT, RZ, -R22, RZ ;  /* 0x80000016ff177210 */ /* 0x000fc60007f1e0ff */
[----:B------:R-:W-:Y:S02]  /*3050*/  IMAD R21, R29, R16, R21 ;  /* 0x000000101d157224 */ /* 0x000fe400078e0215 */
[----:B------:R-:W-:-:S04]  /*3060*/  IMAD.HI.U32 R26, R28, R23, RZ ;  /* 0x000000171c1a7227 */ /* 0x000fc800078e00ff */
[----:B------:R-:W-:-:S04]  /*3070*/  IMAD.X R21, RZ, RZ, ~R21, P0 ;  /* 0x000000ffff157224 */ /* 0x000fc800000e0e15 */
[----:B------:R-:W-:-:S04]  /*3080*/  IMAD.WIDE.U32 R26, P0, R28, R21, R26 ;  /* 0x000000151c1a7225 */ /* 0x000fc8000780001a */
[C---:B------:R-:W-:Y:S02]  /*3090*/  IMAD R20, R29.reuse, R21, RZ ;  /* 0x000000151d147224 */ /* 0x040fe400078e02ff */
[----:B------:R-:W-:-:S04]  /*30a0*/  IMAD.HI.U32 R23, P1, R29, R23, R26 ;  /* 0x000000171d177227 */ /* 0x000fc8000782001a */
[----:B------:R-:W-:Y:S01]  /*30b0*/  IMAD.HI.U32 R21, R29, R21, RZ ;  /* 0x000000151d157227 */ /* 0x000fe200078e00ff */
[----:B------:R-:W-:-:S03]  /*30c0*/  IADD3 R27, P2, PT, R20, R23, RZ ;  /* 0x00000017141b7210 */ /* 0x000fc60007f5e0ff */
[----:B------:R-:W-:Y:S02]  /*30d0*/  IMAD.X R21, R21, 0x1, R29, P0 ;  /* 0x0000000115157824 */ /* 0x000fe400000e061d */
[----:B------:R-:W-:-:S03]  /*30e0*/  IMAD.WIDE.U32 R22, R27, R16, RZ ;  /* 0x000000101b167225 */ /* 0x000fc600078e00ff */
[----:B------:R-:W-:Y:S01]  /*30f0*/  IADD3.X R21, PT, PT, RZ, RZ, R21, P2, P1 ;  /* 0x000000ffff157210 */ /* 0x000fe200017e2415 */
[----:B------:R-:W-:Y:S01]  /*3100*/  IMAD R20, R27, R17, R23 ;  /* 0x000000111b147224 */ /* 0x000fe200078e0217 */
[----:B------:R-:W-:Y:S01]  /*3110*/  IADD3 R22, P0, PT, RZ, -R22, RZ ;  /* 0x80000016ff167210 */ /* 0x000fe20007f1e0ff */
[----:B------:R-:W-:Y:S02]  /*3120*/  IMAD.MOV.U32 R29, RZ, RZ, RZ ;  /* 0x000000ffff1d7224 */ /* 0x000fe400078e00ff */
[----:B------:R-:W-:Y:S02]  /*3130*/  IMAD R20, R21, R16, R20 ;  /* 0x0000001015147224 */ /* 0x000fe400078e0214 */
[----:B------:R-:W-:-:S04]  /*3140*/  IMAD.HI.U32 R26, R27, R22, RZ ;  /* 0x000000161b1a7227 */ /* 0x000fc800078e00ff */
[----:B------:R-:W-:-:S04]  /*3150*/  IMAD.X R20, RZ, RZ, ~R20, P0 ;  /* 0x000000ffff147224 */ /* 0x000fc800000e0e14 */
[----:B------:R-:W-:-:S04]  /*3160*/  IMAD.WIDE.U32 R26, P0, R27, R20, R26 ;  /* 0x000000141b1a7225 */ /* 0x000fc8000780001a */
[C---:B------:R-:W-:Y:S02]  /*3170*/  IMAD R23, R21.reuse, R20, RZ ;  /* 0x0000001415177224 */ /* 0x040fe400078e02ff */
[----:B------:R-:W-:Y:S01]  /*3180*/  IMAD.HI.U32 R22, P1, R21, R22, R26 ;  /* 0x0000001615167227 */ /* 0x000fe2000782001a */
[----:B------:R-:W-:-:S03]  /*3190*/  IADD3 R27, P4, PT, RZ, -R24, RZ ;  /* 0x80000018ff1b7210 */ /* 0x000fc60007f9e0ff */
[----:B------:R-:W-:Y:S01]  /*31a0*/  IMAD.HI.U32 R20, R21, R20, RZ ;  /* 0x0000001415147227 */ /* 0x000fe200078e00ff */
[----:B------:R-:W-:Y:S02]  /*31b0*/  SEL R27, R27, R24, !P3 ;  /* 0x000000181b1b7207 */ /* 0x000fe40005800000 */
[----:B------:R-:W-:Y:S01]  /*31c0*/  IADD3 R22, P2, PT, R23, R22, RZ ;  /* 0x0000001617167210 */ /* 0x000fe20007f5e0ff */
[----:B------:R-:W-:Y:S01]  /*31d0*/  IMAD.X R20, R20, 0x1, R21, P0 ;  /* 0x0000000114147824 */ /* 0x000fe200000e0615 */
[----:B------:R-:W-:-:S03]  /*31e0*/  IADD3.X R24, PT, PT, RZ, ~R19, RZ, P4, !PT ;  /* 0x80000013ff187210 */ /* 0x000fc600027fe4ff */
[----:B------:R-:W-:Y:S01]  /*31f0*/  IMAD.HI.U32 R28, R22, R27, RZ ;  /* 0x0000001b161c7227 */ /* 0x000fe200078e00ff */
[----:B------:R-:W-:Y:S02]  /*3200*/  SEL R25, R24, R19, !P3 ;  /* 0x0000001318197207 */ /* 0x000fe40005800000 */
[----:B------:R-:W-:-:S03]  /*3210*/  IADD3.X R20, PT, PT, RZ, RZ, R20, P2, P1 ;  /* 0x000000ffff147210 */ /* 0x000fc600017e2414 */
[----:B------:R-:W-:-:S04]  /*3220*/  IMAD.WIDE.U32 R22, R22, R25, R28 ;  /* 0x0000001916167225 */ /* 0x000fc800078e001c */
[C---:B------:R-:W-:Y:S02]  /*3230*/  IMAD R21, R20.reuse, R25, RZ ;  /* 0x0000001914157224 */ /* 0x040fe400078e02ff */
[----:B------:R-:W-:-:S04]  /*3240*/  IMAD.HI.U32 R22, P0, R20, R27, R22 ;  /* 0x0000001b14167227 */ /* 0x000fc80007800016 */
[----:B------:R-:W-:Y:S01]  /*3250*/  IMAD.HI.U32 R20, R20, R25, RZ ;  /* 0x0000001914147227 */ /* 0x000fe200078e00ff */
[----:B------:R-:W-:-:S04]  /*3260*/  IADD3 R21, P1, PT, R21, R22, RZ ;  /* 0x0000001615157210 */ /* 0x000fc80007f3e0ff */
[----:B------:R-:W-:Y:S01]  /*3270*/  IADD3.X R20, PT, PT, R20, RZ, RZ, P0, !PT ;  /* 0x000000ff14147210 */ /* 0x000fe200007fe4ff */
[----:B------:R-:W-:-:S04]  /*3280*/  IMAD.WIDE.U32 R28, R21, R16, RZ ;  /* 0x00000010151c7225 */ /* 0x000fc800078e00ff */
[----:B------:R-:W-:Y:S01]  /*3290*/  IMAD.X R23, RZ, RZ, R20, P1 ;  /* 0x000000ffff177224 */ /* 0x000fe200008e0614 */
[----:B------:R-:W-:Y:S01]  /*32a0*/  IADD3 R27, P1, PT, -R28, R27, RZ ;  /* 0x0000001b1c1b7210 */ /* 0x000fe20007f3e1ff */
[----:B------:R-:W-:-:S03]  /*32b0*/  IMAD R20, R21, R17, R29 ;  /* 0x0000001115147224 */ /* 0x000fc600078e021d */
[-C--:B------:R-:W-:Y:S01]  /*32c0*/  ISETP.GE.U32.AND P0, PT, R27, R16.reuse, PT ;  /* 0x000000101b00720c */ /* 0x080fe20003f06070 */
[----:B------:R-:W-:-:S04]  /*32d0*/  IMAD R20, R23, R16, R20 ;  /* 0x0000001017147224 */ /* 0x000fc800078e0214 */
[----:B------:R-:W-:Y:S01]  /*32e0*/  IMAD.X R25, R25, 0x1, ~R20, P1 ;  /* 0x0000000119197824 */ /* 0x000fe200008e0e14 */
[----:B------:R-:W-:-:S04]  /*32f0*/  IADD3 R24, P1, PT, R27, -R16, RZ ;  /* 0x800000101b187210 */ /* 0x000fc80007f3e0ff */
[CC--:B------:R-:W-:Y:S02]  /*3300*/  IADD3.X R20, PT, PT, R25.reuse, ~R17.reuse, RZ, P1, !PT ;  /* 0x8000001119147210 */ /* 0x0c0fe40000ffe4ff */
[----:B------:R-:W-:Y:S02]  /*3310*/  ISETP.GE.U32.AND.EX P0, PT, R25, R17, PT, P0 ;  /* 0x000000111900720c */ /* 0x000fe40003f06100 */
[----:B------:R-:W-:Y:S02]  /*3320*/  IADD3 R22, P1, PT, R21, 0x1, RZ ;  /* 0x0000000115167810 */ /* 0x000fe40007f3e0ff */
[----:B------:R-:W-:Y:S02]  /*3330*/  SEL R25, R20, R25, P0 ;  /* 0x0000001914197207 */ /* 0x000fe40000000000 */
[----:B------:R-:W-:Y:S01]  /*3340*/  SEL R27, R24, R27, P0 ;  /* 0x0000001b181b7207 */ /* 0x000fe20000000000 */
[----:B------:R-:W-:Y:S01]  /*3350*/  IMAD.X R20, RZ, RZ, R23, P1 ;  /* 0x000000ffff147224 */ /* 0x000fe200008e0617 */
[----:B------:R-:W-:-:S02]  /*3360*/  SEL R22, R22, R21, P0 ;  /* 0x0000001516167207 */ /* 0x000fc40000000000 */
[----:B------:R-:W-:Y:S02]  /*3370*/  ISETP.GE.U32.AND P1, PT, R27, R16, PT ;  /* 0x000000101b00720c */ /* 0x000fe40003f26070 */
[----:B------:R-:W-:Y:S02]  /*3380*/  SEL R20, R20, R23, P0 ;  /* 0x0000001714147207 */ /* 0x000fe40000000000 */
[----:B------:R-:W-:Y:S02]  /*3390*/  IADD3 R21, P2, PT, R22, 0x1, RZ ;  /* 0x0000000116157810 */ /* 0x000fe40007f5e0ff */
[----:B------:R-:W-:Y:S02]  /*33a0*/  ISETP.GE.U32.AND.EX P0, PT, R25, R17, PT, P1 ;  /* 0x000000111900720c */ /* 0x000fe40003f06110 */
[----:B------:R-:W-:Y:S01]  /*33b0*/  LOP3.LUT R16, R13, R19, RZ, 0x3c, !PT ;  /* 0x000000130d107212 */ /* 0x000fe200078e3cff */
[----:B------:R-:W-:Y:S01]  /*33c0*/  IMAD.X R17, RZ, RZ, R20, P2 ;  /* 0x000000ffff117224 */ /* 0x000fe200010e0614 */
[----:B------:R-:W-:-:S02]  /*33d0*/  SEL R21, R21, R22, P0 ;  /* 0x0000001615157207 */ /* 0x000fc40000000000 */
[----:B------:R-:W-:Y:S02]  /*33e0*/  ISETP.GE.AND P1, PT, R16, RZ, PT ;  /* 0x000000ff1000720c */ /* 0x000fe40003f26270 */
[----:B------:R-:W-:Y:S02]  /*33f0*/  SEL R17, R17, R20, P0 ;  /* 0x0000001411117207 */ /* 0x000fe40000000000 */
[----:B------:R-:W-:Y:S02]  /*3400*/  IADD3 R20, P2, PT, RZ, -R21, RZ ;  /* 0x80000015ff147210 */ /* 0x000fe40007f5e0ff */
[----:B------:R-:W-:Y:S02]  /*3410*/  ISETP.NE.U32.AND P0, PT, R18, RZ, PT ;  /* 0x000000ff1200720c */ /* 0x000fe40003f05070 */
[----:B------:R-:W-:Y:S02]  /*3420*/  IADD3.X R16, PT, PT, RZ, ~R17, RZ, P2, !PT ;  /* 0x80000011ff107210 */ /* 0x000fe400017fe4ff */
[----:B------:R-:W-:Y:S01]  /*3430*/  ISETP.NE.AND.EX P0, PT, R13, RZ, PT, P0 ;  /* 0x000000ff0d00720c */ /* 0x000fe20003f05300 */
[----:B------:R-:W-:Y:S01]  /*3440*/  IMAD.MOV.U32 R13, RZ, RZ, 0x0 ;  /* 0x00000000ff0d7424 */ /* 0x000fe200078e00ff */
[----:B------:R-:W-:-:S02]  /*3450*/  SEL R20, R20, R21, !P1 ;  /* 0x0000001514147207 */ /* 0x000fc40004800000 */
[----:B------:R-:W-:Y:S02]  /*3460*/  SEL R16, R16, R17, !P1 ;  /* 0x0000001110107207 */ /* 0x000fe40004800000 */
[----:B------:R-:W-:Y:S02]  /*3470*/  SEL R20, R20, 0xffffffff, P0 ;  /* 0xffffffff14147807 */ /* 0x000fe40000000000 */
[----:B------:R-:W-:Y:S01]  /*3480*/  SEL R21, R16, 0xffffffff, P0 ;  /* 0xffffffff10157807 */ /* 0x000fe20000000000 */
[----:B------:R-:W-:Y:S06]  /*3490*/  RET.REL.NODEC R12 `(_ZN2at6native31max_unpooling2d_backward_kernelIN3c108BFloat16EEEvlPKT_PKllllllPS4_) ;  /* 0xffffffc80cd87950 */ /* 0x000fec0003c3ffff */
        .weak           $__internal_10_$__cuda_sm20_div_u64
        .type           $__internal_10_$__cuda_sm20_div_u64,@function
        .size           $__internal_10_$__cuda_sm20_div_u64,(.L_x_937 - $__internal_10_$__cuda_sm20_div_u64)
$__internal_10_$__cuda_sm20_div_u64:
[----:B------:R-:W-:Y:S02]  /*34a0*/  IMAD.MOV.U32 R14, RZ, RZ, R0 ;  /* 0x000000ffff0e7224 */ /* 0x000fe400078e0000 */
[----:B------:R-:W-:-:S04]  /*34b0*/  HFMA2 R15, -RZ, RZ, 0, 0 ;  /* 0x00000000ff0f7431 */ /* 0x000fc800000001ff */
[----:B------:R-:W0:Y:S08]  /*34c0*/  I2F.U64.RP R14, R14 ;  /* 0x0000000e000e7312 */ /* 0x000e300000309000 */
[----:B0-----:R-:W0:Y:S02]  /*34d0*/  MUFU.RCP R10, R14 ;  /* 0x0000000e000a7308 */ /* 0x001e240000001000 */
[----:B0-----:R-:W-:-:S06]  /*34e0*/  VIADD R10, R10, 0x1ffffffe ;  /* 0x1ffffffe0a0a7836 */ /* 0x001fcc0000000000 */
[----:B------:R-:W0:Y:S02]  /*34f0*/  F2I.U64.TRUNC R10, R10 ;  /* 0x0000000a000a7311 */ /* 0x000e24000020d800 */
[----:B0-----:R-:W-:-:S04]  /*3500*/  IMAD.WIDE.U32 R12, R10, R0, RZ ;  /* 0x000000000a0c7225 */ /* 0x001fc800078e00ff */
[----:B------:R-:W-:Y:S01]  /*3510*/  IMAD R13, R11, R0, R13 ;  /* 0x000000000b0d7224 */ /* 0x000fe200078e020d */
[----:B------:R-:W-:-:S05]  /*3520*/  IADD3 R17, P0, PT, RZ, -R12, RZ ;  /* 0x8000000cff117210 */ /* 0x000fca0007f1e0ff */
[----:B------:R-:W-:-:S04]  /*3530*/  IMAD.HI.U32 R12, R10, R17, RZ ;  /* 0x000000110a0c7227 */ /* 0x000fc800078e00ff */
[----:B------:R-:W-:Y:S01]  /*3540*/  IMAD.X R19, RZ, RZ, ~R13, P0 ;  /* 0x000000ffff137224 */ /* 0x000fe200000e0e0d */
[----:B------:R-:W-:-:S03]  /*3550*/  MOV R13, R10 ;  /* 0x0000000a000d7202 */ /* 0x000fc60000000f00 */
[-C--:B------:R-:W-:Y:S02]  /*3560*/  IMAD R15, R11, R19.reuse, RZ ;  /* 0x000000130b0f7224 */ /* 0x080fe400078e02ff */
[----:B------:R-:W-:-:S04]  /*3570*/  IMAD.WIDE.U32 R12, P0, R10, R19, R12 ;  /* 0x000000130a0c7225 */ /* 0x000fc8000780000c */
[----:B------:R-:W-:-:S04]  /*3580*/  IMAD.HI.U32 R19, R11, R19, RZ ;  /* 0x000000130b137227 */ /* 0x000fc800078e00ff */
[----:B------:R-:W-:-:S05]  /*3590*/  IMAD.HI.U32 R12, P1, R11, R17, R12 ;  /* 0x000000110b0c7227 */ /* 0x000fca000782000c */
[----:B------:R-:W-:Y:S01]  /*35a0*/  IADD3 R13, P2, PT, R15, R12, RZ ;  /* 0x0000000c0f0d7210 */ /* 0x000fe20007f5e0ff */
[----:B------:R-:W-:-:S04]  /*35b0*/  IMAD.X R12, R19, 0x1, R11, P0 ;  /* 0x00000001130c7824 */ /* 0x000fc800000e060b */
[----:B------:R-:W-:Y:S01]  /*35c0*/  IMAD.WIDE.U32 R10, R13, R0, RZ ;  /* 0x000000000d0a7225 */ /* 0x000fe200078e00ff */
[----:B------:R-:W-:Y:S02]  /*35d0*/  IADD3.X R15, PT, PT, RZ, RZ, R12, P2, P1 ;  /* 0x000000ffff0f7210 */ /* 0x000fe400017e240c */
        /* <DEDUP_REMOVED lines=9> */
[----:B------:R-:W-:Y:S01]  /*3670*/  IMAD.MOV.U32 R11, RZ, RZ, RZ ;  /* 0x000000ffff0b7224 */ /* 0x000fe200078e00ff */
[----:B------:R-:W-:Y:S01]  /*3680*/  IADD3.X R15, PT, PT, R10, R15, RZ, P0, !PT ;  /* 0x0000000f0a0f7210 */ /* 0x000fe200007fe4ff */
[----:B------:R-:W-:-:S03]  /*3690*/  IMAD.HI.U32 R10, R12, R7, RZ ;  /* 0x000000070c0a7227 */ /* 0x000fc600078e00ff */
[----:B------:R-:W-:Y:S01]  /*36a0*/  IADD3.X R14, PT, PT, RZ, RZ, R15, P2, P1 ;  /* 0x000000ffff0e7210 */ /* 0x000fe200017e240f */
[----:B------:R-:W-:-:S04]  /*36b0*/  IMAD.WIDE.U32 R10, R12, R9, R10 ;  /* 0x000000090c0a7225 */ /* 0x000fc800078e000a */
[C---:B------:R-:W-:Y:S02]  /*36c0*/  IMAD R13, R14.reuse, R9, RZ ;  /* 0x000000090e0d7224 */ /* 0x040fe400078e02ff */
[----:B------:R-:W-:-:S04]  /*36d0*/  IMAD.HI.U32 R10, P0, R14, R7, R10 ;  /* 0x000000070e0a7227 */ /* 0x000fc8000780000a */
[----:B------:R-:W-:Y:S01]  /*36e0*/  IMAD.HI.U32 R14, R14, R9, RZ ;  /* 0x000000090e0e7227 */ /* 0x000fe200078e00ff */
[----:B------:R-:W-:-:S03]  /*36f0*/  IADD3 R13, P1, PT, R13, R10, RZ ;  /* 0x0000000a0d0d7210 */ /* 0x000fc60007f3e0ff */
[----:B------:R-:W-:-:S05]  /*3700*/  IMAD.X R10, RZ, RZ, R14, P0 ;  /* 0x000000ffff0a7224 */ /* 0x000fca00000e060e */
[----:B------:R-:W-:Y:S01]  /*3710*/  IADD3.X R15, PT, PT, RZ, R10, RZ, P1, !PT ;  /* 0x0000000aff0f7210 */ /* 0x000fe20000ffe4ff */
[----:B------:R-:W-:-:S04]  /*3720*/  IMAD.WIDE.U32 R10, R13, R0, RZ ;  /* 0x000000000d0a7225 */ /* 0x000fc800078e00ff */
[----:B------:R-:W-:Y:S01]  /*3730*/  IMAD R12, R15, R0, R11 ;  /* 0x000000000f0c7224 */ /* 0x000fe200078e020b */
[----:B------:R-:W-:-:S04]  /*3740*/  IADD3 R11, P0, PT, -R10, R7, RZ ;  /* 0x000000070a0b7210 */ /* 0x000fc80007f1e1ff */
[-C--:B------:R-:W-:Y:S01]  /*3750*/  IADD3 R7, P1, PT, -R0, R11.reuse, RZ ;  /* 0x0000000b00077210 */ /* 0x080fe20007f3e1ff */
[----:B------:R-:W-:Y:S01]  /*3760*/  IMAD.X R14, R9, 0x1, ~R12, P0 ;  /* 0x00000001090e7824 */ /* 0x000fe200000e0e0c */
[----:B------:R-:W-:Y:S02]  /*3770*/  ISETP.GE.U32.AND P0, PT, R11, R0, PT ;  /* 0x000000000b00720c */ /* 0x000fe40003f06070 */
[----:B------:R-:W-:Y:S02]  /*3780*/  IADD3 R12, P2, PT, R13, 0x1, RZ ;  /* 0x000000010d0c7810 */ /* 0x000fe40007f5e0ff */
[C---:B------:R-:W-:Y:S02]  /*3790*/  ISETP.GE.U32.AND.EX P0, PT, R14.reuse, RZ, PT, P0 ;  /* 0x000000ff0e00720c */ /* 0x040fe40003f06100 */
[----:B------:R-:W-:Y:S01]  /*37a0*/  IADD3.X R9, PT, PT, R14, -0x1, RZ, P1, !PT ;  /* 0xffffffff0e097810 */ /* 0x000fe20000ffe4ff */
[----:B------:R-:W-:Y:S01]  /*37b0*/  IMAD.X R10, RZ, RZ, R15, P2 ;  /* 0x000000ffff0a7224 */ /* 0x000fe200010e060f */
[----:B------:R-:W-:-:S02]  /*37c0*/  SEL R7, R7, R11, P0 ;  /* 0x0000000b07077207 */ /* 0x000fc40000000000 */
[----:B------:R-:W-:Y:S02]  /*37d0*/  SEL R12, R12, R13, P0 ;  /* 0x0000000d0c0c7207 */ /* 0x000fe40000000000 */
[----:B------:R-:W-:Y:S02]  /*37e0*/  SEL R9, R9, R14, P0 ;  /* 0x0000000e09097207 */ /* 0x000fe40000000000 */
[----:B------:R-:W-:Y:S02]  /*37f0*/  SEL R15, R10, R15, P0 ;  /* 0x0000000f0a0f7207 */ /* 0x000fe40000000000 */
[----:B------:R-:W-:Y:S02]  /*3800*/  ISETP.GE.U32.AND P0, PT, R7, R0, PT ;  /* 0x000000000700720c */ /* 0x000fe40003f06070 */
[----:B------:R-:W-:Y:S02]  /*3810*/  IADD3 R7, P2, PT, R12, 0x1, RZ ;  /* 0x000000010c077810 */ /* 0x000fe40007f5e0ff */
[----:B------:R-:W-:-:S02]  /*3820*/  ISETP.NE.U32.AND P1, PT, R0, RZ, PT ;  /* 0x000000ff0000720c */ /* 0x000fc40003f25070 */
[----:B------:R-:W-:Y:S01]  /*3830*/  ISETP.GE.U32.AND.EX P0, PT, R9, RZ, PT, P0 ;  /* 0x000000ff0900720c */ /* 0x000fe20003f06100 */
[----:B------:R-:W-:Y:S01]  /*3840*/  IMAD.MOV.U32 R9, RZ, RZ, 0x0 ;  /* 0x00000000ff097424 */ /* 0x000fe200078e00ff */
[-C--:B------:R-:W-:Y:S02]  /*3850*/  IADD3.X R10, PT, PT, RZ, R15.reuse, RZ, P2, !PT ;  /* 0x0000000fff0a7210 */ /* 0x080fe400017fe4ff */
[----:B------:R-:W-:Y:S02]  /*3860*/  ISETP.NE.AND.EX P1, PT, RZ, RZ, PT, P1 ;  /* 0x000000ffff00720c */ /* 0x000fe40003f25310 */
[----:B------:R-:W-:Y:S02]  /*3870*/  SEL R7, R7, R12, P0 ;  /* 0x0000000c07077207 */ /* 0x000fe40000000000 */
[----:B------:R-:W-:Y:S02]  /*3880*/  SEL R10, R10, R15, P0 ;  /* 0x0000000f0a0a7207 */ /* 0x000fe40000000000 */
[----:B------:R-:W-:-:S02]  /*3890*/  SEL R7, R7, 0xffffffff, P1 ;  /* 0xffffffff07077807 */ /* 0x000fc40000800000 */
[----:B------:R-:W-:Y:S01]  /*38a0*/  SEL R10, R10, 0xffffffff, P1 ;  /* 0xffffffff0a0a7807 */ /* 0x000fe20000800000 */
[----:B------:R-:W-:Y:S06]  /*38b0*/  RET.REL.NODEC R8 `(_ZN2at6native31max_unpooling2d_backward_kernelIN3c108BFloat16EEEvlPKT_PKllllllPS4_) ;  /* 0xffffffc408d07950 */ /* 0x000fec0003c3ffff */
.L_x_80:
        /* <DEDUP_REMOVED lines=12> */
.L_x_937:


//--------------------- .text._ZN2at6native31max_unpooling2d_backward_kernelIN3c104HalfEEEvlPKT_PKllllllPS4_ --------------------------
	.section	.text._ZN2at6native31max_unpooling2d_backward_kernelIN3c104HalfEEEvlPKT_PKllllllPS4_,"ax",@progbits
	.align	128
        .global         _ZN2at6native31max_unpooling2d_backward_kernelIN3c104HalfEEEvlPKT_PKllllllPS4_
        .type           _ZN2at6native31max_unpooling2d_backward_kernelIN3c104HalfEEEvlPKT_PKllllllPS4_,@function
        .size           _ZN2at6native31max_unpooling2d_backward_kernelIN3c104HalfEEEvlPKT_PKllllllPS4_,(.L_x_939 - _ZN2at6native31max_unpooling2d_backward_kernelIN3c104HalfEEEvlPKT_PKllllllPS4_)
        .other          _ZN2at6native31max_unpooling2d_backward_kernelIN3c104HalfEEEvlPKT_PKllllllPS4_,@"STO_CUDA_ENTRY STV_DEFAULT"
_ZN2at6native31max_unpooling2d_backward_kernelIN3c104HalfEEEvlPKT_PKllllllPS4_:
.text._ZN2at6native31max_unpooling2d_backward_kernelIN3c104HalfEEEvlPKT_PKllllllPS4_:
        /* <DEDUP_REMOVED lines=50> */
.L_x_82:
[----:B------:R-:W-:-:S07]  /*0320*/  MOV R8, 0x340 ;  /* 0x0000034000087802 */ /* 0x000fce0000000f00 */
[----:B------:R-:W-:Y:S05]  /*0330*/  CALL.REL.NOINC `($__internal_12_$__cuda_sm20_div_u64) ;  /* 0x0000003000587944 */ /* 0x000fea0003c00000 */
[----:B------:R-:W-:Y:S02]  /*0340*/  IMAD.MOV.U32 R8, RZ, RZ, R7 ;  /* 0x000000ffff087224 */ /* 0x000fe400078e0007 */
[----:B------:R-:W-:-:S07]  /*0350*/  IMAD.MOV.U32 R9, RZ, RZ, R10 ;  /* 0x000000ffff097224 */ /* 0x000fce00078e000a */
.L_x_83:
[----:B------:R-:W-:Y:S05]  /*0360*/  BSYNC.RECONVERGENT B0 ;  /* 0x0000000000007941 */ /* 0x000fea0003800200 */
.L_x_81:
        /* <DEDUP_REMOVED lines=26> */
.L_x_95:
        /* <DEDUP_REMOVED lines=25> */
.L_x_87:
[----:B------:R-:W1:Y:S01]  /*06a0*/  LDCU.64 UR8, c[0x0][0x3a8] ;  /* 0x00007500ff0877ac */ /* 0x000e620008000a00 */
[----:B------:R-:W-:Y:S01]  /*06b0*/  IMAD.MOV.U32 R24, RZ, RZ, R9 ;  /* 0x000000ffff187224 */ /* 0x000fe200078e0009 */
[----:B------:R-:W-:Y:S01]  /*06c0*/  MOV R12, 0x700 ;  /* 0x00000700000c7802 */ /* 0x000fe20000000f00 */
[----:B-1----:R-:W-:Y:S02]  /*06d0*/  IMAD.U32 R18, RZ, RZ, UR8 ;  /* 0x00000008ff127e24 */ /* 0x002fe4000f8e00ff */
[----:B------:R-:W-:-:S07]  /*06e0*/  IMAD.U32 R13, RZ, RZ, UR9 ;  /* 0x00000009ff0d7e24 */ /* 0x000fce000f8e00ff */
[----:B0--3--:R-:W-:Y:S05]  /*06f0*/  CALL.REL.NOINC `($__internal_11_$__cuda_sm20_div_s64) ;  /* 0x00000028001c7944 */ /* 0x009fea0003c00000 */
.L_x_88:
[----:B---3--:R-:W-:Y:S05]  /*0700*/  BSYNC.RECONVERGENT B1 ;  /* 0x0000000000017941 */ /* 0x008fea0003800200 */
.L_x_86:
        /* <DEDUP_REMOVED lines=25> */
.L_x_90:
[----:B------:R-:W0:Y:S01]  /*08a0*/  LDCU.64 UR8, c[0x0][0x3a0] ;  /* 0x00007400ff0877ac */ /* 0x000e220008000a00 */
[----:B------:R-:W-:Y:S01]  /*08b0*/  IMAD.MOV.U32 R24, RZ, RZ, R20 ;  /* 0x000000ffff187224 */ /* 0x000fe200078e0014 */
[----:B------:R-:W-:Y:S01]  /*08c0*/  MOV R12, 0x910 ;  /* 0x00000910000c7802 */ /* 0x000fe20000000f00 */
[----:B------:R-:W-:Y:S02]  /*08d0*/  IMAD.MOV.U32 R19, RZ, RZ, R21 ;  /* 0x000000ffff137224 */ /* 0x000fe400078e0015 */
[----:B0-----:R-:W-:Y:S01]  /*08e0*/  IMAD.U32 R18, RZ, RZ, UR8 ;  /* 0x00000008ff127e24 */ /* 0x001fe2000f8e00ff */
[----:B------:R-:W-:-:S07]  /*08f0*/  MOV R13, UR9 ;  /* 0x00000009000d7c02 */ /* 0x000fce0008000f00 */
[----:B------:R-:W-:Y:S05]  /*0900*/  CALL.REL.NOINC `($__internal_11_$__cuda_sm20_div_s64) ;  /* 0x0000002400987944 */ /* 0x000fea0003c00000 */
[----:B------:R-:W-:Y:S02]  /*0910*/  IMAD.MOV.U32 R14, RZ, RZ, R20 ;  /* 0x000000ffff0e7224 */ /* 0x000fe400078e0014 */
[----:B------:R-:W-:-:S07]  /*0920*/  IMAD.MOV.U32 R15, RZ, RZ, R21 ;  /* 0x000000ffff0f7224 */ /* 0x000fce00078e0015 */
.L_x_91:
[----:B------:R-:W-:Y:S05]  /*0930*/  BSYNC.RECONVERGENT B1 ;  /* 0x0000000000017941 */ /* 0x000fea0003800200 */
.L_x_89:
        /* <DEDUP_REMOVED lines=27> */
.L_x_93:
[----:B------:R-:W0:Y:S01]  /*0af0*/  LDCU.64 UR8, c[0x0][0x398] ;  /* 0x00007300ff0877ac */ /* 0x000e220008000a00 */
[----:B------:R-:W-:Y:S01]  /*0b00*/  IMAD.MOV.U32 R24, RZ, RZ, R14 ;  /* 0x000000ffff187224 */ /* 0x000fe200078e000e */
[----:B------:R-:W-:Y:S02]  /*0b10*/  MOV R19, R15 ;  /* 0x0000000f00137202 */ /* 0x000fe40000000f00 */
[----:B------:R-:W-:Y:S01]  /*0b20*/  MOV R12, 0xb60 ;  /* 0x00000b60000c7802 */ /* 0x000fe20000000f00 */
[----:B0-----:R-:W-:Y:S02]  /*0b30*/  IMAD.U32 R18, RZ, RZ, UR8 ;  /* 0x00000008ff127e24 */ /* 0x001fe4000f8e00ff */
[----:B------:R-:W-:-:S07]  /*0b40*/  IMAD.U32 R13, RZ, RZ, UR9 ;  /* 0x00000009ff0d7e24 */ /* 0x000fce000f8e00ff */
[----:B------:R-:W-:Y:S05]  /*0b50*/  CALL.REL.NOINC `($__internal_11_$__cuda_sm20_div_s64) ;  /* 0x0000002400047944 */ /* 0x000fea0003c00000 */
[----:B------:R-:W-:Y:S02]  /*0b60*/  IMAD.MOV R19, RZ, RZ, -R20 ;  /* 0x000000ffff137224 */ /* 0x000fe400078e0a14 */
[----:B------:R-:W-:-:S04]  /*0b70*/  IMAD.U32 R15, RZ, RZ, UR25 ;  /* 0x00000019ff0f7e24 */ /* 0x000fc8000f8e00ff */
[----:B------:R-:W-:-:S07]  /*0b80*/  IMAD R19, R19, R15, R14 ;  /* 0x0000000f13137224 */ /* 0x000fce00078e020e */
.L_x_94:
[----:B------:R-:W-:Y:S05]  /*0b90*/  BSYNC.RECONVERGENT B1 ;  /* 0x0000000000017941 */ /* 0x000fea0003800200 */
.L_x_92:
        /* <DEDUP_REMOVED lines=34> */
.L_x_85:
[----:B0--34-:R-:W-:Y:S05]  /*0dc0*/  BSYNC.RECONVERGENT B0 ;  /* 0x0000000000007941 */ /* 0x019fea0003800200 */
.L_x_84:
        /* <DEDUP_REMOVED lines=13> */
.L_x_133:
        /* <DEDUP_REMOVED lines=25> */
.L_x_98:
[----:B------:R-:W0:Y:S01]  /*1030*/  LDCU.64 UR10, c[0x0][0x3a8] ;  /* 0x00007500ff0a77ac */ /* 0x000e220008000a00 */
[----:B------:R-:W-:Y:S01]  /*1040*/  IMAD.MOV.U32 R24, RZ, RZ, R3 ;  /* 0x000000ffff187224 */ /* 0x000fe200078e0003 */
[----:B------:R-:W-:Y:S02]  /*1050*/  MOV R12, 0x1090 ;  /* 0x00001090000c7802 */ /* 0x000fe40000000f00 */
[----:B0-----:R-:W-:Y:S01]  /*1060*/  MOV R18, UR10 ;  /* 0x0000000a00127c02 */ /* 0x001fe20008000f00 */
[----:B-1----:R-:W-:-:S07]  /*1070*/  IMAD.U32 R13, RZ, RZ, UR11 ;  /* 0x0000000bff0d7e24 */ /* 0x002fce000f8e00ff */
[----:B------:R-:W-:Y:S05]  /*1080*/  CALL.REL.NOINC `($__internal_11_$__cuda_sm20_div_s64) ;  /* 0x0000001c00b87944 */ /* 0x000fea0003c00000 */
.L_x_99:
[----:B------:R-:W-:Y:S05]  /*1090*/  BSYNC.RECONVERGENT B1 ;  /* 0x0000000000017941 */ /* 0x000fea0003800200 */
.L_x_97:
        /* <DEDUP_REMOVED lines=24> */
.L_x_101:
[----:B------:R-:W0:Y:S01]  /*1220*/  LDCU.64 UR10, c[0x0][0x3a0] ;  /* 0x00007400ff0a77ac */ /* 0x000e220008000a00 */
[----:B------:R-:W-:Y:S01]  /*1230*/  IMAD.MOV.U32 R24, RZ, RZ, R20 ;  /* 0x000000ffff187224 */ /* 0x000fe200078e0014 */
[----:B------:R-:W-:Y:S02]  /*1240*/  MOV R19, R21 ;  /* 0x0000001500137202 */ /* 0x000fe40000000f00 */
[----:B------:R-:W-:Y:S01]  /*1250*/  MOV R12, 0x1290 ;  /* 0x00001290000c7802 */ /* 0x000fe20000000f00 */
[----:B0-----:R-:W-:Y:S02]  /*1260*/  IMAD.U32 R18, RZ, RZ, UR10 ;  /* 0x0000000aff127e24 */ /* 0x001fe4000f8e00ff */
[----:B-1----:R-:W-:-:S07]  /*1270*/  IMAD.U32 R13, RZ, RZ, UR11 ;  /* 0x0000000bff0d7e24 */ /* 0x002fce000f8e00ff */
[----:B------:R-:W-:Y:S05]  /*1280*/  CALL.REL.NOINC `($__internal_11_$__cuda_sm20_div_s64) ;  /* 0x0000001c00387944 */ /* 0x000fea0003c00000 */
[----:B------:R-:W-:Y:S01]  /*1290*/  IMAD.MOV.U32 R6, RZ, RZ, R20 ;  /* 0x000000ffff067224 */ /* 0x000fe200078e0014 */
[----:B------:R-:W-:-:S07]  /*12a0*/  MOV R7, R21 ;  /* 0x0000001500077202 */ /* 0x000fce0000000f00 */
.L_x_102:
[----:B------:R-:W-:Y:S05]  /*12b0*/  BSYNC.RECONVERGENT B1 ;  /* 0x0000000000017941 */ /* 0x000fea0003800200 */
.L_x_100:
        /* <DEDUP_REMOVED lines=27> */
.L_x_104:
[----:B------:R-:W0:Y:S01]  /*1470*/  LDCU.64 UR10, c[0x0][0x398] ;  /* 0x00007300ff0a77ac */ /* 0x000e220008000a00 */
[----:B------:R-:W-:Y:S01]  /*1480*/  IMAD.MOV.U32 R24, RZ, RZ, R6 ;  /* 0x000000ffff187224 */ /* 0x000fe200078e0006 */
[----:B------:R-:W-:Y:S01]  /*1490*/  MOV R12, 0x14e0 ;  /* 0x000014e0000c7802 */ /* 0x000fe20000000f00 */
[----:B------:R-:W-:Y:S01]  /*14a0*/  IMAD.MOV.U32 R19, RZ, RZ, R7 ;  /* 0x000000ffff137224 */ /* 0x000fe200078e0007 */
[----:B0-----:R-:W-:Y:S01]  /*14b0*/  MOV R18, UR10 ;  /* 0x0000000a00127c02 */ /* 0x001fe20008000f00 */
[----:B-1----:R-:W-:-:S07]  /*14c0*/  IMAD.U32 R13, RZ, RZ, UR11 ;  /* 0x0000000bff0d7e24 */ /* 0x002fce000f8e00ff */
[----:B------:R-:W-:Y:S05]  /*14d0*/  CALL.REL.NOINC `($__internal_11_$__cuda_sm20_div_s64) ;  /* 0x0000001800a47944 */ /* 0x000fea0003c00000 */
[----:B------:R-:W-:Y:S01]  /*14e0*/  MOV R7, UR32 ;  /* 0x0000002000077c02 */ /* 0x000fe20008000f00 */
[----:B------:R-:W-:-:S04]  /*14f0*/  IMAD.MOV R8, RZ, RZ, -R20 ;  /* 0x000000ffff087224 */ /* 0x000fc800078e0a14 */
[----:B------:R-:W-:-:S07]  /*1500*/  IMAD R8, R8, R7, R6 ;  /* 0x0000000708087224 */ /* 0x000fce00078e0206 */
.L_x_105:
[----:B------:R-:W-:Y:S05]  /*1510*/  BSYNC.RECONVERGENT B1 ;  /* 0x0000000000017941 */ /* 0x000fea0003800200 */
.L_x_103:
        /* <DEDUP_REMOVED lines=51> */
.L_x_107:
[----:B------:R-:W1:Y:S01]  /*1850*/  LDCU.64 UR10, c[0x0][0x3a8] ;  /* 0x00007500ff0a77ac */ /* 0x000e620008000a00 */
[----:B------:R-:W-:Y:S01]  /*1860*/  IMAD.MOV.U32 R24, RZ, RZ, R3 ;  /* 0x000000ffff187224 */ /* 0x000fe200078e0003 */
[----:B------:R-:W-:Y:S02]  /*1870*/  MOV R12, 0x18b0 ;  /* 0x000018b0000c7802 */ /* 0x000fe40000000f00 */
[----:B-1----:R-:W-:Y:S01]  /*1880*/  MOV R18, UR10 ;  /* 0x0000000a00127c02 */ /* 0x002fe20008000f00 */
[----:B------:R-:W-:-:S07]  /*1890*/  IMAD.U32 R13, RZ, RZ, UR11 ;  /* 0x0000000bff0d7e24 */ /* 0x000fce000f8e00ff */
[----:B0-----:R-:W-:Y:S05]  /*18a0*/  CALL.REL.NOINC `($__internal_11_$__cuda_sm20_div_s64) ;  /* 0x0000001400b07944 */ /* 0x001fea0003c00000 */
.L_x_108:
[----:B------:R-:W-:Y:S05]  /*18b0*/  BSYNC.RECONVERGENT B1 ;  /* 0x0000000000017941 */ /* 0x000fea0003800200 */
.L_x_106:
        /* <DEDUP_REMOVED lines=24> */
.L_x_110:
[----:B------:R-:W0:Y:S01]  /*1a40*/  LDCU.64 UR10, c[0x0][0x3a0] ;  /* 0x00007400ff0a77ac */ /* 0x000e220008000a00 */
[----:B------:R-:W-:Y:S01]  /*1a50*/  IMAD.MOV.U32 R24, RZ, RZ, R20 ;  /* 0x000000ffff187224 */ /* 0x000fe200078e0014 */
[----:B------:R-:W-:Y:S02]  /*1a60*/  MOV R19, R21 ;  /* 0x0000001500137202 */ /* 0x000fe40000000f00 */
[----:B------:R-:W-:Y:S01]  /*1a70*/  MOV R12, 0x1ab0 ;  /* 0x00001ab0000c7802 */ /* 0x000fe20000000f00 */
[----:B0-----:R-:W-:Y:S02]  /*1a80*/  IMAD.U32 R18, RZ, RZ, UR10 ;  /* 0x0000000aff127e24 */ /* 0x001fe4000f8e00ff */
[----:B------:R-:W-:-:S07]  /*1a90*/  IMAD.U32 R13, RZ, RZ, UR11 ;  /* 0x0000000bff0d7e24 */ /* 0x000fce000f8e00ff */
[----:B------:R-:W-:Y:S05]  /*1aa0*/  CALL.REL.NOINC `($__internal_11_$__cuda_sm20_div_s64) ;  /* 0x0000001400307944 */ /* 0x000fea0003c00000 */
[----:B------:R-:W-:Y:S01]  /*1ab0*/  IMAD.MOV.U32 R6, RZ, RZ, R20 ;  /* 0x000000ffff067224 */ /* 0x000fe200078e0014 */
[----:B------:R-:W-:-:S07]  /*1ac0*/  MOV R7, R21 ;  /* 0x0000001500077202 */ /* 0x000fce0000000f00 */
.L_x_111:
[----:B------:R-:W-:Y:S05]  /*1ad0*/  BSYNC.RECONVERGENT B1 ;  /* 0x0000000000017941 */ /* 0x000fea0003800200 */
.L_x_109:
        /* <DEDUP_REMOVED lines=27> */
.L_x_113:
[----:B------:R-:W0:Y:S01]  /*1c90*/  LDCU.64 UR10, c[0x0][0x398] ;  /* 0x00007300ff0a77ac */ /* 0x000e220008000a00 */
[----:B------:R-:W-:Y:S01]  /*1ca0*/  IMAD.MOV.U32 R24, RZ, RZ, R6 ;  /* 0x000000ffff187224 */ /* 0x000fe200078e0006 */
[----:B------:R-:W-:Y:S01]  /*1cb0*/  MOV R12, 0x1d00 ;  /* 0x00001d00000c7802 */ /* 0x000fe20000000f00 */
[----:B------:R-:W-:Y:S01]  /*1cc0*/  IMAD.MOV.U32 R19, RZ, RZ, R7 ;  /* 0x000000ffff137224 */ /* 0x000fe200078e0007 */
[----:B0-----:R-:W-:Y:S01]  /*1cd0*/  MOV R18, UR10 ;  /* 0x0000000a00127c02 */ /* 0x001fe20008000f00 */
[----:B------:R-:W-:-:S07]  /*1ce0*/  IMAD.U32 R13, RZ, RZ, UR11 ;  /* 0x0000000bff0d7e24 */ /* 0x000fce000f8e00ff */
[----:B------:R-:W-:Y:S05]  /*1cf0*/  CALL.REL.NOINC `($__internal_11_$__cuda_sm20_div_s64) ;  /* 0x00000010009c7944 */ /* 0x000fea0003c00000 */
[----:B------:R-:W-:Y:S01]  /*1d00*/  MOV R7, UR32 ;  /* 0x0000002000077c02 */ /* 0x000fe20008000f00 */
[----:B------:R-:W-:-:S04]  /*1d10*/  IMAD.MOV R8, RZ, RZ, -R20 ;  /* 0x000000ffff087224 */ /* 0x000fc800078e0a14 */
[----:B------:R-:W-:-:S07]  /*1d20*/  IMAD R8, R8, R7, R6 ;  /* 0x0000000708087224 */ /* 0x000fce00078e0206 */
.L_x_114:
[----:B------:R-:W-:Y:S05]  /*1d30*/  BSYNC.RECONVERGENT B1 ;  /* 0x0000000000017941 */ /* 0x000fea0003800200 */
.L_x_112:
        /* <DEDUP_REMOVED lines=51> */
.L_x_116:
[----:B------:R-:W1:Y:S01]  /*2070*/  LDCU.64 UR10, c[0x0][0x3a8] ;  /* 0x00007500ff0a77ac */ /* 0x000e620008000a00 */
[----:B------:R-:W-:Y:S01]  /*2080*/  IMAD.MOV.U32 R24, RZ, RZ, R3 ;  /* 0x000000ffff187224 */ /* 0x000fe200078e0003 */
[----:B------:R-:W-:Y:S02]  /*2090*/  MOV R12, 0x20d0 ;  /* 0x000020d0000c7802 */ /* 0x000fe40000000f00 */
[----:B-1----:R-:W-:Y:S01]  /*20a0*/  MOV R18, UR10 ;  /* 0x0000000a00127c02 */ /* 0x002fe20008000f00 */
[----:B------:R-:W-:-:S07]  /*20b0*/  IMAD.U32 R13, RZ, RZ, UR11 ;  /* 0x0000000bff0d7e24 */ /* 0x000fce000f8e00ff */
[----:B0-----:R-:W-:Y:S05]  /*20c0*/  CALL.REL.NOINC `($__internal_11_$__cuda_sm20_div_s64) ;  /* 0x0000000c00a87944 */ /* 0x001fea0003c00000 */
.L_x_117:
[----:B------:R-:W-:Y:S05]  /*20d0*/  BSYNC.RECONVERGENT B1 ;  /* 0x0000000000017941 */ /* 0x000fea0003800200 */
.L_x_115:
        /* <DEDUP_REMOVED lines=24> */
.L_x_119:
        /* <DEDUP_REMOVED lines=9> */
.L_x_120:
[----:B------:R-:W-:Y:S05]  /*22f0*/  BSYNC.RECONVERGENT B1 ;  /* 0x0000000000017941 */ /* 0x000fea0003800200 */
.L_x_118:
        /* <DEDUP_REMOVED lines=27> */
.L_x_122:
[----:B------:R-:W0:Y:S01]  /*24b0*/  LDCU.64 UR10, c[0x0][0x398] ;  /* 0x00007300ff0a77ac */ /* 0x000e220008000a00 */
[----:B------:R-:W-:Y:S01]  /*24c0*/  IMAD.MOV.U32 R24, RZ, RZ, R6 ;  /* 0x000000ffff187224 */ /* 0x000fe200078e0006 */
[----:B------:R-:W-:Y:S01]  /*24d0*/  MOV R12, 0x2520 ;  /* 0x00002520000c7802 */ /* 0x000fe20000000f00 */
[----:B------:R-:W-:Y:S02]  /*24e0*/  IMAD.MOV.U32 R19, RZ, RZ, R7 ;  /* 0x000000ffff137224 */ /* 0x000fe400078e0007 */
[----:B0-----:R-:W-:Y:S01]  /*24f0*/  IMAD.U32 R18, RZ, RZ, UR10 ;  /* 0x0000000aff127e24 */ /* 0x001fe2000f8e00ff */
[----:B------:R-:W-:-:S07]  /*2500*/  MOV R13, UR11 ;  /* 0x0000000b000d7c02 */ /* 0x000fce0008000f00 */
[----:B------:R-:W-:Y:S05]  /*2510*/  CALL.REL.NOINC `($__internal_11_$__cuda_sm20_div_s64) ;  /* 0x0000000800947944 */ /* 0x000fea0003c00000 */
[----:B------:R-:W-:Y:S01]  /*2520*/  MOV R7, UR32 ;  /* 0x0000002000077c02 */ /* 0x000fe20008000f00 */
[----:B------:R-:W-:-:S04]  /*2530*/  IMAD.MOV R8, RZ, RZ, -R20 ;  /* 0x000000ffff087224 */ /* 0x000fc800078e0a14 */
[----:B------:R-:W-:-:S07]  /*2540*/  IMAD R8, R8, R7, R6 ;  /* 0x0000000708087224 */ /* 0x000fce00078e0206 */
.L_x_123:
[----:B------:R-:W-:Y:S05]  /*2550*/  BSYNC.RECONVERGENT B1 ;  /* 0x0000000000017941 */ /* 0x000fea0003800200 */
.L_x_121:
        /* <DEDUP_REMOVED lines=51> */
.L_x_125:
[----:B------:R-:W1:Y:S01]  /*2890*/  LDCU.64 UR10, c[0x0][0x3a8] ;  /* 0x00007500ff0a77ac */ /* 0x000e620008000a00 */
[----:B------:R-:W-:Y:S01]  /*28a0*/  IMAD.MOV.U32 R24, RZ, RZ, R3 ;  /* 0x000000ffff187224 */ /* 0x000fe200078e0003 */
[----:B------:R-:W-:Y:S02]  /*28b0*/  MOV R12, 0x28f0 ;  /* 0x000028f0000c7802 */ /* 0x000fe40000000f00 */
[----:B-1----:R-:W-:Y:S01]  /*28c0*/  MOV R18, UR10 ;  /* 0x0000000a00127c02 */ /* 0x002fe20008000f00 */
[----:B------:R-:W-:-:S07]  /*28d0*/  IMAD.U32 R13, RZ, RZ, UR11 ;  /* 0x0000000bff0d7e24 */ /* 0x000fce000f8e00ff */
[----:B0-----:R-:W-:Y:S05]  /*28e0*/  CALL.REL.NOINC `($__internal_11_$__cuda_sm20_div_s64) ;  /* 0x0000000400a07944 */ /* 0x001fea0003c00000 */
.L_x_126:
[----:B------:R-:W-:Y:S05]  /*28f0*/  BSYNC.RECONVERGENT B1 ;  /* 0x0000000000017941 */ /* 0x000fea0003800200 */
.L_x_124:
        /* <DEDUP_REMOVED lines=24> */
.L_x_128:
[----:B------:R-:W0:Y:S01]  /*2a80*/  LDCU.64 UR10, c[0x0][0x3a0] ;  /* 0x00007400ff0a77ac */ /* 0x000e220008000a00 */
[----:B------:R-:W-:Y:S01]  /*2a90*/  IMAD.MOV.U32 R24, RZ, RZ, R20 ;  /* 0x000000ffff187224 */ /* 0x000fe200078e0014 */
[----:B------:R-:W-:Y:S02]  /*2aa0*/  MOV R19, R21 ;  /* 0x0000001500137202 */ /* 0x000fe40000000f00 */
[----:B------:R-:W-:Y:S01]  /*2ab0*/  MOV R12, 0x2af0 ;  /* 0x00002af0000c7802 */ /* 0x000fe20000000f00 */
[----:B0-----:R-:W-:Y:S02]  /*2ac0*/  IMAD.U32 R18, RZ, RZ, UR10 ;  /* 0x0000000aff127e24 */ /* 0x001fe4000f8e00ff */
[----:B------:R-:W-:-:S07]  /*2ad0*/  IMAD.U32 R13, RZ, RZ, UR11 ;  /* 0x0000000bff0d7e24 */ /* 0x000fce000f8e00ff */
[----:B------:R-:W-:Y:S05]  /*2ae0*/  CALL.REL.NOINC `($__internal_11_$__cuda_sm20_div_s64) ;  /* 0x0000000400207944 */ /* 0x000fea0003c00000 */
[----:B------:R-:W-:Y:S01]  /*2af0*/  MOV R6, R20 ;  /* 0x0000001400067202 */ /* 0x000fe20000000f00 */
[----:B------:R-:W-:-:S07]  /*2b00*/  IMAD.MOV.U32 R7, RZ, RZ, R21 ;  /* 0x000000ffff077224 */ /* 0x000fce00078e0015 */
.L_x_129:
[----:B------:R-:W-:Y:S05]  /*2b10*/  BSYNC.RECONVERGENT B1 ;  /* 0x0000000000017941 */ /* 0x000fea0003800200 */
.L_x_127:
        /* <DEDUP_REMOVED lines=27> */
.L_x_131:
[----:B------:R-:W0:Y:S01]  /*2cd0*/  LDCU.64 UR10, c[0x0][0x398] ;  /* 0x00007300ff0a77ac */ /* 0x000e220008000a00 */
[----:B------:R-:W-:Y:S02]  /*2ce0*/  MOV R24, R6 ;  /* 0x0000000600187202 */ /* 0x000fe40000000f00 */
        /* <DEDUP_REMOVED lines=8> */
.L_x_132:
[----:B------:R-:W-:Y:S05]  /*2d70*/  BSYNC.RECONVERGENT B1 ;  /* 0x0000000000017941 */ /* 0x000fea0003800200 */
.L_x_130:
        /* <DEDUP_REMOVED lines=30> */
.L_x_96:
[----:B------:R-:W-:Y:S05]  /*2f60*/  EXIT ;  /* 0x000000000000794d */ /* 0x000fea0003800000 */
        .weak           $__internal_11_$__cuda_sm20_div_s64
        .type           $__internal_11_$__cuda_sm20_div_s64,@function
        .size           $__internal_11_$__cuda_sm20_div_s64,($__internal_12_$__cuda_sm20_div_u64 - $__internal_11_$__cuda_sm20_div_s64)
$__internal_11_$__cuda_sm20_div_s64:
        /* <DEDUP_REMOVED lines=82> */
[----:B------:R-:W-:Y:S06]  /*3490*/  RET.REL.NODEC R12 `(_ZN2at6native31max_unpooling2d_backward_kernelIN3c104HalfEEEvlPKT_PKllllllPS4_) ;  /* 0xffffffc80cd87950 */ /* 0x000fec0003c3ffff */
        .weak           $__internal_12_$__cuda_sm20_div_u64
        .type           $__internal_12_$__cuda_sm20_div_u64,@function
        .size           $__internal_12_$__cuda_sm20_div_u64,(.L_x_939 - $__internal_12_$__cuda_sm20_div_u64)
$__internal_12_$__cuda_sm20_div_u64:
        /* <DEDUP_REMOVED lines=65> */
[----:B------:R-:W-:Y:S06]  /*38b0*/  RET.REL.NODEC R8 `(_ZN2at6native31max_unpooling2d_backward_kernelIN3c104HalfEEEvlPKT_PKllllllPS4_) ;  /* 0xffffffc408d07950 */ /* 0x000fec0003c3ffff */
.L_x_134:
        /* <DEDUP_REMOVED lines=12> */
.L_x_939:


//--------------------- .text._ZN2at6native31max_unpooling2d_backward_kernelIfEEvlPKT_PKllllllPS2_ --------------------------
	.section	.text._ZN2at6native31max_unpooling2d_backward_kernelIfEEvlPKT_PKllllllPS2_,"ax",@progbits
	.align	128
        .global         _ZN2at6native31max_unpooling2d_backward_kernelIfEEvlPKT_PKllllllPS2_
        .type           _ZN2at6native31max_unpooling2d_backward_kernelIfEEvlPKT_PKllllllPS2_,@function
        .size           _ZN2at6native31max_unpooling2d_backward_kernelIfEEvlPKT_PKllllllPS2_,(.L_x_941 - _ZN2at6native31max_unpooling2d_backward_kernelIfEEvlPKT_PKllllllPS2_)
        .other          _ZN2at6native31max_unpooling2d_backward_kernelIfEEvlPKT_PKllllllPS2_,@"STO_CUDA_ENTRY STV_DEFAULT"
_ZN2at6native31max_unpooling2d_backward_kernelIfEEvlPKT_PKllllllPS2_:
.text._ZN2at6native31max_unpooling2d_backward_kernelIfEEvlPKT_PKllllllPS2_:
        /* <DEDUP_REMOVED lines=50> */
.L_x_136:
[----:B------:R-:W-:-:S07]  /*0320*/  MOV R8, 0x340 ;  /* 0x0000034000087802 */ /* 0x000fce0000000f00 */
[----:B------:R-:W-:Y:S05]  /*0330*/  CALL.REL.NOINC `($__internal_14_$__cuda_sm20_div_u64) ;  /* 0x0000003000587944 */ /* 0x000fea0003c00000 */
[----:B------:R-:W-:Y:S02]  /*0340*/  IMAD.MOV.U32 R8, RZ, RZ, R7 ;  /* 0x000000ffff087224 */ /* 0x000fe400078e0007 */
[----:B------:R-:W-:-:S07]  /*0350*/  IMAD.MOV.U32 R9, RZ, RZ, R10 ;  /* 0x000000ffff097224 */ /* 0x000fce00078e000a */
.L_x_137:
[----:B------:R-:W-:Y:S05]  /*0360*/  BSYNC.RECONVERGENT B0 ;  /* 0x0000000000007941 */ /* 0x000fea0003800200 */
.L_x_135:
        /* <DEDUP_REMOVED lines=26> */
.L_x_149:
        /* <DEDUP_REMOVED lines=25> */
.L_x_141:
[----:B------:R-:W1:Y:S01]  /*06a0*/  LDCU.64 UR8, c[0x0][0x3a8] ;  /* 0x00007500ff0877ac */ /* 0x000e620008000a00 */
[----:B------:R-:W-:Y:S01]  /*06b0*/  IMAD.MOV.U32 R24, RZ, RZ, R9 ;  /* 0x000000ffff187224 */ /* 0x000fe200078e0009 */
[----:B------:R-:W-:Y:S01]  /*06c0*/  MOV R12, 0x700 ;  /* 0x00000700000c7802 */ /* 0x000fe20000000f00 */
[----:B-1----:R-:W-:Y:S02]  /*06d0*/  IMAD.U32 R18, RZ, RZ, UR8 ;  /* 0x00000008ff127e24 */ /* 0x002fe4000f8e00ff */
[----:B------:R-:W-:-:S07]  /*06e0*/  IMAD.U32 R13, RZ, RZ, UR9 ;  /* 0x00000009ff0d7e24 */ /* 0x000fce000f8e00ff */
[----:B0--3--:R-:W-:Y:S05]  /*06f0*/  CALL.REL.NOINC `($__internal_13_$__cuda_sm20_div_s64) ;  /* 0x00000028001c7944 */ /* 0x009fea0003c00000 */
.L_x_142:
[----:B---3--:R-:W-:Y:S05]  /*0700*/  BSYNC.RECONVERGENT B1 ;  /* 0x0000000000017941 */ /* 0x008fea0003800200 */
.L_x_140:
        /* <DEDUP_REMOVED lines=25> */
.L_x_144:
[----:B------:R-:W0:Y:S01]  /*08a0*/  LDCU.64 UR8, c[0x0][0x3a0] ;  /* 0x00007400ff0877ac */ /* 0x000e220008000a00 */
[----:B------:R-:W-:Y:S01]  /*08b0*/  IMAD.MOV.U32 R24, RZ, RZ, R20 ;  /* 0x000000ffff187224 */ /* 0x000fe200078e0014 */
[----:B------:R-:W-:Y:S01]  /*08c0*/  MOV R12, 0x910 ;  /* 0x00000910000c7802 */ /* 0x000fe20000000f00 */
[----:B------:R-:W-:Y:S02]  /*08d0*/  IMAD.MOV.U32 R19, RZ, RZ, R21 ;  /* 0x000000ffff137224 */ /* 0x000fe400078e0015 */
[----:B0-----:R-:W-:Y:S01]  /*08e0*/  IMAD.U32 R18, RZ, RZ, UR8 ;  /* 0x00000008ff127e24 */ /* 0x001fe2000f8e00ff */
[----:B------:R-:W-:-:S07]  /*08f0*/  MOV R13, UR9 ;  /* 0x00000009000d7c02 */ /* 0x000fce0008000f00 */
[----:B------:R-:W-:Y:S05]  /*0900*/  CALL.REL.NOINC `($__internal_13_$__cuda_sm20_div_s64) ;  /* 0x0000002400987944 */ /* 0x000fea0003c00000 */
[----:B------:R-:W-:Y:S02]  /*0910*/  IMAD.MOV.U32 R14, RZ, RZ, R20 ;  /* 0x000000ffff0e7224 */ /* 0x000fe400078e0014 */
[----:B------:R-:W-:-:S07]  /*0920*/  IMAD.MOV.U32 R15, RZ, RZ, R21 ;  /* 0x000000ffff0f7224 */ /* 0x000fce00078e0015 */
.L_x_145:
[----:B------:R-:W-:Y:S05]  /*0930*/  BSYNC.RECONVERGENT B1 ;  /* 0x0000000000017941 */ /* 0x000fea0003800200 */
.L_x_143:
        /* <DEDUP_REMOVED lines=27> */
.L_x_147:
[----:B------:R-:W0:Y:S01]  /*0af0*/  LDCU.64 UR8, c[0x0][0x398] ;  /* 0x00007300ff0877ac */ /* 0x000e220008000a00 */
[----:B------:R-:W-:Y:S01]  /*0b00*/  IMAD.MOV.U32 R24, RZ, RZ, R14 ;  /* 0x000000ffff187224 */ /* 0x000fe200078e000e */
[----:B------:R-:W-:Y:S02]  /*0b10*/  MOV R19, R15 ;  /* 0x0000000f00137202 */ /* 0x000fe40000000f00 */
[----:B------:R-:W-:Y:S01]  /*0b20*/  MOV R12, 0xb60 ;  /* 0x00000b60000c7802 */ /* 0x000fe20000000f00 */
[----:B0-----:R-:W-:Y:S02]  /*0b30*/  IMAD.U32 R18, RZ, RZ, UR8 ;  /* 0x00000008ff127e24 */ /* 0x001fe4000f8e00ff */
[----:B------:R-:W-:-:S07]  /*0b40*/  IMAD.U32 R13, RZ, RZ, UR9 ;  /* 0x00000009ff0d7e24 */ /* 0x000fce000f8e00ff */
[----:B------:R-:W-:Y:S05]  /*0b50*/  CALL.REL.NOINC `($__internal_13_$__cuda_sm20_div_s64) ;  /* 0x0000002400047944 */ /* 0x000fea0003c00000 */
[----:B------:R-:W-:Y:S02]  /*0b60*/  IMAD.MOV R19, RZ, RZ, -R20 ;  /* 0x000000ffff137224 */ /* 0x000fe400078e0a14 */
[----:B------:R-:W-:-:S04]  /*0b70*/  IMAD.U32 R15, RZ, RZ, UR25 ;  /* 0x00000019ff0f7e24 */ /* 0x000fc8000f8e00ff */
[----:B------:R-:W-:-:S07]  /*0b80*/  IMAD R19, R19, R15, R14 ;  /* 0x0000000f13137224 */ /* 0x000fce00078e020e */
.L_x_148:
[----:B------:R-:W-:Y:S05]  /*0b90*/  BSYNC.RECONVERGENT B1 ;  /* 0x0000000000017941 */ /* 0x000fea0003800200 */
.L_x_146:
        /* <DEDUP_REMOVED lines=20> */
[----:B------:R-:W2:Y:S01]  /*0ce0*/  LDG.E R13, desc[UR12][R12.64] ;  /* 0x0000000c0c0d7981 */ /* 0x000ea2000c1e1900 */
        /* <DEDUP_REMOVED lines=11> */
[----:B--2---:R1:W-:-:S12]  /*0da0*/  STG.E desc[UR12][R14.64], R13 ;  /* 0x0000000d0e007986 */ /* 0x0043d8000c10190c */
[----:B------:R-:W-:Y:S05]  /*0db0*/  @P0 BRA `(.L_x_149) ;  /* 0xfffffff400d40947 */ /* 0x000fea000383ffff */
.L_x_139:
[----:B0--34-:R-:W-:Y:S05]  /*0dc0*/  BSYNC.RECONVERGENT B0 ;  /* 0x0000000000007941 */ /* 0x019fea0003800200 */
.L_x_138:
        /* <DEDUP_REMOVED lines=13> */
.L_x_187:
        /* <DEDUP_REMOVED lines=25> */
.L_x_152:
[----:B------:R-:W0:Y:S01]  /*1030*/  LDCU.64 UR10, c[0x0][0x3a8] ;  /* 0x00007500ff0a77ac */ /* 0x000e220008000a00 */
[----:B------:R-:W-:Y:S01]  /*1040*/  IMAD.MOV.U32 R24, RZ, RZ, R3 ;  /* 0x000000ffff187224 */ /* 0x000fe200078e0003 */
[----:B------:R-:W-:Y:S02]  /*1050*/  MOV R12, 0x1090 ;  /* 0x00001090000c7802 */ /* 0x000fe40000000f00 */
[----:B0-----:R-:W-:Y:S01]  /*1060*/  MOV R18, UR10 ;  /* 0x0000000a00127c02 */ /* 0x001fe20008000f00 */
[----:B-1----:R-:W-:-:S07]  /*1070*/  IMAD.U32 R13, RZ, RZ, UR11 ;  /* 0x0000000bff0d7e24 */ /* 0x002fce000f8e00ff */
[----:B------:R-:W-:Y:S05]  /*1080*/  CALL.REL.NOINC `($__internal_13_$__cuda_sm20_div_s64) ;  /* 0x0000001c00b87944 */ /* 0x000fea0003c00000 */
.L_x_153:
[----:B------:R-:W-:Y:S05]  /*1090*/  BSYNC.RECONVERGENT B1 ;  /* 0x0000000000017941 */ /* 0x000fea0003800200 */
.L_x_151:
        /* <DEDUP_REMOVED lines=24> */
.L_x_155:
[----:B------:R-:W0:Y:S01]  /*1220*/  LDCU.64 UR10, c[0x0][0x3a0] ;  /* 0x00007400ff0a77ac */ /* 0x000e220008000a00 */
[----:B------:R-:W-:Y:S01]  /*1230*/  IMAD.MOV.U32 R24, RZ, RZ, R20 ;  /* 0x000000ffff187224 */ /* 0x000fe200078e0014 */
[----:B------:R-:W-:Y:S02]  /*1240*/  MOV R19, R21 ;  /* 0x0000001500137202 */ /* 0x000fe40000000f00 */
[----:B------:R-:W-:Y:S01]  /*1250*/  MOV R12, 0x1290 ;  /* 0x00001290000c7802 */ /* 0x000fe20000000f00 */
[----:B0-----:R-:W-:Y:S02]  /*1260*/  IMAD.U32 R18, RZ, RZ, UR10 ;  /* 0x0000000aff127e24 */ /* 0x001fe4000f8e00ff */
[----:B-1----:R-:W-:-:S07]  /*1270*/  IMAD.U32 R13, RZ, RZ, UR11 ;  /* 0x0000000bff0d7e24 */ /* 0x002fce000f8e00ff */
[----:B------:R-:W-:Y:S05]  /*1280*/  CALL.REL.NOINC `($__internal_13_$__cuda_sm20_div_s64) ;  /* 0x0000001c00387944 */ /* 0x000fea0003c00000 */
[----:B------:R-:W-:Y:S01]  /*1290*/  IMAD.MOV.U32 R6, RZ, RZ, R20 ;  /* 0x000000ffff067224 */ /* 0x000fe200078e0014 */
[----:B------:R-:W-:-:S07]  /*12a0*/  MOV R7, R21 ;  /* 0x0000001500077202 */ /* 0x000fce0000000f00 */
.L_x_156:
[----:B------:R-:W-:Y:S05]  /*12b0*/  BSYNC.RECONVERGENT B1 ;  /* 0x0000000000017941 */ /* 0x000fea0003800200 */
.L_x_154:
        /* <DEDUP_REMOVED lines=27> */
.L_x_158:
[----:B------:R-:W0:Y:S01]  /*1470*/  LDCU.64 UR10, c[0x0][0x398] ;  /* 0x00007300ff0a77ac */ /* 0x000e220008000a00 */
[----:B------:R-:W-:Y:S01]  /*1480*/  IMAD.MOV.U32 R24, RZ, RZ, R6 ;  /* 0x000000ffff187224 */ /* 0x000fe200078e0006 */
[----:B------:R-:W-:Y:S01]  /*1490*/  MOV R12, 0x14e0 ;  /* 0x000014e0000c7802 */ /* 0x000fe20000000f00 */
[----:B------:R-:W-:Y:S01]  /*14a0*/  IMAD.MOV.U32 R19, RZ, RZ, R7 ;  /* 0x000000ffff137224 */ /* 0x000fe200078e0007 */
[----:B0-----:R-:W-:Y:S01]  /*14b0*/  MOV R18, UR10 ;  /* 0x0000000a00127c02 */ /* 0x001fe20008000f00 */
[----:B-1----:R-:W-:-:S07]  /*14c0*/  IMAD.U32 R13, RZ, RZ, UR11 ;  /* 0x0000000bff0d7e24 */ /* 0x002fce000f8e00ff */
[----:B------:R-:W-:Y:S05]  /*14d0*/  CALL.REL.NOINC `($__internal_13_$__cuda_sm20_div_s64) ;  /* 0x0000001800a47944 */ /* 0x000fea0003c00000 */
[----:B------:R-:W-:Y:S01]  /*14e0*/  MOV R7, UR32 ;  /* 0x0000002000077c02 */ /* 0x000fe20008000f00 */
[----:B------:R-:W-:-:S04]  /*14f0*/  IMAD.MOV R8, RZ, RZ, -R20 ;  /* 0x000000ffff087224 */ /* 0x000fc800078e0a14 */
[----:B------:R-:W-:-:S07]  /*1500*/  IMAD R8, R8, R7, R6 ;  /* 0x0000000708087224 */ /* 0x000fce00078e0206 */
.L_x_159:
[----:B------:R-:W-:Y:S05]  /*1510*/  BSYNC.RECONVERGENT B1 ;  /* 0x0000000000017941 */ /* 0x000fea0003800200 */
.L_x_157:
        /* <DEDUP_REMOVED lines=29> */
[----:B--2---:R0:W-:-:S12]  /*16f0*/  STG.E desc[UR12][R8.64], R7 ;  /* 0x0000000708007986 */ /* 0x0041d8000c10190c */
        /* <DEDUP_REMOVED lines=21> */
.L_x_161:
[----:B------:R-:W1:Y:S01]  /*1850*/  LDCU.64 UR10, c[0x0][0x3a8] ;  /* 0x00007500ff0a77ac */ /* 0x000e620008000a00 */
[----:B------:R-:W-:Y:S01]  /*1860*/  IMAD.MOV.U32 R24, RZ, RZ, R3 ;  /* 0x000000ffff187224 */ /* 0x000fe200078e0003 */
[----:B------:R-:W-:Y:S02]  /*1870*/  MOV R12, 0x18b0 ;  /* 0x000018b0000c7802 */ /* 0x000fe40000000f00 */
[----:B-1----:R-:W-:Y:S01]  /*1880*/  MOV R18, UR10 ;  /* 0x0000000a00127c02 */ /* 0x002fe20008000f00 */
[----:B------:R-:W-:-:S07]  /*1890*/  IMAD.U32 R13, RZ, RZ, UR11 ;  /* 0x0000000bff0d7e24 */ /* 0x000fce000f8e00ff */
[----:B0-----:R-:W-:Y:S05]  /*18a0*/  CALL.REL.NOINC `($__internal_13_$__cuda_sm20_div_s64) ;  /* 0x0000001400b07944 */ /* 0x001fea0003c00000 */
.L_x_162:
[----:B------:R-:W-:Y:S05]  /*18b0*/  BSYNC.RECONVERGENT B1 ;  /* 0x0000000000017941 */ /* 0x000fea0003800200 */
.L_x_160:
        /* <DEDUP_REMOVED lines=24> */
.L_x_164:
[----:B------:R-:W0:Y:S01]  /*1a40*/  LDCU.64 UR10, c[0x0][0x3a0] ;  /* 0x00007400ff0a77ac */ /* 0x000e220008000a00 */
[----:B------:R-:W-:Y:S01]  /*1a50*/  IMAD.MOV.U32 R24, RZ, RZ, R20 ;  /* 0x000000ffff187224 */ /* 0x000fe200078e0014 */
[----:B------:R-:W-:Y:S02]  /*1a60*/  MOV R19, R21 ;  /* 0x0000001500137202 */ /* 0x000fe40000000f00 */
[----:B------:R-:W-:Y:S01]  /*1a70*/  MOV R12, 0x1ab0 ;  /* 0x00001ab0000c7802 */ /* 0x000fe20000000f00 */
[----:B0-----:R-:W-:Y:S02]  /*1a80*/  IMAD.U32 R18, RZ, RZ, UR10 ;  /* 0x0000000aff127e24 */ /* 0x001fe4000f8e00ff */
[----:B------:R-:W-:-:S07]  /*1a90*/  IMAD.U32 R13, RZ, RZ, UR11 ;  /* 0x0000000bff0d7e24 */ /* 0x000fce000f8e00ff */
[----:B------:R-:W-:Y:S05]  /*1aa0*/  CALL.REL.NOINC `($__internal_13_$__cuda_sm20_div_s64) ;  /* 0x0000001400307944 */ /* 0x000fea0003c00000 */
[----:B------:R-:W-:Y:S01]  /*1ab0*/  IMAD.MOV.U32 R6, RZ, RZ, R20 ;  /* 0x000000ffff067224 */ /* 0x000fe200078e0014 */
[----:B------:R-:W-:-:S07]  /*1ac0*/  MOV R7, R21 ;  /* 0x0000001500077202 */ /* 0x000fce0000000f00 */
.L_x_165:
[----:B------:R-:W-:Y:S05]  /*1ad0*/  BSYNC.RECONVERGENT B1 ;  /* 0x0000000000017941 */ /* 0x000fea0003800200 */
.L_x_163:
        /* <DEDUP_REMOVED lines=27> */
.L_x_167:
[----:B------:R-:W0:Y:S01]  /*1c90*/  LDCU.64 UR10, c[0x0][0x398] ;  /* 0x00007300ff0a77ac */ /* 0x000e220008000a00 */
[----:B------:R-:W-:Y:S01]  /*1ca0*/  IMAD.MOV.U32 R24, RZ, RZ, R6 ;  /* 0x000000ffff187224 */ /* 0x000fe200078e0006 */
[----:B------:R-:W-:Y:S01]  /*1cb0*/  MOV R12, 0x1d00 ;  /* 0x00001d00000c7802 */ /* 0x000fe20000000f00 */
[----:B------:R-:W-:Y:S01]  /*1cc0*/  IMAD.MOV.U32 R19, RZ, RZ, R7 ;  /* 0x000000ffff137224 */ /* 0x000fe200078e0007 */
[----:B0-----:R-:W-:Y:S01]  /*1cd0*/  MOV R18, UR10 ;  /* 0x0000000a00127c02 */ /* 0x001fe20008000f00 */
[----:B------:R-:W-:-:S07]  /*1ce0*/  IMAD.U32 R13, RZ, RZ, UR11 ;  /* 0x0000000bff0d7e24 */ /* 0x000fce000f8e00ff */
[----:B------:R-:W-:Y:S05]  /*1cf0*/  CALL.REL.NOINC `($__internal_13_$__cuda_sm20_div_s64) ;  /* 0x00000010009c7944 */ /* 0x000fea0003c00000 */
[----:B------:R-:W-:Y:S01]  /*1d00*/  MOV R7, UR32 ;  /* 0x0000002000077c02 */ /* 0x000fe20008000f00 */
[----:B------:R-:W-:-:S04]  /*1d10*/  IMAD.MOV R8, RZ, RZ, -R20 ;  /* 0x000000ffff087224 */ /* 0x000fc800078e0a14 */
[----:B------:R-:W-:-:S07]  /*1d20*/  IMAD R8, R8, R7, R6 ;  /* 0x0000000708087224 */ /* 0x000fce00078e0206 */
.L_x_168:
[----:B------:R-:W-:Y:S05]  /*1d30*/  BSYNC.RECONVERGENT B1 ;  /* 0x0000000000017941 */ /* 0x000fea0003800200 */
.L_x_166:
        /* <DEDUP_REMOVED lines=51> */
.L_x_170:
[----:B------:R-:W1:Y:S01]  /*2070*/  LDCU.64 UR10, c[0x0][0x3a8] ;  /* 0x00007500ff0a77ac */ /* 0x000e620008000a00 */
[----:B------:R-:W-:Y:S01]  /*2080*/  IMAD.MOV.U32 R24, RZ, RZ, R3 ;  /* 0x000000ffff187224 */ /* 0x000fe200078e0003 */
[----:B------:R-:W-:Y:S02]  /*2090*/  MOV R12, 0x20d0 ;  /* 0x000020d0000c7802 */ /* 0x000fe40000000f00 */
[----:B-1----:R-:W-:Y:S01]  /*20a0*/  MOV R18, UR10 ;  /* 0x0000000a00127c02 */ /* 0x002fe20008000f00 */
[----:B------:R-:W-:-:S07]  /*20b0*/  IMAD.U32 R13, RZ, RZ, UR11 ;  /* 0x0000000bff0d7e24 */ /* 0x000fce000f8e00ff */
[----:B0-----:R-:W-:Y:S05]  /*20c0*/  CALL.REL.NOINC `($__internal_13_$__cuda_sm20_div_s64) ;  /* 0x0000000c00a87944 */ /* 0x001fea0003c00000 */
.L_x_171:
[----:B------:R-:W-:Y:S05]  /*20d0*/  BSYNC.RECONVERGENT B1 ;  /* 0x0000000000017941 */ /* 0x000fea0003800200 */
.L_x_169:
        /* <DEDUP_REMOVED lines=24> */
.L_x_173:
        /* <DEDUP_REMOVED lines=9> */
.L_x_174:
[----:B------:R-:W-:Y:S05]  /*22f0*/  BSYNC.RECONVERGENT B1 ;  /* 0x0000000000017941 */ /* 0x000fea0003800200 */
.L_x_172:
        /* <DEDUP_REMOVED lines=27> */
.L_x_176:
[----:B------:R-:W0:Y:S01]  /*24b0*/  LDCU.64 UR10, c[0x0][0x398] ;  /* 0x00007300ff0a77ac */ /* 0x000e220008000a00 */
[----:B------:R-:W-:Y:S01]  /*24c0*/  IMAD.MOV.U32 R24, RZ, RZ, R6 ;  /* 0x000000ffff187224 */ /* 0x000fe200078e0006 */
[----:B------:R-:W-:Y:S01]  /*24d0*/  MOV R12, 0x2520 ;  /* 0x00002520000c7802 */ /* 0x000fe20000000f00 */
[----:B------:R-:W-:Y:S02]  /*24e0*/  IMAD.MOV.U32 R19, RZ, RZ, R7 ;  /* 0x000000ffff137224 */ /* 0x000fe400078e0007 */
[----:B0-----:R-:W-:Y:S01]  /*24f0*/  IMAD.U32 R18, RZ, RZ, UR10 ;  /* 0x0000000aff127e24 */ /* 0x001fe2000f8e00ff */
[----:B------:R-:W-:-:S07]  /*2500*/  MOV R13, UR11 ;  /* 0x0000000b000d7c02 */ /* 0x000fce0008000f00 */
[----:B------:R-:W-:Y:S05]  /*2510*/  CALL.REL.NOINC `($__internal_13_$__cuda_sm20_div_s64) ;  /* 0x0000000800947944 */ /* 0x000fea0003c00000 */
[----:B------:R-:W-:Y:S01]  /*2520*/  MOV R7, UR32 ;  /* 0x0000002000077c02 */ /* 0x000fe20008000f00 */
[----:B------:R-:W-:-:S04]  /*2530*/  IMAD.MOV R8, RZ, RZ, -R20 ;  /* 0x000000ffff087224 */ /* 0x000fc800078e0a14 */
[----:B------:R-:W-:-:S07]  /*2540*/  IMAD R8, R8, R7, R6 ;  /* 0x0000000708087224 */ /* 0x000fce00078e0206 */
.L_x_177:
[----:B------:R-:W-:Y:S05]  /*2550*/  BSYNC.RECONVERGENT B1 ;  /* 0x0000000000017941 */ /* 0x000fea0003800200 */
.L_x_175:
        /* <DEDUP_REMOVED lines=29> */
[----:B--2---:R0:W-:-:S12]  /*2730*/  STG.E desc[UR12][R8.64], R7 ;  /* 0x0000000708007986 */ /* 0x0041d8000c10190c */
        /* <DEDUP_REMOVED lines=21> */
.L_x_179:
[----:B------:R-:W1:Y:S01]  /*2890*/  LDCU.64 UR10, c[0x0][0x3a8] ;  /* 0x00007500ff0a77ac */ /* 0x000e620008000a00 */
[----:B------:R-:W-:Y:S01]  /*28a0*/  IMAD.MOV.U32 R24, RZ, RZ, R3 ;  /* 0x000000ffff187224 */ /* 0x000fe200078e0003 */
[----:B------:R-:W-:Y:S02]  /*28b0*/  MOV R12, 0x28f0 ;  /* 0x000028f0000c7802 */ /* 0x000fe40000000f00 */
[----:B-1----:R-:W-:Y:S01]  /*28c0*/  MOV R18, UR10 ;  /* 0x0000000a00127c02 */ /* 0x002fe20008000f00 */
[----:B------:R-:W-:-:S07]  /*28d0*/  IMAD.U32 R13, RZ, RZ, UR11 ;  /* 0x0000000bff0d7e24 */ /* 0x000fce000f8e00ff */
[----:B0-----:R-:W-:Y:S05]  /*28e0*/  CALL.REL.NOINC `($__internal_13_$__cuda_sm20_div_s64) ;  /* 0x0000000400a07944 */ /* 0x001fea0003c00000 */
.L_x_180:
[----:B------:R-:W-:Y:S05]  /*28f0*/  BSYNC.RECONVERGENT B1 ;  /* 0x0000000000017941 */ /* 0x000fea0003800200 */
.L_x_178:
        /* <DEDUP_REMOVED lines=24> */
.L_x_182:
[----:B------:R-:W0:Y:S01]  /*2a80*/  LDCU.64 UR10, c[0x0][0x3a0] ;  /* 0x00007400ff0a77ac */ /* 0x000e220008000a00 */
[----:B------:R-:W-:Y:S01]  /*2a90*/  IMAD.MOV.U32 R24, RZ, RZ, R20 ;  /* 0x000000ffff187224 */ /* 0x000fe200078e0014 */
[----:B------:R-:W-:Y:S02]  /*2aa0*/  MOV R19, R21 ;  /* 0x0000001500137202 */ /* 0x000fe40000000f00 */
[----:B------:R-:W-:Y:S01]  /*2ab0*/  MOV R12, 0x2af0 ;  /* 0x00002af0000c7802 */ /* 0x000fe20000000f00 */
[----:B0-----:R-:W-:Y:S02]  /*2ac0*/  IMAD.U32 R18, RZ, RZ, UR10 ;  /* 0x0000000aff127e24 */ /* 0x001fe4000f8e00ff */
[----:B------:R-:W-:-:S07]  /*2ad0*/  IMAD.U32 R13, RZ, RZ, UR11 ;  /* 0x0000000bff0d7e24 */ /* 0x000fce000f8e00ff */
[----:B------:R-:W-:Y:S05]  /*2ae0*/  CALL.REL.NOINC `($__internal_13_$__cuda_sm20_div_s64) ;  /* 0x0000000400207944 */ /* 0x000fea0003c00000 */
[----:B------:R-:W-:Y:S01]  /*2af0*/  MOV R6, R20 ;  /* 0x0000001400067202 */ /* 0x000fe20000000f00 */
[----:B------:R-:W-:-:S07]  /*2b00*/  IMAD.MOV.U32 R7, RZ, RZ, R21 ;  /* 0x000000ffff077224 */ /* 0x000fce00078e0015 */
.L_x_183:
[----:B------:R-:W-:Y:S05]  /*2b10*/  BSYNC.RECONVERGENT B1 ;  /* 0x0000000000017941 */ /* 0x000fea0003800200 */
.L_x_181:
        /* <DEDUP_REMOVED lines=27> */
.L_x_185:
[----:B------:R-:W0:Y:S01]  /*2cd0*/  LDCU.64 UR10, c[0x0][0x398] ;  /* 0x00007300ff0a77ac */ /* 0x000e220008000a00 */
[----:B------:R-:W-:Y:S02]  /*2ce0*/  MOV R24, R6 ;  /* 0x0000000600187202 */ /* 0x000fe40000000f00 */
        /* <DEDUP_REMOVED lines=8> */
.L_x_186:
[----:B------:R-:W-:Y:S05]  /*2d70*/  BSYNC.RECONVERGENT B1 ;  /* 0x0000000000017941 */ /* 0x000fea0003800200 */
.L_x_184:
        /* <DEDUP_REMOVED lines=20> */
[----:B------:R-:W-:-:S04]  /*2ec0*/  SHF.R.S64 R8, RZ, 0x1e, R3 ;  /* 0x0000001eff087819 */ /* 0x000fc80000001003 */
[----:B------:R-:W-:-:S04]  /*2ed0*/  IADD3 R8, P0, PT, R8, UR28, RZ ;  /* 0x0000001c08087c10 */ /* 0x000fc8000ff1e0ff */
[----:B------:R-:W-:Y:S02]  /*2ee0*/  LEA.HI.X.SX32 R9, R3, UR29, 0x2, P0 ;  /* 0x0000001d03097c11 */ /* 0x000fe400080f16ff */
[----:B------:R-:W-:-:S05]  /*2ef0*/  IADD3 R3, P0, PT, R0, R3, RZ ;  /* 0x0000000300037210 */ /* 0x000fca0007f1e0ff */
[----:B------:R-:W-:Y:S01]  /*2f00*/  IMAD.X R5, RZ, RZ, R5, P0 ;  /* 0x000000ffff057224 */ /* 0x000fe200000e0605 */
[----:B------:R-:W-:-:S04]  /*2f10*/  ISETP.GE.U32.AND P0, PT, R3, UR30, PT ;  /* 0x0000001e03007c0c */ /* 0x000fc8000bf06070 */
[----:B------:R-:W-:Y:S01]  /*2f20*/  ISETP.GE.AND.EX P0, PT, R5, UR31, PT, P0 ;  /* 0x0000001f05007c0c */ /* 0x000fe2000bf06300 */
[----:B--2---:R0:W-:-:S12]  /*2f30*/  STG.E desc[UR12][R8.64], R7 ;  /* 0x0000000708007986 */ /* 0x0041d8000c10190c */
[----:B------:R-:W-:Y:S05]  /*2f40*/  @!P0 BRA `(.L_x_187) ;  /* 0xffffffdc00d48947 */ /* 0x000fea000383ffff */
[----:B------:R-:W-:Y:S05]  /*2f50*/  BSYNC.RECONVERGENT B0 ;  /* 0x0000000000007941 */ /* 0x000fea0003800200 */
.L_x_150:
[----:B------:R-:W-:Y:S05]  /*2f60*/  EXIT ;  /* 0x000000000000794d */ /* 0x000fea0003800000 */
        .weak           $__internal_13_$__cuda_sm20_div_s64
        .type           $__internal_13_$__cuda_sm20_div_s64,@function
        .size           $__internal_13_$__cuda_sm20_div_s64,($__internal_14_$__cuda_sm20_div_u64 - $__internal_13_$__cuda_sm20_div_s64)
$__internal_13_$__cuda_sm20_div_s64:
        /* <DEDUP_REMOVED lines=82> */
[----:B------:R-:W-:Y:S06]  /*3490*/  RET.REL.NODEC R12 `(_ZN2at6native31max_unpooling2d_backward_kernelIfEEvlPKT_PKllllllPS2_) ;  /* 0xffffffc80cd87950 */ /* 0x000fec0003c3ffff */
        .weak           $__internal_14_$__cuda_sm20_div_u64
        .type           $__internal_14_$__cuda_sm20_div_u64,@function
        .size           $__internal_14_$__cuda_sm20_div_u64,(.L_x_941 - $__internal_14_$__cuda_sm20_div_u64)
$__internal_14_$__cuda_sm20_div_u64:
        /* <DEDUP_REMOVED lines=65> */
[----:B------:R-:W-:Y:S06]  /*38b0*/  RET.REL.NODEC R8 `(_ZN2at6native31max_unpooling2d_backward_kernelIfEEvlPKT_PKllllllPS2_) ;  /* 0xffffffc408d07950 */ /* 0x000fec0003c3ffff */
.L_x_188:
        /* <DEDUP_REMOVED lines=12> */
.L_x_941:


//--------------------- .text._ZN2at6native31max_unpooling2d_backward_kernelIdEEvlPKT_PKllllllPS2_ --------------------------
	.section	.text._ZN2at6native31max_unpooling2d_backward_kernelIdEEvlPKT_PKllllllPS2_,"ax",@progbits
	.align	128
        .global         _ZN2at6native31max_unpooling2d_backward_kernelIdEEvlPKT_PKllllllPS2_
        .type           _ZN2at6native31max_unpooling2d_backward_kernelIdEEvlPKT_PKllllllPS2_,@function
        .size           _ZN2at6native31max_unpooling2d_backward_kernelIdEEvlPKT_PKllllllPS2_,(.L_x_943 - _ZN2at6native31max_unpooling2d_backward_kernelIdEEvlPKT_PKllllllPS2_)
        .other          _ZN2at6native31max_unpooling2d_backward_kernelIdEEvlPKT_PKllllllPS2_,@"STO_CUDA_ENTRY STV_DEFAULT"
_ZN2at6native31max_unpooling2d_backward_kernelIdEEvlPKT_PKllllllPS2_:
.text._ZN2at6native31max_unpooling2d_backward_kernelIdEEvlPKT_PKllllllPS2_:
        /* <DEDUP_REMOVED lines=50> */
.L_x_190:
[----:B------:R-:W-:-:S07]  /*0320*/  MOV R8, 0x340 ;  /* 0x0000034000087802 */ /* 0x000fce0000000f00 */
[----:B------:R-:W-:Y:S05]  /*0330*/  CALL.REL.NOINC `($__internal_16_$__cuda_sm20_div_u64) ;  /* 0x0000003000687944 */ /* 0x000fea0003c00000 */
[----:B------:R-:W-:Y:S02]  /*0340*/  IMAD.MOV.U32 R8, RZ, RZ, R7 ;  /* 0x000000ffff087224 */ /* 0x000fe400078e0007 */
[----:B------:R-:W-:-:S07]  /*0350*/  IMAD.MOV.U32 R9, RZ, RZ, R10 ;  /* 0x000000ffff097224 */ /* 0x000fce00078e000a */
.L_x_191:
[----:B------:R-:W-:Y:S05]  /*0360*/  BSYNC.RECONVERGENT B0 ;  /* 0x0000000000007941 */ /* 0x000fea0003800200 */
.L_x_189:
        /* <DEDUP_REMOVED lines=26> */
.L_x_203:
[----:B------:R-:W-:Y:S01]  /*0510*/  SHF.R.S32.HI R19, RZ, 0x1f, R9 ;  /* 0x0000001fff137819 */ /* 0x000fe20000011409 */
[----:B------:R-:W-:Y:S03]  /*0520*/  BSSY.RECONVERGENT B1, `(.L_x_194) ;  /* 0x000001e000017945 */ /* 0x000fe60003800200 */
[----:B-1--4-:R-:W-:-:S04]  /*0530*/  LOP3.LUT R12, R19, UR7, RZ, 0xfc, !PT ;  /* 0x00000007130c7c12 */ /* 0x012fc8000f8efcff */
[----:B------:R-:W-:-:S13]  /*0540*/  ISETP.NE.U32.AND P0, PT, R12, RZ, PT ;  /* 0x000000ff0c00720c */ /* 0x000fda0003f05070 */
[----:B------:R-:W-:Y:S05]  /*0550*/  @P0 BRA `(.L_x_195) ;  /* 0x0000000000500947 */ /* 0x000fea0003800000 */
        /* <DEDUP_REMOVED lines=20> */
.L_x_195:
[----:B------:R-:W1:Y:S01]  /*06a0*/  LDCU.64 UR8, c[0x0][0x3a8] ;  /* 0x00007500ff0877ac */ /* 0x000e620008000a00 */
[----:B------:R-:W-:Y:S01]  /*06b0*/  IMAD.MOV.U32 R24, RZ, RZ, R9 ;  /* 0x000000ffff187224 */ /* 0x000fe200078e0009 */
[----:B------:R-:W-:Y:S01]  /*06c0*/  MOV R12, 0x700 ;  /* 0x00000700000c7802 */ /* 0x000fe20000000f00 */
[----:B-1----:R-:W-:Y:S02]  /*06d0*/  IMAD.U32 R18, RZ, RZ, UR8 ;  /* 0x00000008ff127e24 */ /* 0x002fe4000f8e00ff */
[----:B------:R-:W-:-:S07]  /*06e0*/  IMAD.U32 R13, RZ, RZ, UR9 ;  /* 0x00000009ff0d7e24 */ /* 0x000fce000f8e00ff */
[----:B0--3--:R-:W-:Y:S05]  /*06f0*/  CALL.REL.NOINC `($__internal_15_$__cuda_sm20_div_s64) ;  /* 0x00000028002c7944 */ /* 0x009fea0003c00000 */
.L_x_196:
[----:B---3--:R-:W-:Y:S05]  /*0700*/  BSYNC.RECONVERGENT B1 ;  /* 0x0000000000017941 */ /* 0x008fea0003800200 */
.L_x_194:
        /* <DEDUP_REMOVED lines=25> */
.L_x_198:
[----:B------:R-:W0:Y:S01]  /*08a0*/  LDCU.64 UR8, c[0x0][0x3a0] ;  /* 0x00007400ff0877ac */ /* 0x000e220008000a00 */
[----:B------:R-:W-:Y:S01]  /*08b0*/  IMAD.MOV.U32 R24, RZ, RZ, R20 ;  /* 0x000000ffff187224 */ /* 0x000fe200078e0014 */
[----:B------:R-:W-:Y:S01]  /*08c0*/  MOV R12, 0x910 ;  /* 0x00000910000c7802 */ /* 0x000fe20000000f00 */
[----:B------:R-:W-:Y:S02]  /*08d0*/  IMAD.MOV.U32 R19, RZ, RZ, R21 ;  /* 0x000000ffff137224 */ /* 0x000fe400078e0015 */
[----:B0-----:R-:W-:Y:S01]  /*08e0*/  IMAD.U32 R18, RZ, RZ, UR8 ;  /* 0x00000008ff127e24 */ /* 0x001fe2000f8e00ff */
[----:B------:R-:W-:-:S07]  /*08f0*/  MOV R13, UR9 ;  /* 0x00000009000d7c02 */ /* 0x000fce0008000f00 */
[----:B------:R-:W-:Y:S05]  /*0900*/  CALL.REL.NOINC `($__internal_15_$__cuda_sm20_div_s64) ;  /* 0x0000002400a87944 */ /* 0x000fea0003c00000 */
[----:B------:R-:W-:Y:S02]  /*0910*/  IMAD.MOV.U32 R14, RZ, RZ, R20 ;  /* 0x000000ffff0e7224 */ /* 0x000fe400078e0014 */
[----:B------:R-:W-:-:S07]  /*0920*/  IMAD.MOV.U32 R15, RZ, RZ, R21 ;  /* 0x000000ffff0f7224 */ /* 0x000fce00078e0015 */
.L_x_199:
[----:B------:R-:W-:Y:S05]  /*0930*/  BSYNC.RECONVERGENT B1 ;  /* 0x0000000000017941 */ /* 0x000fea0003800200 */
.L_x_197:
        /* <DEDUP_REMOVED lines=27> */
.L_x_201:
[----:B------:R-:W0:Y:S01]  /*0af0*/  LDCU.64 UR8, c[0x0][0x398] ;  /* 0x00007300ff0877ac */ /* 0x000e220008000a00 */
[----:B------:R-:W-:Y:S01]  /*0b00*/  IMAD.MOV.U32 R24, RZ, RZ, R14 ;  /* 0x000000ffff187224 */ /* 0x000fe200078e000e */
[----:B------:R-:W-:Y:S02]  /*0b10*/  MOV R19, R15 ;  /* 0x0000000f00137202 */ /* 0x000fe40000000f00 */
[----:B------:R-:W-:Y:S01]  /*0b20*/  MOV R12, 0xb60 ;  /* 0x00000b60000c7802 */ /* 0x000fe20000000f00 */
[----:B0-----:R-:W-:Y:S02]  /*0b30*/  IMAD.U32 R18, RZ, RZ, UR8 ;  /* 0x00000008ff127e24 */ /* 0x001fe4000f8e00ff */
[----:B------:R-:W-:-:S07]  /*0b40*/  IMAD.U32 R13, RZ, RZ, UR9 ;  /* 0x00000009ff0d7e24 */ /* 0x000fce000f8e00ff */
[----:B------:R-:W-:Y:S05]  /*0b50*/  CALL.REL.NOINC `($__internal_15_$__cuda_sm20_div_s64) ;  /* 0x0000002400147944 */ /* 0x000fea0003c00000 */
[----:B------:R-:W-:Y:S02]  /*0b60*/  IMAD.MOV R19, RZ, RZ, -R20 ;  /* 0x000000ffff137224 */ /* 0x000fe400078e0a14 */
[----:B------:R-:W-:-:S04]  /*0b70*/  IMAD.U32 R15, RZ, RZ, UR25 ;  /* 0x00000019ff0f7e24 */ /* 0x000fc8000f8e00ff */
[----:B------:R-:W-:-:S07]  /*0b80*/  IMAD R19, R19, R15, R14 ;  /* 0x0000000f13137224 */ /* 0x000fce00078e020e */
.L_x_202:
[----:B------:R-:W-:Y:S05]  /*0b90*/  BSYNC.RECONVERGENT B1 ;  /* 0x0000000000017941 */ /* 0x000fea0003800200 */
.L_x_200:
[--C-:B------:R-:W-:Y:S02]  /*0ba0*/  SHF.R.S64 R14, R8, 0x1d, R9.reuse ;  /* 0x0000001d080e7819 */ /* 0x100fe40000001009 */
[----:B------:R-:W-:Y:S02]  /*0bb0*/  SHF.R.S32.HI R18, RZ, 0x1d, R9 ;  /* 0x0000001dff127819 */ /* 0x000fe40000011409 */
[----:B------:R-:W-:-:S04]  /*0bc0*/  IADD3 R16, P0, PT, R14, UR18, RZ ;  /* 0x000000120e107c10 */ /* 0x000fc8000ff1e0ff */
[----:B------:R-:W-:-:S06]  /*0bd0*/  IADD3.X R17, PT, PT, R18, UR19, RZ, P0, !PT ;  /* 0x0000001312117c10 */ /* 0x000fcc00087fe4ff */
[----:B------:R-:W2:Y:S01]  /*0be0*/  LDG.E R17, desc[UR12][R16.64] ;  /* 0x0000000c10117981 */ /* 0x000ea2000c1e1900 */
[----:B------:R-:W-:Y:S02]  /*0bf0*/  SHF.R.S32.HI R12, RZ, 0x1f, R20 ;  /* 0x0000001fff0c7819 */ /* 0x000fe40000011414 */
[----:B------:R-:W-:-:S03]  /*0c00*/  SHF.R.S32.HI R13, RZ, 0x1f, R19 ;  /* 0x0000001fff0d7819 */ /* 0x000fc60000011413 */
[----:B------:R-:W-:Y:S02]  /*0c10*/  IMAD R21, R12, R15, RZ ;  /* 0x0000000f0c157224 */ /* 0x000fe400078e02ff */
[----:B------:R-:W-:-:S04]  /*0c20*/  IMAD.MOV.U32 R12, RZ, RZ, R19 ;  /* 0x000000ffff0c7224 */ /* 0x000fc800078e0013 */
        /* <DEDUP_REMOVED lines=12> */
[----:B------:R-:W2:Y:S01]  /*0cf0*/  LDG.E.64 R12, desc[UR12][R12.64] ;  /* 0x0000000c0c0c7981 */ /* 0x000ea2000c1e1b00 */
[----:B------:R-:W-:Y:S02]  /*0d00*/  IADD3 R14, P0, PT, R14, UR20, RZ ;  /* 0x000000140e0e7c10 */ /* 0x000fe4000ff1e0ff */
[----:B------:R-:W-:Y:S02]  /*0d10*/  IADD3 R3, P1, PT, R0, R3, RZ ;  /* 0x0000000300037210 */ /* 0x000fe40007f3e0ff */
[----:B------:R-:W-:Y:S02]  /*0d20*/  IADD3.X R15, PT, PT, R18, UR21, RZ, P0, !PT ;  /* 0x00000015120f7c10 */ /* 0x000fe400087fe4ff */
[----:B------:R-:W-:Y:S01]  /*0d30*/  IADD3 R11, P0, PT, R11, -0x1, RZ ;  /* 0xffffffff0b0b7810 */ /* 0x000fe20007f1e0ff */
[----:B------:R-:W-:Y:S01]  /*0d40*/  IMAD.X R5, RZ, RZ, R5, P1 ;  /* 0x000000ffff057224 */ /* 0x000fe200008e0605 */
[----:B------:R-:W-:Y:S02]  /*0d50*/  IADD3 R8, P2, PT, RZ, R8, RZ ;  /* 0x00000008ff087210 */ /* 0x000fe40007f5e0ff */
[----:B------:R-:W-:-:S02]  /*0d60*/  IADD3.X R10, PT, PT, R10, -0x1, RZ, P0, !PT ;  /* 0xffffffff0a0a7810 */ /* 0x000fc400007fe4ff */
[----:B------:R-:W-:Y:S01]  /*0d70*/  ISETP.NE.U32.AND P0, PT, R11, RZ, PT ;  /* 0x000000ff0b00720c */ /* 0x000fe20003f05070 */
[----:B------:R-:W-:-:S03]  /*0d80*/  IMAD.X R9, R0, 0x1, R9, P2 ;  /* 0x0000000100097824 */ /* 0x000fc600010e0609 */
[----:B------:R-:W-:Y:S01]  /*0d90*/  ISETP.NE.AND.EX P0, PT, R10, RZ, PT, P0 ;  /* 0x000000ff0a00720c */ /* 0x000fe20003f05300 */
[----:B--2---:R1:W-:-:S12]  /*0da0*/  STG.E.64 desc[UR12][R14.64], R12 ;  /* 0x0000000c0e007986 */ /* 0x0043d8000c101b0c */
[----:B------:R-:W-:Y:S05]  /*0db0*/  @P0 BRA `(.L_x_203) ;  /* 0xfffffff400d40947 */ /* 0x000fea000383ffff */
.L_x_193:
[----:B0--34-:R-:W-:Y:S05]  /*0dc0*/  BSYNC.RECONVERGENT B0 ;  /* 0x0000000000007941 */ /* 0x019fea0003800200 */
.L_x_192:
        /* <DEDUP_REMOVED lines=13> */
.L_x_241:
[----:B------:R-:W-:Y:S01]  /*0ea0*/  SHF.R.S32.HI R19, RZ, 0x1f, R3 ;  /* 0x0000001fff137819 */ /* 0x000fe20000011403 */
[----:B------:R-:W-:Y:S03]  /*0eb0*/  BSSY.RECONVERGENT B1, `(.L_x_205) ;  /* 0x000001e000017945 */ /* 0x000fe60003800200 */
[----:B0-----:R-:W-:-:S04]  /*0ec0*/  LOP3.LUT R6, R19, UR8, RZ, 0xfc, !PT ;  /* 0x0000000813067c12 */ /* 0x001fc8000f8efcff */
[----:B------:R-:W-:-:S13]  /*0ed0*/  ISETP.NE.U32.AND P0, PT, R6, RZ, PT ;  /* 0x000000ff0600720c */ /* 0x000fda0003f05070 */
[----:B------:R-:W-:Y:S05]  /*0ee0*/  @P0 BRA `(.L_x_206) ;  /* 0x0000000000500947 */ /* 0x000fea0003800000 */
        /* <DEDUP_REMOVED lines=20> */
.L_x_206:
[----:B------:R-:W0:Y:S01]  /*1030*/  LDCU.64 UR10, c[0x0][0x3a8] ;  /* 0x00007500ff0a77ac */ /* 0x000e220008000a00 */
[----:B------:R-:W-:Y:S01]  /*1040*/  IMAD.MOV.U32 R24, RZ, RZ, R3 ;  /* 0x000000ffff187224 */ /* 0x000fe200078e0003 */
[----:B-1----:R-:W-:Y:S02]  /*1050*/  MOV R12, 0x1090 ;  /* 0x00001090000c7802 */ /* 0x002fe40000000f00 */
[----:B0-----:R-:W-:Y:S01]  /*1060*/  MOV R18, UR10 ;  /* 0x0000000a00127c02 */ /* 0x001fe20008000f00 */
[----:B------:R-:W-:-:S07]  /*1070*/  IMAD.U32 R13, RZ, RZ, UR11 ;  /* 0x0000000bff0d7e24 */ /* 0x000fce000f8e00ff */
[----:B------:R-:W-:Y:S05]  /*1080*/  CALL.REL.NOINC `($__internal_15_$__cuda_sm20_div_s64) ;  /* 0x0000001c00c87944 */ /* 0x000fea0003c00000 */
.L_x_207:
[----:B------:R-:W-:Y:S05]  /*1090*/  BSYNC.RECONVERGENT B1 ;  /* 0x0000000000017941 */ /* 0x000fea0003800200 */
.L_x_205:
        /* <DEDUP_REMOVED lines=24> */
.L_x_209:
[----:B------:R-:W0:Y:S01]  /*1220*/  LDCU.64 UR10, c[0x0][0x3a0] ;  /* 0x00007400ff0a77ac */ /* 0x000e220008000a00 */
[----:B------:R-:W-:Y:S01]  /*1230*/  IMAD.MOV.U32 R24, RZ, RZ, R20 ;  /* 0x000000ffff187224 */ /* 0x000fe200078e0014 */
[----:B------:R-:W-:Y:S02]  /*1240*/  MOV R19, R21 ;  /* 0x0000001500137202 */ /* 0x000fe40000000f00 */
[----:B-1----:R-:W-:Y:S01]  /*1250*/  MOV R12, 0x1290 ;  /* 0x00001290000c7802 */ /* 0x002fe20000000f00 */
[----:B0-----:R-:W-:Y:S02]  /*1260*/  IMAD.U32 R18, RZ, RZ, UR10 ;  /* 0x0000000aff127e24 */ /* 0x001fe4000f8e00ff */
[----:B------:R-:W-:-:S07]  /*1270*/  IMAD.U32 R13, RZ, RZ, UR11 ;  /* 0x0000000bff0d7e24 */ /* 0x000fce000f8e00ff */
[----:B------:R-:W-:Y:S05]  /*1280*/  CALL.REL.NOINC `($__internal_15_$__cuda_sm20_div_s64) ;  /* 0x0000001c00487944 */ /* 0x000fea0003c00000 */
[----:B------:R-:W-:Y:S01]  /*1290*/  IMAD.MOV.U32 R6, RZ, RZ, R20 ;  /* 0x000000ffff067224 */ /* 0x000fe200078e0014 */
[----:B------:R-:W-:-:S07]  /*12a0*/  MOV R7, R21 ;  /* 0x0000001500077202 */ /* 0x000fce0000000f00 */
.L_x_210:
[----:B------:R-:W-:Y:S05]  /*12b0*/  BSYNC.RECONVERGENT B1 ;  /* 0x0000000000017941 */ /* 0x000fea0003800200 */
.L_x_208:
        /* <DEDUP_REMOVED lines=27> */
.L_x_212:
[----:B------:R-:W0:Y:S01]  /*1470*/  LDCU.64 UR10, c[0x0][0x398] ;  /* 0x00007300ff0a77ac */ /* 0x000e220008000a00 */
[----:B------:R-:W-:Y:S01]  /*1480*/  IMAD.MOV.U32 R24, RZ, RZ, R6 ;  /* 0x000000ffff187224 */ /* 0x000fe200078e0006 */
[----:B-1----:R-:W-:Y:S01]  /*1490*/  MOV R12, 0x14e0 ;  /* 0x000014e0000c7802 */ /* 0x002fe20000000f00 */
[----:B------:R-:W-:Y:S01]  /*14a0*/  IMAD.MOV.U32 R19, RZ, RZ, R7 ;  /* 0x000000ffff137224 */ /* 0x000fe200078e0007 */
[----:B0-----:R-:W-:Y:S01]  /*14b0*/  MOV R18, UR10 ;  /* 0x0000000a00127c02 */ /* 0x001fe20008000f00 */
[----:B------:R-:W-:-:S07]  /*14c0*/  IMAD.U32 R13, RZ, RZ, UR11 ;  /* 0x0000000bff0d7e24 */ /* 0x000fce000f8e00ff */
[----:B------:R-:W-:Y:S05]  /*14d0*/  CALL.REL.NOINC `($__internal_15_$__cuda_sm20_div_s64) ;  /* 0x0000001800b47944 */ /* 0x000fea0003c00000 */
[----:B------:R-:W-:Y:S01]  /*14e0*/  MOV R7, UR32 ;  /* 0x0000002000077c02 */ /* 0x000fe20008000f00 */
[----:B------:R-:W-:-:S04]  /*14f0*/  IMAD.MOV R13, RZ, RZ, -R20 ;  /* 0x000000ffff0d7224 */ /* 0x000fc800078e0a14 */
[----:B------:R-:W-:-:S07]  /*1500*/  IMAD R13, R13, R7, R6 ;  /* 0x000000070d0d7224 */ /* 0x000fce00078e0206 */
.L_x_213:
[----:B------:R-:W-:Y:S05]  /*1510*/  BSYNC.RECONVERGENT B1 ;  /* 0x0000000000017941 */ /* 0x000fea0003800200 */
.L_x_211:
[--C-:B------:R-:W-:Y:S02]  /*1520*/  SHF.R.S64 R6, RZ, 0x1d, R3.reuse ;  /* 0x0000001dff067819 */ /* 0x100fe40000001003 */
        /* <DEDUP_REMOVED lines=21> */
[----:B------:R-:W-:Y:S01]  /*1680*/  IADD3 R6, P0, PT, R6, UR28, RZ ;  /* 0x0000001c06067c10 */ /* 0x000fe2000ff1e0ff */
[----:B------:R-:W-:Y:S01]  /*1690*/  BSSY.RECONVERGENT B1, `(.L_x_214) ;  /* 0x0000023000017945 */ /* 0x000fe20003800200 */
[----:B------:R-:W-:Y:S02]  /*16a0*/  IADD3 R3, P1, PT, R0, R3, RZ ;  /* 0x0000000300037210 */ /* 0x000fe40007f3e0ff */
[----:B------:R-:W-:Y:S02]  /*16b0*/  IADD3.X R7, PT, PT, R12, UR29, RZ, P0, !PT ;  /* 0x0000001d0c077c10 */ /* 0x000fe400087fe4ff */
[----:B------:R-:W-:Y:S02]  /*16c0*/  SHF.R.S32.HI R19, RZ, 0x1f, R3 ;  /* 0x0000001fff137819 */ /* 0x000fe40000011403 */
[----:B------:R-:W-:Y:S02]  /*16d0*/  IADD3.X R5, PT, PT, RZ, R5, RZ, P1, !PT ;  /* 0x00000005ff057210 */ /* 0x000fe40000ffe4ff */
[----:B------:R-:W-:-:S04]  /*16e0*/  LOP3.LUT R10, R19, UR8, RZ, 0xfc, !PT ;  /* 0x00000008130a7c12 */ /* 0x000fc8000f8efcff */
[----:B------:R-:W-:Y:S01]  /*16f0*/  ISETP.NE.U32.AND P0, PT, R10, RZ, PT ;  /* 0x000000ff0a00720c */ /* 0x000fe20003f05070 */
[----:B--2---:R0:W-:-:S12]  /*1700*/  STG.E.64 desc[UR12][R6.64], R8 ;  /* 0x0000000806007986 */ /* 0x0041d8000c101b0c */
[----:B------:R-:W-:Y:S05]  /*1710*/  @P0 BRA `(.L_x_215) ;  /* 0x0000000000500947 */ /* 0x000fea0003800000 */
[----:B0-----:R-:W0:Y:S01]  /*1720*/  I2F.U32.RP R8, UR9 ;  /* 0x0000000900087d06 */ /* 0x001e220008209000 */
[----:B------:R-:W-:Y:S01]  /*1730*/  IMAD.MOV.U32 R6, RZ, RZ, RZ ;  /* 0x000000ffff067224 */ /* 0x000fe200078e00ff */
[----:B------:R-:W-:Y:S02]  /*1740*/  ISETP.NE.U32.AND P2, PT, RZ, UR9, PT ;  /* 0x00000009ff007c0c */ /* 0x000fe4000bf45070 */
[----:B------:R-:W-:-:S04]  /*1750*/  MOV R21, RZ ;  /* 0x000000ff00157202 */ /* 0x000fc80000000f00 */
[----:B0-----:R-:W0:Y:S02]  /*1760*/  MUFU.RCP R8, R8 ;  /* 0x0000000800087308 */ /* 0x001e240000001000 */
[----:B0-----:R-:W-:-:S06]  /*1770*/  VIADD R7, R8, 0xffffffe ;  /* 0x0ffffffe08077836 */ /* 0x001fcc0000000000 */
[----:B------:R-:W0:Y:S02]  /*1780*/  F2I.FTZ.U32.TRUNC.NTZ R7, R7 ;  /* 0x0000000700077305 */ /* 0x000e24000021f000 */
[----:B0-----:R-:W-:-:S04]  /*1790*/  IMAD.MOV R9, RZ, RZ, -R7 ;  /* 0x000000ffff097224 */ /* 0x001fc800078e0a07 */
        /* <DEDUP_REMOVED lines=12> */
.L_x_215:
[----:B------:R-:W1:Y:S01]  /*1860*/  LDCU.64 UR10, c[0x0][0x3a8] ;  /* 0x00007500ff0a77ac */ /* 0x000e620008000a00 */
[----:B------:R-:W-:Y:S01]  /*1870*/  IMAD.MOV.U32 R24, RZ, RZ, R3 ;  /* 0x000000ffff187224 */ /* 0x000fe200078e0003 */
[----:B------:R-:W-:Y:S01]  /*1880*/  MOV R12, 0x18c0 ;  /* 0x000018c0000c7802 */ /* 0x000fe20000000f00 */
[----:B-1----:R-:W-:Y:S02]  /*1890*/  IMAD.U32 R18, RZ, RZ, UR10 ;  /* 0x0000000aff127e24 */ /* 0x002fe4000f8e00ff */
[----:B------:R-:W-:-:S07]  /*18a0*/  IMAD.U32 R13, RZ, RZ, UR11 ;  /* 0x0000000bff0d7e24 */ /* 0x000fce000f8e00ff */
[----:B0-----:R-:W-:Y:S05]  /*18b0*/  CALL.REL.NOINC `($__internal_15_$__cuda_sm20_div_s64) ;  /* 0x0000001400bc7944 */ /* 0x001fea0003c00000 */
.L_x_216:
[----:B------:R-:W-:Y:S05]  /*18c0*/  BSYNC.RECONVERGENT B1 ;  /* 0x0000000000017941 */ /* 0x000fea0003800200 */
.L_x_214:
        /* <DEDUP_REMOVED lines=15> */
[----:B------:R-:W-:Y:S02]  /*19c0*/  IMAD R20, R7, UR23, R20 ;  /* 0x0000001707147c24 */ /* 0x000fe4000f8e0214 */
[----:B------:R-:W-:-:S03]  /*19d0*/  IMAD.MOV.U32 R7, RZ, RZ, RZ ;  /* 0x000000ffff077224 */ /* 0x000fc600078e00ff */
[----:B------:R-:W-:-:S13]  /*19e0*/  ISETP.GE.U32.AND P0, PT, R20, UR23, PT ;  /* 0x0000001714007c0c */ /* 0x000fda000bf06070 */
[----:B------:R-:W-:Y:S01]  /*19f0*/  @P0 IADD3 R20, PT, PT, R20, -UR23, RZ ;  /* 0x8000001714140c10 */ /* 0x000fe2000fffe0ff */
[----:B------:R-:W-:-:S03]  /*1a00*/  @P0 VIADD R6, R6, 0x1 ;  /* 0x0000000106060836 */ /* 0x000fc60000000000 */
[----:B------:R-:W-:-:S13]  /*1a10*/  ISETP.GE.U32.AND P1, PT, R20, UR23, PT ;  /* 0x0000001714007c0c */ /* 0x000fda000bf26070 */
[----:B------:R-:W-:Y:S01]  /*1a20*/  @P1 VIADD R6, R6, 0x1 ;  /* 0x0000000106061836 */ /* 0x000fe20000000000 */
[----:B------:R-:W-:Y:S01]  /*1a30*/  @!P2 LOP3.LUT R6, RZ, UR23, RZ, 0x33, !PT ;  /* 0x00000017ff06ac12 */ /* 0x000fe2000f8e33ff */
[----:B------:R-:W-:Y:S06]  /*1a40*/  BRA `(.L_x_219) ;  /* 0x0000000000247947 */ /* 0x000fec0003800000 */
.L_x_218:
[----:B------:R-:W0:Y:S01]  /*1a50*/  LDCU.64 UR10, c[0x0][0x3a0] ;  /* 0x00007400ff0a77ac */ /* 0x000e220008000a00 */
[----:B------:R-:W-:Y:S01]  /*1a60*/  MOV R24, R20 ;  /* 0x0000001400187202 */ /* 0x000fe20000000f00 */
[----:B------:R-:W-:Y:S01]  /*1a70*/  IMAD.MOV.U32 R19, RZ, RZ, R21 ;  /* 0x000000ffff137224 */ /* 0x000fe200078e0015 */
[----:B------:R-:W-:Y:S01]  /*1a80*/  MOV R12, 0x1ac0 ;  /* 0x00001ac0000c7802 */ /* 0x000fe20000000f00 */
[----:B0-----:R-:W-:Y:S02]  /*1a90*/  IMAD.U32 R18, RZ, RZ, UR10 ;  /* 0x0000000aff127e24 */ /* 0x001fe4000f8e00ff */
[----:B------:R-:W-:-:S07]  /*1aa0*/  IMAD.U32 R13, RZ, RZ, UR11 ;  /* 0x0000000bff0d7e24 */ /* 0x000fce000f8e00ff */
[----:B------:R-:W-:Y:S05]  /*1ab0*/  CALL.REL.NOINC `($__internal_15_$__cuda_sm20_div_s64) ;  /* 0x00000014003c7944 */ /* 0x000fea0003c00000 */
[----:B------:R-:W-:Y:S01]  /*1ac0*/  MOV R6, R20 ;  /* 0x0000001400067202 */ /* 0x000fe20000000f00 */
[----:B------:R-:W-:-:S07]  /*1ad0*/  IMAD.MOV.U32 R7, RZ, RZ, R21 ;  /* 0x000000ffff077224 */ /* 0x000fce00078e0015 */
.L_x_219:
[----:B------:R-:W-:Y:S05]  /*1ae0*/  BSYNC.RECONVERGENT B1 ;  /* 0x0000000000017941 */ /* 0x000fea0003800200 */
.L_x_217:
        /* <DEDUP_REMOVED lines=10> */
[----:B0-----:R-:W-:-:S05]  /*1b90*/  IMAD R8, R9, R7, RZ ;  /* 0x0000000709087224 */ /* 0x001fca00078e02ff */
[----:B------:R-:W-:Y:S01]  /*1ba0*/  IADD3 R13, PT, PT, -R8, RZ, RZ ;  /* 0x000000ff080d7210 */ /* 0x000fe20007ffe1ff */
[----:B------:R-:W-:-:S04]  /*1bb0*/  IMAD.MOV.U32 R8, RZ, RZ, RZ ;  /* 0x000000ffff087224 */ /* 0x000fc800078e00ff */
        /* <DEDUP_REMOVED lines=9> */
[----:B------:R-:W-:-:S05]  /*1c50*/  @!P2 LOP3.LUT R8, RZ, R7, RZ, 0x33, !PT ;  /* 0x00000007ff08a212 */ /* 0x000fca00078e33ff */
[--C-:B------:R-:W-:Y:S02]  /*1c60*/  IMAD.MOV R13, RZ, RZ, -R8.reuse ;  /* 0x000000ffff0d7224 */ /* 0x100fe400078e0a08 */
[----:B------:R-:W-:Y:S02]  /*1c70*/  IMAD.MOV.U32 R20, RZ, RZ, R8 ;  /* 0x000000ffff147224 */ /* 0x000fe400078e0008 */
[----:B------:R-:W-:Y:S01]  /*1c80*/  IMAD R13, R7, R13, R6 ;  /* 0x0000000d070d7224 */ /* 0x000fe200078e0206 */
[----:B------:R-:W-:Y:S06]  /*1c90*/  BRA `(.L_x_222) ;  /* 0x0000000000287947 */ /* 0x000fec0003800000 */
.L_x_221:
[----:B------:R-:W0:Y:S01]  /*1ca0*/  LDCU.64 UR10, c[0x0][0x398] ;  /* 0x00007300ff0a77ac */ /* 0x000e220008000a00 */
[----:B------:R-:W-:Y:S01]  /*1cb0*/  MOV R24, R6 ;  /* 0x0000000600187202 */ /* 0x000fe20000000f00 */
[----:B------:R-:W-:Y:S01]  /*1cc0*/  IMAD.MOV.U32 R19, RZ, RZ, R7 ;  /* 0x000000ffff137224 */ /* 0x000fe200078e0007 */
[----:B------:R-:W-:Y:S01]  /*1cd0*/  MOV R12, 0x1d10 ;  /* 0x00001d10000c7802 */ /* 0x000fe20000000f00 */
[----:B0-----:R-:W-:Y:S02]  /*1ce0*/  IMAD.U32 R18, RZ, RZ, UR10 ;  /* 0x0000000aff127e24 */ /* 0x001fe4000f8e00ff */
[----:B------:R-:W-:-:S07]  /*1cf0*/  IMAD.U32 R13, RZ, RZ, UR11 ;  /* 0x0000000bff0d7e24 */ /* 0x000fce000f8e00ff */
[----:B------:R-:W-:Y:S05]  /*1d00*/  CALL.REL.NOINC `($__internal_15_$__cuda_sm20_div_s64) ;  /* 0x0000001000a87944 */ /* 0x000fea0003c00000 */
[----:B------:R-:W-:Y:S01]  /*1d10*/  IADD3 R13, PT, PT, -R20, RZ, RZ ;  /* 0x000000ff140d7210 */ /* 0x000fe20007ffe1ff */
[----:B------:R-:W-:-:S04]  /*1d20*/  IMAD.U32 R7, RZ, RZ, UR32 ;  /* 0x00000020ff077e24 */ /* 0x000fc8000f8e00ff */
[----:B------:R-:W-:-:S07]  /*1d30*/  IMAD R13, R13, R7, R6 ;  /* 0x000000070d0d7224 */ /* 0x000fce00078e0206 */
.L_x_222:
[----:B------:R-:W-:Y:S05]  /*1d40*/  BSYNC.RECONVERGENT B1 ;  /* 0x0000000000017941 */ /* 0x000fea0003800200 */
.L_x_220:
        /* <DEDUP_REMOVED lines=15> */
[----:B------:R-:W-:-:S04]  /*1e40*/  LEA R2, P0, R8, R2, 0x3 ;  /* 0x0000000208027211 */ /* 0x000fc800078018ff */
[----:B------:R-:W-:-:S04]  /*1e50*/  IADD3 R7, PT, PT, R9, R7, RZ ;  /* 0x0000000709077210 */ /* 0x000fc80007ffe0ff */
        /* <DEDUP_REMOVED lines=9> */
[----:B------:R-:W-:Y:S01]  /*1ef0*/  SHF.R.S32.HI R19, RZ, 0x1f, R3 ;  /* 0x0000001fff137819 */ /* 0x000fe20000011403 */
[----:B------:R-:W-:-:S03]  /*1f00*/  IMAD.X R5, RZ, RZ, R5, P1 ;  /* 0x000000ffff057224 */ /* 0x000fc600008e0605 */
[----:B------:R-:W-:-:S04]  /*1f10*/  LOP3.LUT R10, R19, UR8, RZ, 0xfc, !PT ;  /* 0x00000008130a7c12 */ /* 0x000fc8000f8efcff */
[----:B------:R-:W-:Y:S01]  /*1f20*/  ISETP.NE.U32.AND P0, PT, R10, RZ, PT ;  /* 0x000000ff0a00720c */ /* 0x000fe20003f05070 */
[----:B--2---:R0:W-:-:S12]  /*1f30*/  STG.E.64 desc[UR12][R6.64], R8 ;  /* 0x0000000806007986 */ /* 0x0041d8000c101b0c */
        /* <DEDUP_REMOVED lines=15> */
[----:B------:R-:W-:Y:S02]  /*2030*/  @P0 VIADD R6, R6, -UR9 ;  /* 0x8000000906060c36 */ /* 0x000fe40008000000 */
[----:B------:R-:W-:-:S03]  /*2040*/  @P0 VIADD R20, R20, 0x1 ;  /* 0x0000000114140836 */ /* 0x000fc60000000000 */
[----:B------:R-:W-:-:S13]  /*2050*/  ISETP.GE.U32.AND P1, PT, R6, UR9, PT ;  /* 0x0000000906007c0c */ /* 0x000fda000bf26070 */
[----:B------:R-:W-:Y:S02]  /*2060*/  @P1 IADD3 R20, PT, PT, R20, 0x1, RZ ;  /* 0x0000000114141810 */ /* 0x000fe40007ffe0ff */
[----:B------:R-:W-:Y:S01]  /*2070*/  @!P2 LOP3.LUT R20, RZ, UR9, RZ, 0x33, !PT ;  /* 0x00000009ff14ac12 */ /* 0x000fe2000f8e33ff */
[----:B------:R-:W-:Y:S06]  /*2080*/  BRA `(.L_x_225) ;  /* 0x0000000000187947 */ /* 0x000fec0003800000 */
.L_x_224:
[----:B------:R-:W1:Y:S01]  /*2090*/  LDCU.64 UR10, c[0x0][0x3a8] ;  /* 0x00007500ff0a77ac */ /* 0x000e620008000a00 */
[----:B------:R-:W-:Y:S02]  /*20a0*/  MOV R24, R3 ;  /* 0x0000000300187202 */ /* 0x000fe40000000f00 */
[----:B------:R-:W-:Y:S01]  /*20b0*/  MOV R12, 0x20f0 ;  /* 0x000020f0000c7802 */ /* 0x000fe20000000f00 */
[----:B-1----:R-:W-:Y:S02]  /*20c0*/  IMAD.U32 R18, RZ, RZ, UR10 ;  /* 0x0000000aff127e24 */ /* 0x002fe4000f8e00ff */
[----:B------:R-:W-:-:S07]  /*20d0*/  IMAD.U32 R13, RZ, RZ, UR11 ;  /* 0x0000000bff0d7e24 */ /* 0x000fce000f8e00ff */
[----:B0-----:R-:W-:Y:S05]  /*20e0*/  CALL.REL.NOINC `($__internal_15_$__cuda_sm20_div_s64) ;  /* 0x0000000c00b07944 */ /* 0x001fea0003c00000 */
.L_x_225:
[----:B------:R-:W-:Y:S05]  /*20f0*/  BSYNC.RECONVERGENT B1 ;  /* 0x0000000000017941 */ /* 0x000fea0003800200 */
.L_x_223:
        /* <DEDUP_REMOVED lines=15> */
[----:B------:R-:W-:Y:S02]  /*21f0*/  IMAD R20, R7, UR23, R20 ;  /* 0x0000001707147c24 */ /* 0x000fe4000f8e0214 */
[----:B------:R-:W-:-:S03]  /*2200*/  HFMA2 R7, -RZ, RZ, 0, 0 ;  /* 0x00000000ff077431 */ /* 0x000fc600000001ff */
[----:B------:R-:W-:-:S13]  /*2210*/  ISETP.GE.U32.AND P0, PT, R20, UR23, PT ;  /* 0x0000001714007c0c */ /* 0x000fda000bf06070 */
[----:B------:R-:W-:Y:S02]  /*2220*/  @P0 VIADD R20, R20, -UR23 ;  /* 0x8000001714140c36 */ /* 0x000fe40008000000 */
[----:B------:R-:W-:-:S03]  /*2230*/  @P0 VIADD R6, R6, 0x1 ;  /* 0x0000000106060836 */ /* 0x000fc60000000000 */
[----:B------:R-:W-:-:S13]  /*2240*/  ISETP.GE.U32.AND P1, PT, R20, UR23, PT ;  /* 0x0000001714007c0c */ /* 0x000fda000bf26070 */
[----:B------:R-:W-:Y:S01]  /*2250*/  @P1 VIADD R6, R6, 0x1 ;  /* 0x0000000106061836 */ /* 0x000fe20000000000 */
[----:B------:R-:W-:Y:S01]  /*2260*/  @!P2 LOP3.LUT R6, RZ, UR23, RZ, 0x33, !PT ;  /* 0x00000017ff06ac12 */ /* 0x000fe2000f8e33ff */
[----:B------:R-:W-:Y:S06]  /*2270*/  BRA `(.L_x_228) ;  /* 0x0000000000247947 */ /* 0x000fec0003800000 */
.L_x_227:
[----:B------:R-:W0:Y:S01]  /*2280*/  LDCU.64 UR10, c[0x0][0x3a0] ;  /* 0x00007400ff0a77ac */ /* 0x000e220008000a00 */
[----:B------:R-:W-:Y:S01]  /*2290*/  IMAD.MOV.U32 R24, RZ, RZ, R20 ;  /* 0x000000ffff187224 */ /* 0x000fe200078e0014 */
[----:B------:R-:W-:Y:S01]  /*22a0*/  MOV R12, 0x22f0 ;  /* 0x000022f0000c7802 */ /* 0x000fe20000000f00 */
[----:B------:R-:W-:Y:S01]  /*22b0*/  IMAD.MOV.U32 R19, RZ, RZ, R21 ;  /* 0x000000ffff137224 */ /* 0x000fe200078e0015 */
[----:B0-----:R-:W-:Y:S01]  /*22c0*/  MOV R18, UR10 ;  /* 0x0000000a00127c02 */ /* 0x001fe20008000f00 */
[----:B------:R-:W-:-:S07]  /*22d0*/  IMAD.U32 R13, RZ, RZ, UR11 ;  /* 0x0000000bff0d7e24 */ /* 0x000fce000f8e00ff */
[----:B------:R-:W-:Y:S05]  /*22e0*/  CALL.REL.NOINC `($__internal_15_$__cuda_sm20_div_s64) ;  /* 0x0000000c00307944 */ /* 0x000fea0003c00000 */
[----:B------:R-:W-:Y:S01]  /*22f0*/  IMAD.MOV.U32 R6, RZ, RZ, R20 ;  /* 0x000000ffff067224 */ /* 0x000fe200078e0014 */
[----:B------:R-:W-:-:S07]  /*2300*/  MOV R7, R21 ;  /* 0x0000001500077202 */ /* 0x000fce0000000f00 */
.L_x_228:
[----:B------:R-:W-:Y:S05]  /*2310*/  BSYNC.RECONVERGENT B1 ;  /* 0x0000000000017941 */ /* 0x000fea0003800200 */
.L_x_226:
        /* <DEDUP_REMOVED lines=23> */
[----:B------:R-:W-:Y:S01]  /*2490*/  IADD3 R13, PT, PT, -R8, RZ, RZ ;  /* 0x000000ff080d7210 */ /* 0x000fe20007ffe1ff */
[----:B------:R-:W-:-:S04]  /*24a0*/  IMAD.MOV.U32 R20, RZ, RZ, R8 ;  /* 0x000000ffff147224 */ /* 0x000fc800078e0008 */
[----:B------:R-:W-:Y:S01]  /*24b0*/  IMAD R13, R7, R13, R6 ;  /* 0x0000000d070d7224 */ /* 0x000fe200078e0206 */
[----:B------:R-:W-:Y:S06]  /*24c0*/  BRA `(.L_x_231) ;  /* 0x0000000000287947 */ /* 0x000fec0003800000 */
.L_x_230:
[----:B------:R-:W0:Y:S01]  /*24d0*/  LDCU.64 UR10, c[0x0][0x398] ;  /* 0x00007300ff0a77ac */ /* 0x000e220008000a00 */
[----:B------:R-:W-:Y:S01]  /*24e0*/  IMAD.MOV.U32 R24, RZ, RZ, R6 ;  /* 0x000000ffff187224 */ /* 0x000fe200078e0006 */
[----:B------:R-:W-:Y:S01]  /*24f0*/  MOV R12, 0x2540 ;  /* 0x00002540000c7802 */ /* 0x000fe20000000f00 */
[----:B------:R-:W-:Y:S01]  /*2500*/  IMAD.MOV.U32 R19, RZ, RZ, R7 ;  /* 0x000000ffff137224 */ /* 0x000fe200078e0007 */
[----:B0-----:R-:W-:Y:S01]  /*2510*/  MOV R18, UR10 ;  /* 0x0000000a00127c02 */ /* 0x001fe20008000f00 */
[----:B------:R-:W-:-:S07]  /*2520*/  IMAD.U32 R13, RZ, RZ, UR11 ;  /* 0x0000000bff0d7e24 */ /* 0x000fce000f8e00ff */
[----:B------:R-:W-:Y:S05]  /*2530*/  CALL.REL.NOINC `($__internal_15_$__cuda_sm20_div_s64) ;  /* 0x00000008009c7944 */ /* 0x000fea0003c00000 */
[----:B------:R-:W-:Y:S01]  /*2540*/  IADD3 R13, PT, PT, -R20, RZ, RZ ;  /* 0x000000ff140d7210 */ /* 0x000fe20007ffe1ff */
[----:B------:R-:W-:-:S04]  /*2550*/  IMAD.U32 R7, RZ, RZ, UR32 ;  /* 0x00000020ff077e24 */ /* 0x000fc8000f8e00ff */
[----:B------:R-:W-:-:S07]  /*2560*/  IMAD R13, R13, R7, R6 ;  /* 0x000000070d0d7224 */ /* 0x000fce00078e0206 */
.L_x_231:
[----:B------:R-:W-:Y:S05]  /*2570*/  BSYNC.RECONVERGENT B1 ;  /* 0x0000000000017941 */ /* 0x000fea0003800200 */
.L_x_229:
        /* <DEDUP_REMOVED lines=52> */
.L_x_233:
[----:B------:R-:W1:Y:S01]  /*28c0*/  LDCU.64 UR10, c[0x0][0x3a8] ;  /* 0x00007500ff0a77ac */ /* 0x000e620008000a00 */
[----:B------:R-:W-:Y:S01]  /*28d0*/  IMAD.MOV.U32 R24, RZ, RZ, R3 ;  /* 0x000000ffff187224 */ /* 0x000fe200078e0003 */
[----:B------:R-:W-:Y:S01]  /*28e0*/  MOV R12, 0x2920 ;  /* 0x00002920000c7802 */ /* 0x000fe20000000f00 */
[----:B-1----:R-:W-:Y:S01]  /*28f0*/  IMAD.U32 R18, RZ, RZ, UR10 ;  /* 0x0000000aff127e24 */ /* 0x002fe2000f8e00ff */
[----:B------:R-:W-:-:S07]  /*2900*/  MOV R13, UR11 ;  /* 0x0000000b000d7c02 */ /* 0x000fce0008000f00 */
[----:B0-----:R-:W-:Y:S05]  /*2910*/  CALL.REL.NOINC `($__internal_15_$__cuda_sm20_div_s64) ;  /* 0x0000000400a47944 */ /* 0x001fea0003c00000 */
.L_x_234:
[----:B------:R-:W-:Y:S05]  /*2920*/  BSYNC.RECONVERGENT B1 ;  /* 0x0000000000017941 */ /* 0x000fea0003800200 */
.L_x_232:
        /* <DEDUP_REMOVED lines=16> */
[----:B------:R-:W-:-:S03]  /*2a30*/  HFMA2 R7, -RZ, RZ, 0, 0 ;  /* 0x00000000ff077431 */ /* 0x000fc600000001ff */
[----:B------:R-:W-:-:S13]  /*2a40*/  ISETP.GE.U32.AND P0, PT, R20, UR23, PT ;  /* 0x0000001714007c0c */ /* 0x000fda000bf06070 */
[----:B------:R-:W-:Y:S01]  /*2a50*/  @P0 IADD3 R20, PT, PT, R20, -UR23, RZ ;  /* 0x8000001714140c10 */ /* 0x000fe2000fffe0ff */
[----:B------:R-:W-:-:S03]  /*2a60*/  @P0 VIADD R6, R6, 0x1 ;  /* 0x0000000106060836 */ /* 0x000fc60000000000 */
[----:B------:R-:W-:-:S13]  /*2a70*/  ISETP.GE.U32.AND P1, PT, R20, UR23, PT ;  /* 0x0000001714007c0c */ /* 0x000fda000bf26070 */
[----:B------:R-:W-:Y:S01]  /*2a80*/  @P1 VIADD R6, R6, 0x1 ;  /* 0x0000000106061836 */ /* 0x000fe20000000000 */
[----:B------:R-:W-:Y:S01]  /*2a90*/  @!P2 LOP3.LUT R6, RZ, UR23, RZ, 0x33, !PT ;  /* 0x00000017ff06ac12 */ /* 0x000fe2000f8e33ff */
[----:B------:R-:W-:Y:S06]  /*2aa0*/  BRA `(.L_x_237) ;  /* 0x0000000000247947 */ /* 0x000fec0003800000 */
.L_x_236:
        /* <DEDUP_REMOVED lines=9> */
.L_x_237:
[----:B------:R-:W-:Y:S05]  /*2b40*/  BSYNC.RECONVERGENT B1 ;  /* 0x0000000000017941 */ /* 0x000fea0003800200 */
.L_x_235:
        /* <DEDUP_REMOVED lines=27> */
.L_x_239:
        /* <DEDUP_REMOVED lines=10> */
.L_x_240:
[----:B------:R-:W-:Y:S05]  /*2da0*/  BSYNC.RECONVERGENT B1 ;  /* 0x0000000000017941 */ /* 0x000fea0003800200 */
.L_x_238:
        /* <DEDUP_REMOVED lines=22> */
[----:B------:R-:W-:-:S04]  /*2f10*/  IADD3 R6, P0, PT, R6, UR28, RZ ;  /* 0x0000001c06067c10 */ /* 0x000fc8000ff1e0ff */
[----:B------:R-:W-:Y:S02]  /*2f20*/  IADD3.X R7, PT, PT, R12, UR29, RZ, P0, !PT ;  /* 0x0000001d0c077c10 */ /* 0x000fe400087fe4ff */
[----:B------:R-:W-:-:S05]  /*2f30*/  IADD3 R3, P0, PT, R0, R3, RZ ;  /* 0x0000000300037210 */ /* 0x000fca0007f1e0ff */
[----:B------:R-:W-:Y:S01]  /*2f40*/  IMAD.X R5, RZ, RZ, R5, P0 ;  /* 0x000000ffff057224 */ /* 0x000fe200000e0605 */
[----:B------:R-:W-:-:S04]  /*2f50*/  ISETP.GE.U32.AND P0, PT, R3, UR30, PT ;  /* 0x0000001e03007c0c */ /* 0x000fc8000bf06070 */
[----:B------:R-:W-:Y:S01]  /*2f60*/  ISETP.GE.AND.EX P0, PT, R5, UR31, PT, P0 ;  /* 0x0000001f05007c0c */ /* 0x000fe2000bf06300 */
[----:B--2---:R0:W-:-:S12]  /*2f70*/  STG.E.64 desc[UR12][R6.64], R8 ;  /* 0x0000000806007986 */ /* 0x0041d8000c101b0c */
[----:B------:R-:W-:Y:S05]  /*2f80*/  @!P0 BRA `(.L_x_241) ;  /* 0xffffffdc00c48947 */ /* 0x000fea000383ffff */
[----:B------:R-:W-:Y:S05]  /*2f90*/  BSYNC.RECONVERGENT B0 ;  /* 0x0000000000007941 */ /* 0x000fea0003800200 */
.L_x_204:
[----:B------:R-:W-:Y:S05]  /*2fa0*/  EXIT ;  /* 0x000000000000794d */ /* 0x000fea0003800000 */
        .weak           $__internal_15_$__cuda_sm20_div_s64
        .type           $__internal_15_$__cuda_sm20_div_s64,@function
        .size           $__internal_15_$__cuda_sm20_div_s64,($__internal_16_$__cuda_sm20_div_u64 - $__internal_15_$__cuda_sm20_div_s64)
$__internal_15_$__cuda_sm20_div_s64:
        /* <DEDUP_REMOVED lines=82> */
[----:B------:R-:W-:Y:S06]  /*34d0*/  RET.REL.NODEC R12 `(_ZN2at6native31max_unpooling2d_backward_kernelIdEEvlPKT_PKllllllPS2_) ;  /* 0xffffffc80cc87950 */ /* 0x000fec0003c3ffff */
        .weak           $__internal_16_$__cuda_sm20_div_u64
        .type           $__internal_16_$__cuda_sm20_div_u64,@function
        .size           $__internal_16_$__cuda_sm20_div_u64,(.L_x_943 - $__internal_16_$__cuda_sm20_div_u64)
$__internal_16_$__cuda_sm20_div_u64:
        /* <DEDUP_REMOVED lines=65> */
[----:B------:R-:W-:Y:S06]  /*38f0*/  RET.REL.NODEC R8 `(_ZN2at6native31max_unpooling2d_backward_kernelIdEEvlPKT_PKllllllPS2_) ;  /* 0xffffffc408c07950 */ /* 0x000fec0003c3ffff */
.L_x_242:
        /* <DEDUP_REMOVED lines=16> */
.L_x_943:


//--------------------- .text._ZN2at6native31max_unpooling2d_backward_kernelIsEEvlPKT_PKllllllPS2_ --------------------------
	.section	.text._ZN2at6native31max_unpooling2d_backward_kernelIsEEvlPKT_PKllllllPS2_,"ax",@progbits
	.align	128
        .global         _ZN2at6native31max_unpooling2d_backward_kernelIsEEvlPKT_PKllllllPS2_
        .type           _ZN2at6native31max_unpooling2d_backward_kernelIsEEvlPKT_PKllllllPS2_,@function
        .size           _ZN2at6native31max_unpooling2d_backward_kernelIsEEvlPKT_PKllllllPS2_,(.L_x_945 - _ZN2at6native31max_unpooling2d_backward_kernelIsEEvlPKT_PKllllllPS2_)
        .other          _ZN2at6native31max_unpooling2d_backward_kernelIsEEvlPKT_PKllllllPS2_,@"STO_CUDA_ENTRY STV_DEFAULT"
_ZN2at6native31max_unpooling2d_backward_kernelIsEEvlPKT_PKllllllPS2_:
.text._ZN2at6native31max_unpooling2d_backward_kernelIsEEvlPKT_PKllllllPS2_:
        /* <DEDUP_REMOVED lines=50> */
.L_x_244:
[----:B------:R-:W-:-:S07]  /*0320*/  MOV R8, 0x340 ;  /* 0x0000034000087802 */ /* 0x000fce0000000f00 */
[----:B------:R-:W-:Y:S05]  /*0330*/  CALL.REL.NOINC `($__internal_18_$__cuda_sm20_div_u64) ;  /* 0x0000003000587944 */ /* 0x000fea0003c00000 */
[----:B------:R-:W-:Y:S02]  /*0340*/  IMAD.MOV.U32 R8, RZ, RZ, R7 ;  /* 0x000000ffff087224 */ /* 0x000fe400078e0007 */
[----:B------:R-:W-:-:S07]  /*0350*/  IMAD.MOV.U32 R9, RZ, RZ, R10 ;  /* 0x000000ffff097224 */ /* 0x000fce00078e000a */
.L_x_245:
[----:B------:R-:W-:Y:S05]  /*0360*/  BSYNC.RECONVERGENT B0 ;  /* 0x0000000000007941 */ /* 0x000fea0003800200 */
.L_x_243:
        /* <DEDUP_REMOVED lines=26> */
.L_x_257:
        /* <DEDUP_REMOVED lines=25> */
.L_x_249:
[----:B------:R-:W1:Y:S01]  /*06a0*/  LDCU.64 UR8, c[0x0][0x3a8] ;  /* 0x00007500ff0877ac */ /* 0x000e620008000a00 */
[----:B------:R-:W-:Y:S01]  /*06b0*/  IMAD.MOV.U32 R24, RZ, RZ, R9 ;  /* 0x000000ffff187224 */ /* 0x000fe200078e0009 */
[----:B------:R-:W-:Y:S01]  /*06c0*/  MOV R12, 0x700 ;  /* 0x00000700000c7802 */ /* 0x000fe20000000f00 */
[----:B-1----:R-:W-:Y:S02]  /*06d0*/  IMAD.U32 R18, RZ, RZ, UR8 ;  /* 0x00000008ff127e24 */ /* 0x002fe4000f8e00ff */
[----:B------:R-:W-:-:S07]  /*06e0*/  IMAD.U32 R13, RZ, RZ, UR9 ;  /* 0x00000009ff0d7e24 */ /* 0x000fce000f8e00ff */
[----:B0--3--:R-:W-:Y:S05]  /*06f0*/  CALL.REL.NOINC `($__internal_17_$__cuda_sm20_div_s64) ;  /* 0x00000028001c7944 */ /* 0x009fea0003c00000 */
.L_x_250:
[----:B---3--:R-:W-:Y:S05]  /*0700*/  BSYNC.RECONVERGENT B1 ;  /* 0x0000000000017941 */ /* 0x008fea0003800200 */
.L_x_248:
        /* <DEDUP_REMOVED lines=25> */
.L_x_252:
[----:B------:R-:W0:Y:S01]  /*08a0*/  LDCU.64 UR8, c[0x0][0x3a0] ;  /* 0x00007400ff0877ac */ /* 0x000e220008000a00 */
[----:B------:R-:W-:Y:S01]  /*08b0*/  IMAD.MOV.U32 R24, RZ, RZ, R20 ;  /* 0x000000ffff187224 */ /* 0x000fe200078e0014 */
[----:B------:R-:W-:Y:S01]  /*08c0*/  MOV R12, 0x910 ;  /* 0x00000910000c7802 */ /* 0x000fe20000000f00 */
[----:B------:R-:W-:Y:S02]  /*08d0*/  IMAD.MOV.U32 R19, RZ, RZ, R21 ;  /* 0x000000ffff137224 */ /* 0x000fe400078e0015 */
[----:B0-----:R-:W-:Y:S01]  /*08e0*/  IMAD.U32 R18, RZ, RZ, UR8 ;  /* 0x00000008ff127e24 */ /* 0x001fe2000f8e00ff */
[----:B------:R-:W-:-:S07]  /*08f0*/  MOV R13, UR9 ;  /* 0x00000009000d7c02 */ /* 0x000fce0008000f00 */
[----:B------:R-:W-:Y:S05]  /*0900*/  CALL.REL.NOINC `($__internal_17_$__cuda_sm20_div_s64) ;  /* 0x0000002400987944 */ /* 0x000fea0003c00000 */
[----:B------:R-:W-:Y:S02]  /*0910*/  IMAD.MOV.U32 R14, RZ, RZ, R20 ;  /* 0x000000ffff0e7224 */ /* 0x000fe400078e0014 */
[----:B------:R-:W-:-:S07]  /*0920*/  IMAD.MOV.U32 R15, RZ, RZ, R21 ;  /* 0x000000ffff0f7224 */ /* 0x000fce00078e0015 */
.L_x_253:
[----:B------:R-:W-:Y:S05]  /*0930*/  BSYNC.RECONVERGENT B1 ;  /* 0x0000000000017941 */ /* 0x000fea0003800200 */
.L_x_251:
        /* <DEDUP_REMOVED lines=27> */
.L_x_255:
[----:B------:R-:W0:Y:S01]  /*0af0*/  LDCU.64 UR8, c[0x0][0x398] ;  /* 0x00007300ff0877ac */ /* 0x000e220008000a00 */
[----:B------:R-:W-:Y:S01]  /*0b00*/  IMAD.MOV.U32 R24, RZ, RZ, R14 ;  /* 0x000000ffff187224 */ /* 0x000fe200078e000e */
[----:B------:R-:W-:Y:S02]  /*0b10*/  MOV R19, R15 ;  /* 0x0000000f00137202 */ /* 0x000fe40000000f00 */
[----:B------:R-:W-:Y:S01]  /*0b20*/  MOV R12, 0xb60 ;  /* 0x00000b60000c7802 */ /* 0x000fe20000000f00 */
[----:B0-----:R-:W-:Y:S02]  /*0b30*/  IMAD.U32 R18, RZ, RZ, UR8 ;  /* 0x00000008ff127e24 */ /* 0x001fe4000f8e00ff */
[----:B------:R-:W-:-:S07]  /*0b40*/  IMAD.U32 R13, RZ, RZ, UR9 ;  /* 0x00000009ff0d7e24 */ /* 0x000fce000f8e00ff */
[----:B------:R-:W-:Y:S05]  /*0b50*/  CALL.REL.NOINC `($__internal_17_$__cuda_sm20_div_s64) ;  /* 0x0000002400047944 */ /* 0x000fea0003c00000 */
[----:B------:R-:W-:Y:S02]  /*0b60*/  IMAD.MOV R19, RZ, RZ, -R20 ;  /* 0x000000ffff137224 */ /* 0x000fe400078e0a14 */
[----:B------:R-:W-:-:S04]  /*0b70*/  IMAD.U32 R15, RZ, RZ, UR25 ;  /* 0x00000019ff0f7e24 */ /* 0x000fc8000f8e00ff */
[----:B------:R-:W-:-:S07]  /*0b80*/  IMAD R19, R19, R15, R14 ;  /* 0x0000000f13137224 */ /* 0x000fce00078e020e */
.L_x_256:
[----:B------:R-:W-:Y:S05]  /*0b90*/  BSYNC.RECONVERGENT B1 ;  /* 0x0000000000017941 */ /* 0x000fea0003800200 */
.L_x_254:
        /* <DEDUP_REMOVED lines=34> */
.L_x_247:
[----:B0--34-:R-:W-:Y:S05]  /*0dc0*/  BSYNC.RECONVERGENT B0 ;  /* 0x0000000000007941 */ /* 0x019fea0003800200 */
.L_x_246:
        /* <DEDUP_REMOVED lines=13> */
.L_x_295:
        /* <DEDUP_REMOVED lines=25> */
.L_x_260:
[----:B------:R-:W0:Y:S01]  /*1030*/  LDCU.64 UR10, c[0x0][0x3a8] ;  /* 0x00007500ff0a77ac */ /* 0x000e220008000a00 */
[----:B------:R-:W-:Y:S01]  /*1040*/  IMAD.MOV.U32 R24, RZ, RZ, R3 ;  /* 0x000000ffff187224 */ /* 0x000fe200078e0003 */
[----:B------:R-:W-:Y:S02]  /*1050*/  MOV R12, 0x1090 ;  /* 0x00001090000c7802 */ /* 0x000fe40000000f00 */
[----:B0-----:R-:W-:Y:S01]  /*1060*/  MOV R18, UR10 ;  /* 0x0000000a00127c02 */ /* 0x001fe20008000f00 */
[----:B-1----:R-:W-:-:S07]  /*1070*/  IMAD.U32 R13, RZ, RZ, UR11 ;  /* 0x0000000bff0d7e24 */ /* 0x002fce000f8e00ff */
[----:B------:R-:W-:Y:S05]  /*1080*/  CALL.REL.NOINC `($__internal_17_$__cuda_sm20_div_s64) ;  /* 0x0000001c00b87944 */ /* 0x000fea0003c00000 */
.L_x_261:
[----:B------:R-:W-:Y:S05]  /*1090*/  BSYNC.RECONVERGENT B1 ;  /* 0x0000000000017941 */ /* 0x000fea0003800200 */
.L_x_259:
        /* <DEDUP_REMOVED lines=24> */
.L_x_263:
[----:B------:R-:W0:Y:S01]  /*1220*/  LDCU.64 UR10, c[0x0][0x3a0] ;  /* 0x00007400ff0a77ac */ /* 0x000e220008000a00 */
[----:B------:R-:W-:Y:S01]  /*1230*/  IMAD.MOV.U32 R24, RZ, RZ, R20 ;  /* 0x000000ffff187224 */ /* 0x000fe200078e0014 */
[----:B------:R-:W-:Y:S02]  /*1240*/  MOV R19, R21 ;  /* 0x0000001500137202 */ /* 0x000fe40000000f00 */
[----:B------:R-:W-:Y:S01]  /*1250*/  MOV R12, 0x1290 ;  /* 0x00001290000c7802 */ /* 0x000fe20000000f00 */
[----:B0-----:R-:W-:Y:S02]  /*1260*/  IMAD.U32 R18, RZ, RZ, UR10 ;  /* 0x0000000aff127e24 */ /* 0x001fe4000f8e00ff */
[----:B-1----:R-:W-:-:S07]  /*1270*/  IMAD.U32 R13, RZ, RZ, UR11 ;  /* 0x0000000bff0d7e24 */ /* 0x002fce000f8e00ff */
[----:B------:R-:W-:Y:S05]  /*1280*/  CALL.REL.NOINC `($__internal_17_$__cuda_sm20_div_s64) ;  /* 0x0000001c00387944 */ /* 0x000fea0003c00000 */
[----:B------:R-:W-:Y:S01]  /*1290*/  IMAD.MOV.U32 R6, RZ, RZ, R20 ;  /* 0x000000ffff067224 */ /* 0x000fe200078e0014 */
[----:B------:R-:W-:-:S07]  /*12a0*/  MOV R7, R21 ;  /* 0x0000001500077202 */ /* 0x000fce0000000f00 */
.L_x_264:
[----:B------:R-:W-:Y:S05]  /*12b0*/  BSYNC.RECONVERGENT B1 ;  /* 0x0000000000017941 */ /* 0x000fea0003800200 */
.L_x_262:
        /* <DEDUP_REMOVED lines=27> */
.L_x_266:
[----:B------:R-:W0:Y:S01]  /*1470*/  LDCU.64 UR10, c[0x0][0x398] ;  /* 0x00007300ff0a77ac */ /* 0x000e220008000a00 */
[----:B------:R-:W-:Y:S01]  /*1480*/  IMAD.MOV.U32 R24, RZ, RZ, R6 ;  /* 0x000000ffff187224 */ /* 0x000fe200078e0006 */
[----:B------:R-:W-:Y:S01]  /*1490*/  MOV R12, 0x14e0 ;  /* 0x000014e0000c7802 */ /* 0x000fe20000000f00 */
[----:B------:R-:W-:Y:S01]  /*14a0*/  IMAD.MOV.U32 R19, RZ, RZ, R7 ;  /* 0x000000ffff137224 */ /* 0x000fe200078e0007 */
[----:B0-----:R-:W-:Y:S01]  /*14b0*/  MOV R18, UR10 ;  /* 0x0000000a00127c02 */ /* 0x001fe20008000f00 */
[----:B-1----:R-:W-:-:S07]  /*14c0*/  IMAD.U32 R13, RZ, RZ, UR11 ;  /* 0x0000000bff0d7e24 */ /* 0x002fce000f8e00ff */
[----:B------:R-:W-:Y:S05]  /*14d0*/  CALL.REL.NOINC `($__internal_17_$__cuda_sm20_div_s64) ;  /* 0x0000001800a47944 */ /* 0x000fea0003c00000 */
[----:B------:R-:W-:Y:S01]  /*14e0*/  MOV R7, UR32 ;  /* 0x0000002000077c02 */ /* 0x000fe20008000f00 */
[----:B------:R-:W-:-:S04]  /*14f0*/  IMAD.MOV R8, RZ, RZ, -R20 ;  /* 0x000000ffff087224 */ /* 0x000fc800078e0a14 */
[----:B------:R-:W-:-:S07]  /*1500*/  IMAD R8, R8, R7, R6 ;  /* 0x0000000708087224 */ /* 0x000fce00078e0206 */
.L_x_267:
[----:B------:R-:W-:Y:S05]  /*1510*/  BSYNC.RECONVERGENT B1 ;  /* 0x0000000000017941 */ /* 0x000fea0003800200 */
.L_x_265:
        /* <DEDUP_REMOVED lines=51> */
.L_x_269:
[----:B------:R-:W1:Y:S01]  /*1850*/  LDCU.64 UR10, c[0x0][0x3a8] ;  /* 0x00007500ff0a77ac */ /* 0x000e620008000a00 */
[----:B------:R-:W-:Y:S01]  /*1860*/  IMAD.MOV.U32 R24, RZ, RZ, R3 ;  /* 0x000000ffff187224 */ /* 0x000fe200078e0003 */
[----:B------:R-:W-:Y:S02]  /*1870*/  MOV R12, 0x18b0 ;  /* 0x000018b0000c7802 */ /* 0x000fe40000000f00 */
[----:B-1----:R-:W-:Y:S01]  /*1880*/  MOV R18, UR10 ;  /* 0x0000000a00127c02 */ /* 0x002fe20008000f00 */
[----:B------:R-:W-:-:S07]  /*1890*/  IMAD.U32 R13, RZ, RZ, UR11 ;  /* 0x0000000bff0d7e24 */ /* 0x000fce000f8e00ff */
[----:B0-----:R-:W-:Y:S05]  /*18a0*/  CALL.REL.NOINC `($__internal_17_$__cuda_sm20_div_s64) ;  /* 0x0000001400b07944 */ /* 0x001fea0003c00000 */
.L_x_270:
[----:B------:R-:W-:Y:S05]  /*18b0*/  BSYNC.RECONVERGENT B1 ;  /* 0x0000000000017941 */ /* 0x000fea0003800200 */
.L_x_268:
        /* <DEDUP_REMOVED lines=24> */
.L_x_272:
[----:B------:R-:W0:Y:S01]  /*1a40*/  LDCU.64 UR10, c[0x0][0x3a0] ;  /* 0x00007400ff0a77ac */ /* 0x000e220008000a00 */
[----:B------:R-:W-:Y:S01]  /*1a50*/  IMAD.MOV.U32 R24, RZ, RZ, R20 ;  /* 0x000000ffff187224 */ /* 0x000fe200078e0014 */
[----:B------:R-:W-:Y:S02]  /*1a60*/  MOV R19, R21 ;  /* 0x0000001500137202 */ /* 0x000fe40000000f00 */
[----:B------:R-:W-:Y:S01]  /*1a70*/  MOV R12, 0x1ab0 ;  /* 0x00001ab0000c7802 */ /* 0x000fe20000000f00 */
[----:B0-----:R-:W-:Y:S02]  /*1a80*/  IMAD.U32 R18, RZ, RZ, UR10 ;  /* 0x0000000aff127e24 */ /* 0x001fe4000f8e00ff */
[----:B------:R-:W-:-:S07]  /*1a90*/  IMAD.U32 R13, RZ, RZ, UR11 ;  /* 0x0000000bff0d7e24 */ /* 0x000fce000f8e00ff */
[----:B------:R-:W-:Y:S05]  /*1aa0*/  CALL.REL.NOINC `($__internal_17_$__cuda_sm20_div_s64) ;  /* 0x0000001400307944 */ /* 0x000fea0003c00000 */
[----:B------:R-:W-:Y:S01]  /*1ab0*/  IMAD.MOV.U32 R6, RZ, RZ, R20 ;  /* 0x000000ffff067224 */ /* 0x000fe200078e0014 */
[----:B------:R-:W-:-:S07]  /*1ac0*/  MOV R7, R21 ;  /* 0x0000001500077202 */ /* 0x000fce0000000f00 */
.L_x_273:
[----:B------:R-:W-:Y:S05]  /*1ad0*/  BSYNC.RECONVERGENT B1 ;  /* 0x0000000000017941 */ /* 0x000fea0003800200 */
.L_x_271:
        /* <DEDUP_REMOVED lines=27> */
.L_x_275:
[----:B------:R-:W0:Y:S01]  /*1c90*/  LDCU.64 UR10, c[0x0][0x398] ;  /* 0x00007300ff0a77ac */ /* 0x000e220008000a00 */
[----:B------:R-:W-:Y:S01]  /*1ca0*/  IMAD.MOV.U32 R24, RZ, RZ, R6 ;  /* 0x000000ffff187224 */ /* 0x000fe200078e0006 */
[----:B------:R-:W-:Y:S01]  /*1cb0*/  MOV R12, 0x1d00 ;  /* 0x00001d00000c7802 */ /* 0x000fe20000000f00 */
[----:B------:R-:W-:Y:S01]  /*1cc0*/  IMAD.MOV.U32 R19, RZ, RZ, R7 ;  /* 0x000000ffff137224 */ /* 0x000fe200078e0007 */
[----:B0-----:R-:W-:Y:S01]  /*1cd0*/  MOV R18, UR10 ;  /* 0x0000000a00127c02 */ /* 0x001fe20008000f00 */
[----:B------:R-:W-:-:S07]  /*1ce0*/  IMAD.U32 R13, RZ, RZ, UR11 ;  /* 0x0000000bff0d7e24 */ /* 0x000fce000f8e00ff */
[----:B------:R-:W-:Y:S05]  /*1cf0*/  CALL.REL.NOINC `($__internal_17_$__cuda_sm20_div_s64) ;  /* 0x00000010009c7944 */ /* 0x000fea0003c00000 */
[----:B------:R-:W-:Y:S01]  /*1d00*/  MOV R7, UR32 ;  /* 0x0000002000077c02 */ /* 0x000fe20008000f00 */
[----:B------:R-:W-:-:S04]  /*1d10*/  IMAD.MOV R8, RZ, RZ, -R20 ;  /* 0x000000ffff087224 */ /* 0x000fc800078e0a14 */
[----:B------:R-:W-:-:S07]  /*1d20*/  IMAD R8, R8, R7, R6 ;  /* 0x0000000708087224 */ /* 0x000fce00078e0206 */
.L_x_276:
[----:B------:R-:W-:Y:S05]  /*1d30*/  BSYNC.RECONVERGENT B1 ;  /* 0x0000000000017941 */ /* 0x000fea0003800200 */
.L_x_274:
        /* <DEDUP_REMOVED lines=51> */
.L_x_278:
[----:B------:R-:W1:Y:S01]  /*2070*/  LDCU.64 UR10, c[0x0][0x3a8] ;  /* 0x00007500ff0a77ac */ /* 0x000e620008000a00 */
[----:B------:R-:W-:Y:S01]  /*2080*/  IMAD.MOV.U32 R24, RZ, RZ, R3 ;  /* 0x000000ffff187224 */ /* 0x000fe200078e0003 */
[----:B------:R-:W-:Y:S02]  /*2090*/  MOV R12, 0x20d0 ;  /* 0x000020d0000c7802 */ /* 0x000fe40000000f00 */
[----:B-1----:R-:W-:Y:S01]  /*20a0*/  MOV R18, UR10 ;  /* 0x0000000a00127c02 */ /* 0x002fe20008000f00 */
[----:B------:R-:W-:-:S07]  /*20b0*/  IMAD.U32 R13, RZ, RZ, UR11 ;  /* 0x0000000bff0d7e24 */ /* 0x000fce000f8e00ff */
[----:B0-----:R-:W-:Y:S05]  /*20c0*/  CALL.REL.NOINC `($__internal_17_$__cuda_sm20_div_s64) ;  /* 0x0000000c00a87944 */ /* 0x001fea0003c00000 */
.L_x_279:
[----:B------:R-:W-:Y:S05]  /*20d0*/  BSYNC.RECONVERGENT B1 ;  /* 0x0000000000017941 */ /* 0x000fea0003800200 */
.L_x_277:
        /* <DEDUP_REMOVED lines=24> */
.L_x_281:
        /* <DEDUP_REMOVED lines=9> */
.L_x_282:
[----:B------:R-:W-:Y:S05]  /*22f0*/  BSYNC.RECONVERGENT B1 ;  /* 0x0000000000017941 */ /* 0x000fea0003800200 */
.L_x_280:
        /* <DEDUP_REMOVED lines=27> */
.L_x_284:
[----:B------:R-:W0:Y:S01]  /*24b0*/  LDCU.64 UR10, c[0x0][0x398] ;  /* 0x00007300ff0a77ac */ /* 0x000e220008000a00 */
[----:B------:R-:W-:Y:S01]  /*24c0*/  IMAD.MOV.U32 R24, RZ, RZ, R6 ;  /* 0x000000ffff187224 */ /* 0x000fe200078e0006 */
[----:B------:R-:W-:Y:S01]  /*24d0*/  MOV R12, 0x2520 ;  /* 0x00002520000c7802 */ /* 0x000fe20000000f00 */
[----:B------:R-:W-:Y:S02]  /*24e0*/  IMAD.MOV.U32 R19, RZ, RZ, R7 ;  /* 0x000000ffff137224 */ /* 0x000fe400078e0007 */
[----:B0-----:R-:W-:Y:S01]  /*24f0*/  IMAD.U32 R18, RZ, RZ, UR10 ;  /* 0x0000000aff127e24 */ /* 0x001fe2000f8e00ff */
[----:B------:R-:W-:-:S07]  /*2500*/  MOV R13, UR11 ;  /* 0x0000000b000d7c02 */ /* 0x000fce0008000f00 */
[----:B------:R-:W-:Y:S05]  /*2510*/  CALL.REL.NOINC `($__internal_17_$__cuda_sm20_div_s64) ;  /* 0x0000000800947944 */ /* 0x000fea0003c00000 */
[----:B------:R-:W-:Y:S01]  /*2520*/  MOV R7, UR32 ;  /* 0x0000002000077c02 */ /* 0x000fe20008000f00 */
[----:B------:R-:W-:-:S04]  /*2530*/  IMAD.MOV R8, RZ, RZ, -R20 ;  /* 0x000000ffff087224 */ /* 0x000fc800078e0a14 */
[----:B------:R-:W-:-:S07]  /*2540*/  IMAD R8, R8, R7, R6 ;  /* 0x0000000708087224 */ /* 0x000fce00078e0206 */
.L_x_285:
[----:B------:R-:W-:Y:S05]  /*2550*/  BSYNC.RECONVERGENT B1 ;  /* 0x0000000000017941 */ /* 0x000fea0003800200 */
.L_x_283:
        /* <DEDUP_REMOVED lines=51> */
.L_x_287:
[----:B------:R-:W1:Y:S01]  /*2890*/  LDCU.64 UR10, c[0x0][0x3a8] ;  /* 0x00007500ff0a77ac */ /* 0x000e620008000a00 */
[----:B------:R-:W-:Y:S01]  /*28a0*/  IMAD.MOV.U32 R24, RZ, RZ, R3 ;  /* 0x000000ffff187224 */ /* 0x000fe200078e0003 */
[----:B------:R-:W-:Y:S02]  /*28b0*/  MOV R12, 0x28f0 ;  /* 0x000028f0000c7802 */ /* 0x000fe40000000f00 */
[----:B-1----:R-:W-:Y:S01]  /*28c0*/  MOV R18, UR10 ;  /* 0x0000000a00127c02 */ /* 0x002fe20008000f00 */
[----:B------:R-:W-:-:S07]  /*28d0*/  IMAD.U32 R13, RZ, RZ, UR11 ;  /* 0x0000000bff0d7e24 */ /* 0x000fce000f8e00ff */
[----:B0-----:R-:W-:Y:S05]  /*28e0*/  CALL.REL.NOINC `($__internal_17_$__cuda_sm20_div_s64) ;  /* 0x0000000400a07944 */ /* 0x001fea0003c00000 */
.L_x_288:
[----:B------:R-:W-:Y:S05]  /*28f0*/  BSYNC.RECONVERGENT B1 ;  /* 0x0000000000017941 */ /* 0x000fea0003800200 */
.L_x_286:
        /* <DEDUP_REMOVED lines=24> */
.L_x_290:
[----:B------:R-:W0:Y:S01]  /*2a80*/  LDCU.64 UR10, c[0x0][0x3a0] ;  /* 0x00007400ff0a77ac */ /* 0x000e220008000a00 */
[----:B------:R-:W-:Y:S01]  /*2a90*/  IMAD.MOV.U32 R24, RZ, RZ, R20 ;  /* 0x000000ffff187224 */ /* 0x000fe200078e0014 */
[----:B------:R-:W-:Y:S02]  /*2aa0*/  MOV R19, R21 ;  /* 0x0000001500137202 */ /* 0x000fe40000000f00 */
[----:B------:R-:W-:Y:S01]  /*2ab0*/  MOV R12, 0x2af0 ;  /* 0x00002af0000c7802 */ /* 0x000fe20000000f00 */
[----:B0-----:R-:W-:Y:S02]  /*2ac0*/  IMAD.U32 R18, RZ, RZ, UR10 ;  /* 0x0000000aff127e24 */ /* 0x001fe4000f8e00ff */
[----:B------:R-:W-:-:S07]  /*2ad0*/  IMAD.U32 R13, RZ, RZ, UR11 ;  /* 0x0000000bff0d7e24 */ /* 0x000fce000f8e00ff */
[----:B------:R-:W-:Y:S05]  /*2ae0*/  CALL.REL.NOINC `($__internal_17_$__cuda_sm20_div_s64) ;  /* 0x0000000400207944 */ /* 0x000fea0003c00000 */
[----:B------:R-:W-:Y:S01]  /*2af0*/  MOV R6, R20 ;  /* 0x0000001400067202 */ /* 0x000fe20000000f00 */
[----:B------:R-:W-:-:S07]  /*2b00*/  IMAD.MOV.U32 R7, RZ, RZ, R21 ;  /* 0x000000ffff077224 */ /* 0x000fce00078e0015 */
.L_x_291:
[----:B------:R-:W-:Y:S05]  /*2b10*/  BSYNC.RECONVERGENT B1 ;  /* 0x0000000000017941 */ /* 0x000fea0003800200 */
.L_x_289:
        /* <DEDUP_REMOVED lines=27> */
.L_x_293:
[----:B------:R-:W0:Y:S01]  /*2cd0*/  LDCU.64 UR10, c[0x0][0x398] ;  /* 0x00007300ff0a77ac */ /* 0x000e220008000a00 */
[----:B------:R-:W-:Y:S02]  /*2ce0*/  MOV R24, R6 ;  /* 0x0000000600187202 */ /* 0x000fe40000000f00 */
        /* <DEDUP_REMOVED lines=8> */
.L_x_294:
[----:B------:R-:W-:Y:S05]  /*2d70*/  BSYNC.RECONVERGENT B1 ;  /* 0x0000000000017941 */ /* 0x000fea0003800200 */
.L_x_292:
        /* <DEDUP_REMOVED lines=30> */
.L_x_258:
[----:B------:R-:W-:Y:S05]  /*2f60*/  EXIT ;  /* 0x000000000000794d */ /* 0x000fea0003800000 */
        .weak           $__internal_17_$__cuda_sm20_div_s64
        .type           $__internal_17_$__cuda_sm20_div_s64,@function
        .size           $__internal_17_$__cuda_sm20_div_s64,($__internal_18_$__cuda_sm20_div_u64 - $__internal_17_$__cuda_sm20_div_s64)
$__internal_17_$__cuda_sm20_div_s64:
        /* <DEDUP_REMOVED lines=82> */
[----:B------:R-:W-:Y:S06]  /*3490*/  RET.REL.NODEC R12 `(_ZN2at6native31max_unpooling2d_backward_kernelIsEEvlPKT_PKllllllPS2_) ;  /* 0xffffffc80cd87950 */ /* 0x000fec0003c3ffff */
        .weak           $__internal_18_$__cuda_sm20_div_u64
        .type           $__internal_18_$__cuda_sm20_div_u64,@function
        .size           $__internal_18_$__cuda_sm20_div_u64,(.L_x_945 - $__internal_18_$__cuda_sm20_div_u64)
$__internal_18_$__cuda_sm20_div_u64:
        /* <DEDUP_REMOVED lines=65> */
[----:B------:R-:W-:Y:S06]  /*38b0*/  RET.REL.NODEC R8 `(_ZN2at6native31max_unpooling2d_backward_kernelIsEEvlPKT_PKllllllPS2_) ;  /* 0xffffffc408d07950 */ /* 0x000fec0003c3ffff */
.L_x_296:
        /* <DEDUP_REMOVED lines=12> */
.L_x_945:


//--------------------- .text._ZN2at6native31max_unpooling2d_backward_kernelIlEEvlPKT_PKllllllPS2_ --------------------------
	.section	.text._ZN2at6native31max_unpooling2d_backward_kernelIlEEvlPKT_PKllllllPS2_,"ax",@progbits
	.align	128
        .global         _ZN2at6native31max_unpooling2d_backward_kernelIlEEvlPKT_PKllllllPS2_
        .type           _ZN2at6native31max_unpooling2d_backward_kernelIlEEvlPKT_PKllllllPS2_,@function
        .size           _ZN2at6native31max_unpooling2d_backward_kernelIlEEvlPKT_PKllllllPS2_,(.L_x_947 - _ZN2at6native31max_unpooling2d_backward_kernelIlEEvlPKT_PKllllllPS2_)
        .other          _ZN2at6native31max_unpooling2d_backward_kernelIlEEvlPKT_PKllllllPS2_,@"STO_CUDA_ENTRY STV_DEFAULT"
_ZN2at6native31max_unpooling2d_backward_kernelIlEEvlPKT_PKllllllPS2_:
.text._ZN2at6native31max_unpooling2d_backward_kernelIlEEvlPKT_PKllllllPS2_:
        /* <DEDUP_REMOVED lines=50> */
.L_x_298:
[----:B------:R-:W-:-:S07]  /*0320*/  MOV R8, 0x340 ;  /* 0x0000034000087802 */ /* 0x000fce0000000f00 */
[----:B------:R-:W-:Y:S05]  /*0330*/  CALL.REL.NOINC `($__internal_20_$__cuda_sm20_div_u64) ;  /* 0x0000003000687944 */ /* 0x000fea0003c00000 */
[----:B------:R-:W-:Y:S02]  /*0340*/  IMAD.MOV.U32 R8, RZ, RZ, R7 ;  /* 0x000000ffff087224 */ /* 0x000fe400078e0007 */
[----:B------:R-:W-:-:S07]  /*0350*/  IMAD.MOV.U32 R9, RZ, RZ, R10 ;  /* 0x000000ffff097224 */ /* 0x000fce00078e000a */
.L_x_299:
[----:B------:R-:W-:Y:S05]  /*0360*/  BSYNC.RECONVERGENT B0 ;  /* 0x0000000000007941 */ /* 0x000fea0003800200 */
.L_x_297:
        /* <DEDUP_REMOVED lines=26> */
.L_x_311:
        /* <DEDUP_REMOVED lines=25> */
.L_x_303:
[----:B------:R-:W1:Y:S01]  /*06a0*/  LDCU.64 UR8, c[0x0][0x3a8] ;  /* 0x00007500ff0877ac */ /* 0x000e620008000a00 */
[----:B------:R-:W-:Y:S01]  /*06b0*/  IMAD.MOV.U32 R24, RZ, RZ, R9 ;  /* 0x000000ffff187224 */ /* 0x000fe200078e0009 */
[----:B------:R-:W-:Y:S01]  /*06c0*/  MOV R12, 0x700 ;  /* 0x00000700000c7802 */ /* 0x000fe20000000f00 */
[----:B-1----:R-:W-:Y:S02]  /*06d0*/  IMAD.U32 R18, RZ, RZ, UR8 ;  /* 0x00000008ff127e24 */ /* 0x002fe4000f8e00ff */
[----:B------:R-:W-:-:S07]  /*06e0*/  IMAD.U32 R13, RZ, RZ, UR9 ;  /* 0x00000009ff0d7e24 */ /* 0x000fce000f8e00ff */
[----:B0--3--:R-:W-:Y:S05]  /*06f0*/  CALL.REL.NOINC `($__internal_19_$__cuda_sm20_div_s64) ;  /* 0x00000028002c7944 */ /* 0x009fea0003c00000 */
.L_x_304:
[----:B---3--:R-:W-:Y:S05]  /*0700*/  BSYNC.RECONVERGENT B1 ;  /* 0x0000000000017941 */ /* 0x008fea0003800200 */
.L_x_302:
        /* <DEDUP_REMOVED lines=25> */
.L_x_306:
[----:B------:R-:W0:Y:S01]  /*08a0*/  LDCU.64 UR8, c[0x0][0x3a0] ;  /* 0x00007400ff0877ac */ /* 0x000e220008000a00 */
[----:B------:R-:W-:Y:S01]  /*08b0*/  IMAD.MOV.U32 R24, RZ, RZ, R20 ;  /* 0x000000ffff187224 */ /* 0x000fe200078e0014 */
[----:B------:R-:W-:Y:S01]  /*08c0*/  MOV R12, 0x910 ;  /* 0x00000910000c7802 */ /* 0x000fe20000000f00 */
[----:B------:R-:W-:Y:S02]  /*08d0*/  IMAD.MOV.U32 R19, RZ, RZ, R21 ;  /* 0x000000ffff137224 */ /* 0x000fe400078e0015 */
[----:B0-----:R-:W-:Y:S01]  /*08e0*/  IMAD.U32 R18, RZ, RZ, UR8 ;  /* 0x00000008ff127e24 */ /* 0x001fe2000f8e00ff */
[----:B------:R-:W-:-:S07]  /*08f0*/  MOV R13, UR9 ;  /* 0x00000009000d7c02 */ /* 0x000fce0008000f00 */
[----:B------:R-:W-:Y:S05]  /*0900*/  CALL.REL.NOINC `($__internal_19_$__cuda_sm20_div_s64) ;  /* 0x0000002400a87944 */ /* 0x000fea0003c00000 */
[----:B------:R-:W-:Y:S02]  /*0910*/  IMAD.MOV.U32 R14, RZ, RZ, R20 ;  /* 0x000000ffff0e7224 */ /* 0x000fe400078e0014 */
[----:B------:R-:W-:-:S07]  /*0920*/  IMAD.MOV.U32 R15, RZ, RZ, R21 ;  /* 0x000000ffff0f7224 */ /* 0x000fce00078e0015 */
.L_x_307:
[----:B------:R-:W-:Y:S05]  /*0930*/  BSYNC.RECONVERGENT B1 ;  /* 0x0000000000017941 */ /* 0x000fea0003800200 */
.L_x_305:
        /* <DEDUP_REMOVED lines=27> */
.L_x_309:
[----:B------:R-:W0:Y:S01]  /*0af0*/  LDCU.64 UR8, c[0x0][0x398] ;  /* 0x00007300ff0877ac */ /* 0x000e220008000a00 */
[----:B------:R-:W-:Y:S01]  /*0b00*/  IMAD.MOV.U32 R24, RZ, RZ, R14 ;  /* 0x000000ffff187224 */ /* 0x000fe200078e000e */
[----:B------:R-:W-:Y:S02]  /*0b10*/  MOV R19, R15 ;  /* 0x0000000f00137202 */ /* 0x000fe40000000f00 */
[----:B------:R-:W-:Y:S01]  /*0b20*/  MOV R12, 0xb60 ;  /* 0x00000b60000c7802 */ /* 0x000fe20000000f00 */
[----:B0-----:R-:W-:Y:S02]  /*0b30*/  IMAD.U32 R18, RZ, RZ, UR8 ;  /* 0x00000008ff127e24 */ /* 0x001fe4000f8e00ff */
[----:B------:R-:W-:-:S07]  /*0b40*/  IMAD.U32 R13, RZ, RZ, UR9 ;  /* 0x00000009ff0d7e24 */ /* 0x000fce000f8e00ff */
[----:B------:R-:W-:Y:S05]  /*0b50*/  CALL.REL.NOINC `($__internal_19_$__cuda_sm20_div_s64) ;  /* 0x0000002400147944 */ /* 0x000fea0003c00000 */
[----:B------:R-:W-:Y:S02]  /*0b60*/  IMAD.MOV R19, RZ, RZ, -R20 ;  /* 0x000000ffff137224 */ /* 0x000fe400078e0a14 */
[----:B------:R-:W-:-:S04]  /*0b70*/  IMAD.U32 R15, RZ, RZ, UR25 ;  /* 0x00000019ff0f7e24 */ /* 0x000fc8000f8e00ff */
[----:B------:R-:W-:-:S07]  /*0b80*/  IMAD R19, R19, R15, R14 ;  /* 0x0000000f13137224 */ /* 0x000fce00078e020e */
.L_x_310:
[----:B------:R-:W-:Y:S05]  /*0b90*/  BSYNC.RECONVERGENT B1 ;  /* 0x0000000000017941 */ /* 0x000fea0003800200 */
.L_x_308:
        /* <DEDUP_REMOVED lines=34> */
.L_x_301:
[----:B0--34-:R-:W-:Y:S05]  /*0dc0*/  BSYNC.RECONVERGENT B0 ;  /* 0x0000000000007941 */ /* 0x019fea0003800200 */
.L_x_300:
        /* <DEDUP_REMOVED lines=13> */
.L_x_349:
        /* <DEDUP_REMOVED lines=25> */
.L_x_314:
[----:B------:R-:W0:Y:S01]  /*1030*/  LDCU.64 UR10, c[0x0][0x3a8] ;  /* 0x00007500ff0a77ac */ /* 0x000e220008000a00 */
[----:B------:R-:W-:Y:S01]  /*1040*/  IMAD.MOV.U32 R24, RZ, RZ, R3 ;  /* 0x000000ffff187224 */ /* 0x000fe200078e0003 */
[----:B-1----:R-:W-:Y:S02]  /*1050*/  MOV R12, 0x1090 ;  /* 0x00001090000c7802 */ /* 0x002fe40000000f00 */
[----:B0-----:R-:W-:Y:S01]  /*1060*/  MOV R18, UR10 ;  /* 0x0000000a00127c02 */ /* 0x001fe20008000f00 */
[----:B------:R-:W-:-:S07]  /*1070*/  IMAD.U32 R13, RZ, RZ, UR11 ;  /* 0x0000000bff0d7e24 */ /* 0x000fce000f8e00ff */
[----:B------:R-:W-:Y:S05]  /*1080*/  CALL.REL.NOINC `($__internal_19_$__cuda_sm20_div_s64) ;  /* 0x0000001c00c87944 */ /* 0x000fea0003c00000 */
.L_x_315:
[----:B------:R-:W-:Y:S05]  /*1090*/  BSYNC.RECONVERGENT B1 ;  /* 0x0000000000017941 */ /* 0x000fea0003800200 */
.L_x_313:
        /* <DEDUP_REMOVED lines=24> */
.L_x_317:
[----:B------:R-:W0:Y:S01]  /*1220*/  LDCU.64 UR10, c[0x0][0x3a0] ;  /* 0x00007400ff0a77ac */ /* 0x000e220008000a00 */
[----:B------:R-:W-:Y:S01]  /*1230*/  IMAD.MOV.U32 R24, RZ, RZ, R20 ;  /* 0x000000ffff187224 */ /* 0x000fe200078e0014 */
[----:B------:R-:W-:Y:S02]  /*1240*/  MOV R19, R21 ;  /* 0x0000001500137202 */ /* 0x000fe40000000f00 */
[----:B-1----:R-:W-:Y:S01]  /*1250*/  MOV R12, 0x1290 ;  /* 0x00001290000c7802 */ /* 0x002fe20000000f00 */
[----:B0-----:R-:W-:Y:S02]  /*1260*/  IMAD.U32 R18, RZ, RZ, UR10 ;  /* 0x0000000aff127e24 */ /* 0x001fe4000f8e00ff */
[----:B------:R-:W-:-:S07]  /*1270*/  IMAD.U32 R13, RZ, RZ, UR11 ;  /* 0x0000000bff0d7e24 */ /* 0x000fce000f8e00ff */
[----:B------:R-:W-:Y:S05]  /*1280*/  CALL.REL.NOINC `($__internal_19_$__cuda_sm20_div_s64) ;  /* 0x0000001c00487944 */ /* 0x000fea0003c00000 */
[----:B------:R-:W-:Y:S01]  /*1290*/  IMAD.MOV.U32 R6, RZ, RZ, R20 ;  /* 0x000000ffff067224 */ /* 0x000fe200078e0014 */
[----:B------:R-:W-:-:S07]  /*12a0*/  MOV R7, R21 ;  /* 0x0000001500077202 */ /* 0x000fce0000000f00 */
.L_x_318:
[----:B------:R-:W-:Y:S05]  /*12b0*/  BSYNC.RECONVERGENT B1 ;  /* 0x0000000000017941 */ /* 0x000fea0003800200 */
.L_x_316:
        /* <DEDUP_REMOVED lines=27> */
.L_x_320:
[----:B------:R-:W0:Y:S01]  /*1470*/  LDCU.64 UR10, c[0x0][0x398] ;  /* 0x00007300ff0a77ac */ /* 0x000e220008000a00 */
[----:B------:R-:W-:Y:S01]  /*1480*/  IMAD.MOV.U32 R24, RZ, RZ, R6 ;  /* 0x000000ffff187224 */ /* 0x000fe200078e0006 */
[----:B-1----:R-:W-:Y:S01]  /*1490*/  MOV R12, 0x14e0 ;  /* 0x000014e0000c7802 */ /* 0x002fe20000000f00 */
[----:B------:R-:W-:Y:S01]  /*14a0*/  IMAD.MOV.U32 R19, RZ, RZ, R7 ;  /* 0x000000ffff137224 */ /* 0x000fe200078e0007 */
[----:B0-----:R-:W-:Y:S01]  /*14b0*/  MOV R18, UR10 ;  /* 0x0000000a00127c02 */ /* 0x001fe20008000f00 */
[----:B------:R-:W-:-:S07]  /*14c0*/  IMAD.U32 R13, RZ, RZ, UR11 ;  /* 0x0000000bff0d7e24 */ /* 0x000fce000f8e00ff */
[----:B------:R-:W-:Y:S05]  /*14d0*/  CALL.REL.NOINC `($__internal_19_$__cuda_sm20_div_s64) ;  /* 0x0000001800b47944 */ /* 0x000fea0003c00000 */
[----:B------:R-:W-:Y:S01]  /*14e0*/  MOV R7, UR32 ;  /* 0x0000002000077c02 */ /* 0x000fe20008000f00 */
[----:B------:R-:W-:-:S04]  /*14f0*/  IMAD.MOV R13, RZ, RZ, -R20 ;  /* 0x000000ffff0d7224 */ /* 0x000fc800078e0a14 */
[----:B------:R-:W-:-:S07]  /*1500*/  IMAD R13, R13, R7, R6 ;  /* 0x000000070d0d7224 */ /* 0x000fce00078e0206 */
.L_x_321:
[----:B------:R-:W-:Y:S05]  /*1510*/  BSYNC.RECONVERGENT B1 ;  /* 0x0000000000017941 */ /* 0x000fea0003800200 */
.L_x_319:
        /* <DEDUP_REMOVED lines=52> */
.L_x_323:
[----:B------:R-:W1:Y:S01]  /*1860*/  LDCU.64 UR10, c[0x0][0x3a8] ;  /* 0x00007500ff0a77ac */ /* 0x000e620008000a00 */
[----:B------:R-:W-:Y:S01]  /*1870*/  IMAD.MOV.U32 R24, RZ, RZ, R3 ;  /* 0x000000ffff187224 */ /* 0x000fe200078e0003 */
[----:B------:R-:W-:Y:S01]  /*1880*/  MOV R12, 0x18c0 ;  /* 0x000018c0000c7802 */ /* 0x000fe20000000f00 */
[----:B-1----:R-:W-:Y:S02]  /*1890*/  IMAD.U32 R18, RZ, RZ, UR10 ;  /* 0x0000000aff127e24 */ /* 0x002fe4000f8e00ff */
[----:B------:R-:W-:-:S07]  /*18a0*/  IMAD.U32 R13, RZ, RZ, UR11 ;  /* 0x0000000bff0d7e24 */ /* 0x000fce000f8e00ff */
[----:B0-----:R-:W-:Y:S05]  /*18b0*/  CALL.REL.NOINC `($__internal_19_$__cuda_sm20_div_s64) ;  /* 0x0000001400bc7944 */ /* 0x001fea0003c00000 */
.L_x_324:
[----:B------:R-:W-:Y:S05]  /*18c0*/  BSYNC.RECONVERGENT B1 ;  /* 0x0000000000017941 */ /* 0x000fea0003800200 */
.L_x_322:
        /* <DEDUP_REMOVED lines=24> */
.L_x_326:
[----:B------:R-:W0:Y:S01]  /*1a50*/  LDCU.64 UR10, c[0x0][0x3a0] ;  /* 0x00007400ff0a77ac */ /* 0x000e220008000a00 */
[----:B------:R-:W-:Y:S01]  /*1a60*/  MOV R24, R20 ;  /* 0x0000001400187202 */ /* 0x000fe20000000f00 */
[----:B------:R-:W-:Y:S01]  /*1a70*/  IMAD.MOV.U32 R19, RZ, RZ, R21 ;  /* 0x000000ffff137224 */ /* 0x000fe200078e0015 */
[----:B------:R-:W-:Y:S01]  /*1a80*/  MOV R12, 0x1ac0 ;  /* 0x00001ac0000c7802 */ /* 0x000fe20000000f00 */
[----:B0-----:R-:W-:Y:S02]  /*1a90*/  IMAD.U32 R18, RZ, RZ, UR10 ;  /* 0x0000000aff127e24 */ /* 0x001fe4000f8e00ff */
[----:B------:R-:W-:-:S07]  /*1aa0*/  IMAD.U32 R13, RZ, RZ, UR11 ;  /* 0x0000000bff0d7e24 */ /* 0x000fce000f8e00ff */
[----:B------:R-:W-:Y:S05]  /*1ab0*/  CALL.REL.NOINC `($__internal_19_$__cuda_sm20_div_s64) ;  /* 0x00000014003c7944 */ /* 0x000fea0003c00000 */
[----:B------:R-:W-:Y:S01]  /*1ac0*/  MOV R6, R20 ;  /* 0x0000001400067202 */ /* 0x000fe20000000f00 */
[----:B------:R-:W-:-:S07]  /*1ad0*/  IMAD.MOV.U32 R7, RZ, RZ, R21 ;  /* 0x000000ffff077224 */ /* 0x000fce00078e0015 */
.L_x_327:
[----:B------:R-:W-:Y:S05]  /*1ae0*/  BSYNC.RECONVERGENT B1 ;  /* 0x0000000000017941 */ /* 0x000fea0003800200 */
.L_x_325:
        /* <DEDUP_REMOVED lines=27> */
.L_x_329:
[----:B------:R-:W0:Y:S01]  /*1ca0*/  LDCU.64 UR10, c[0x0][0x398] ;  /* 0x00007300ff0a77ac */ /* 0x000e220008000a00 */
[----:B------:R-:W-:Y:S01]  /*1cb0*/  MOV R24, R6 ;  /* 0x0000000600187202 */ /* 0x000fe20000000f00 */
[----:B------:R-:W-:Y:S01]  /*1cc0*/  IMAD.MOV.U32 R19, RZ, RZ, R7 ;  /* 0x000000ffff137224 */ /* 0x000fe200078e0007 */
[----:B------:R-:W-:Y:S01]  /*1cd0*/  MOV R12, 0x1d10 ;  /* 0x00001d10000c7802 */ /* 0x000fe20000000f00 */
[----:B0-----:R-:W-:Y:S02]  /*1ce0*/  IMAD.U32 R18, RZ, RZ, UR10 ;  /* 0x0000000aff127e24 */ /* 0x001fe4000f8e00ff */
[----:B------:R-:W-:-:S07]  /*1cf0*/  IMAD.U32 R13, RZ, RZ, UR11 ;  /* 0x0000000bff0d7e24 */ /* 0x000fce000f8e00ff */
[----:B------:R-:W-:Y:S05]  /*1d00*/  CALL.REL.NOINC `($__internal_19_$__cuda_sm20_div_s64) ;  /* 0x0000001000a87944 */ /* 0x000fea0003c00000 */
[----:B------:R-:W-:Y:S01]  /*1d10*/  IADD3 R13, PT, PT, -R20, RZ, RZ ;  /* 0x000000ff140d7210 */ /* 0x000fe20007ffe1ff */
[----:B------:R-:W-:-:S04]  /*1d20*/  IMAD.U32 R7, RZ, RZ, UR32 ;  /* 0x00000020ff077e24 */ /* 0x000fc8000f8e00ff */
[----:B------:R-:W-:-:S07]  /*1d30*/  IMAD R13, R13, R7, R6 ;  /* 0x000000070d0d7224 */ /* 0x000fce00078e0206 */
.L_x_330:
[----:B------:R-:W-:Y:S05]  /*1d40*/  BSYNC.RECONVERGENT B1 ;  /* 0x0000000000017941 */ /* 0x000fea0003800200 */
.L_x_328:
        /* <DEDUP_REMOVED lines=52> */
.L_x_332:
[----:B------:R-:W1:Y:S01]  /*2090*/  LDCU.64 UR10, c[0x0][0x3a8] ;  /* 0x00007500ff0a77ac */ /* 0x000e620008000a00 */
[----:B------:R-:W-:Y:S02]  /*20a0*/  MOV R24, R3 ;  /* 0x0000000300187202 */ /* 0x000fe40000000f00 */
[----:B------:R-:W-:Y:S01]  /*20b0*/  MOV R12, 0x20f0 ;  /* 0x000020f0000c7802 */ /* 0x000fe20000000f00 */
[----:B-1----:R-:W-:Y:S02]  /*20c0*/  IMAD.U32 R18, RZ, RZ, UR10 ;  /* 0x0000000aff127e24 */ /* 0x002fe4000f8e00ff */
[----:B------:R-:W-:-:S07]  /*20d0*/  IMAD.U32 R13, RZ, RZ, UR11 ;  /* 0x0000000bff0d7e24 */ /* 0x000fce000f8e00ff */
[----:B0-----:R-:W-:Y:S05]  /*20e0*/  CALL.REL.NOINC `($__internal_19_$__cuda_sm20_div_s64) ;  /* 0x0000000c00b07944 */ /* 0x001fea0003c00000 */
.L_x_333:
[----:B------:R-:W-:Y:S05]  /*20f0*/  BSYNC.RECONVERGENT B1 ;  /* 0x0000000000017941 */ /* 0x000fea0003800200 */
.L_x_331:
        /* <DEDUP_REMOVED lines=24> */
.L_x_335:
[----:B------:R-:W0:Y:S01]  /*2280*/  LDCU.64 UR10, c[0x0][0x3a0] ;  /* 0x00007400ff0a77ac */ /* 0x000e220008000a00 */
[----:B------:R-:W-:Y:S01]  /*2290*/  IMAD.MOV.U32 R24, RZ, RZ, R20 ;  /* 0x000000ffff187224 */ /* 0x000fe200078e0014 */
[----:B------:R-:W-:Y:S01]  /*22a0*/  MOV R12, 0x22f0 ;  /* 0x000022f0000c7802 */ /* 0x000fe20000000f00 */
[----:B------:R-:W-:Y:S01]  /*22b0*/  IMAD.MOV.U32 R19, RZ, RZ, R21 ;  /* 0x000000ffff137224 */ /* 0x000fe200078e0015 */
[----:B0-----:R-:W-:Y:S01]  /*22c0*/  MOV R18, UR10 ;  /* 0x0000000a00127c02 */ /* 0x001fe20008000f00 */
[----:B------:R-:W-:-:S07]  /*22d0*/  IMAD.U32 R13, RZ, RZ, UR11 ;  /* 0x0000000bff0d7e24 */ /* 0x000fce000f8e00ff */
[----:B------:R-:W-:Y:S05]  /*22e0*/  CALL.REL.NOINC `($__internal_19_$__cuda_sm20_div_s64) ;  /* 0x0000000c00307944 */ /* 0x000fea0003c00000 */
[----:B------:R-:W-:Y:S01]  /*22f0*/  IMAD.MOV.U32 R6, RZ, RZ, R20 ;  /* 0x000000ffff067224 */ /* 0x000fe200078e0014 */
[----:B------:R-:W-:-:S07]  /*2300*/  MOV R7, R21 ;  /* 0x0000001500077202 */ /* 0x000fce0000000f00 */
.L_x_336:
[----:B------:R-:W-:Y:S05]  /*2310*/  BSYNC.RECONVERGENT B1 ;  /* 0x0000000000017941 */ /* 0x000fea0003800200 */
.L_x_334:
        /* <DEDUP_REMOVED lines=27> */
.L_x_338:
[----:B------:R-:W0:Y:S01]  /*24d0*/  LDCU.64 UR10, c[0x0][0x398] ;  /* 0x00007300ff0a77ac */ /* 0x000e220008000a00 */
[----:B------:R-:W-:Y:S01]  /*24e0*/  IMAD.MOV.U32 R24, RZ, RZ, R6 ;  /* 0x000000ffff187224 */ /* 0x000fe200078e0006 */
[----:B------:R-:W-:Y:S01]  /*24f0*/  MOV R12, 0x2540 ;  /* 0x00002540000c7802 */ /* 0x000fe20000000f00 */
[----:B------:R-:W-:Y:S01]  /*2500*/  IMAD.MOV.U32 R19, RZ, RZ, R7 ;  /* 0x000000ffff137224 */ /* 0x000fe200078e0007 */
[----:B0-----:R-:W-:Y:S01]  /*2510*/  MOV R18, UR10 ;  /* 0x0000000a00127c02 */ /* 0x001fe20008000f00 */
[----:B------:R-:W-:-:S07]  /*2520*/  IMAD.U32 R13, RZ, RZ, UR11 ;  /* 0x0000000bff0d7e24 */ /* 0x000fce000f8e00ff */
[----:B------:R-:W-:Y:S05]  /*2530*/  CALL.REL.NOINC `($__internal_19_$__cuda_sm20_div_s64) ;  /* 0x00000008009c7944 */ /* 0x000fea0003c00000 */
[----:B------:R-:W-:Y:S01]  /*2540*/  IADD3 R13, PT, PT, -R20, RZ, RZ ;  /* 0x000000ff140d7210 */ /* 0x000fe20007ffe1ff */
[----:B------:R-:W-:-:S04]  /*2550*/  IMAD.U32 R7, RZ, RZ, UR32 ;  /* 0x00000020ff077e24 */ /* 0x000fc8000f8e00ff */
[----:B------:R-:W-:-:S07]  /*2560*/  IMAD R13, R13, R7, R6 ;  /* 0x000000070d0d7224 */ /* 0x000fce00078e0206 */
.L_x_339:
[----:B------:R-:W-:Y:S05]  /*2570*/  BSYNC.RECONVERGENT B1 ;  /* 0x0000000000017941 */ /* 0x000fea0003800200 */
.L_x_337:
        /* <DEDUP_REMOVED lines=52> */
.L_x_341:
[----:B------:R-:W1:Y:S01]  /*28c0*/  LDCU.64 UR10, c[0x0][0x3a8] ;  /* 0x00007500ff0a77ac */ /* 0x000e620008000a00 */
[----:B------:R-:W-:Y:S01]  /*28d0*/  IMAD.MOV.U32 R24, RZ, RZ, R3 ;  /* 0x000000ffff187224 */ /* 0x000fe200078e0003 */
[----:B------:R-:W-:Y:S01]  /*28e0*/  MOV R12, 0x2920 ;  /* 0x00002920000c7802 */ /* 0x000fe20000000f00 */
[----:B-1----:R-:W-:Y:S01]  /*28f0*/  IMAD.U32 R18, RZ, RZ, UR10 ;  /* 0x0000000aff127e24 */ /* 0x002fe2000f8e00ff */
[----:B------:R-:W-:-:S07]  /*2900*/  MOV R13, UR11 ;  /* 0x0000000b000d7c02 */ /* 0x000fce0008000f00 */
[----:B0-----:R-:W-:Y:S05]  /*2910*/  CALL.REL.NOINC `($__internal_19_$__cuda_sm20_div_s64) ;  /* 0x0000000400a47944 */ /* 0x001fea0003c00000 */
.L_x_342:
[----:B------:R-:W-:Y:S05]  /*2920*/  BSYNC.RECONVERGENT B1 ;  /* 0x0000000000017941 */ /* 0x000fea0003800200 */
.L_x_340:
        /* <DEDUP_REMOVED lines=24> */
.L_x_344:
        /* <DEDUP_REMOVED lines=9> */
.L_x_345:
[----:B------:R-:W-:Y:S05]  /*2b40*/  BSYNC.RECONVERGENT B1 ;  /* 0x0000000000017941 */ /* 0x000fea0003800200 */
.L_x_343:
        /* <DEDUP_REMOVED lines=27> */
.L_x_347:
        /* <DEDUP_REMOVED lines=10> */
.L_x_348:
[----:B------:R-:W-:Y:S05]  /*2da0*/  BSYNC.RECONVERGENT B1 ;  /* 0x0000000000017941 */ /* 0x000fea0003800200 */
.L_x_346:
        /* <DEDUP_REMOVED lines=31> */
.L_x_312:
[----:B------:R-:W-:Y:S05]  /*2fa0*/  EXIT ;  /* 0x000000000000794d */ /* 0x000fea0003800000 */
        .weak           $__internal_19_$__cuda_sm20_div_s64
        .type           $__internal_19_$__cuda_sm20_div_s64,@function
        .size           $__internal_19_$__cuda_sm20_div_s64,($__internal_20_$__cuda_sm20_div_u64 - $__internal_19_$__cuda_sm20_div_s64)
$__internal_19_$__cuda_sm20_div_s64:
        /* <DEDUP_REMOVED lines=82> */
[----:B------:R-:W-:Y:S06]  /*34d0*/  RET.REL.NODEC R12 `(_ZN2at6native31max_unpooling2d_backward_kernelIlEEvlPKT_PKllllllPS2_) ;  /* 0xffffffc80cc87950 */ /* 0x000fec0003c3ffff */
        .weak           $__internal_20_$__cuda_sm20_div_u64
        .type           $__internal_20_$__cuda_sm20_div_u64,@function
        .size           $__internal_20_$__cuda_sm20_div_u64,(.L_x_947 - $__internal_20_$__cuda_sm20_div_u64)
$__internal_20_$__cuda_sm20_div_u64:
        /* <DEDUP_REMOVED lines=65> */
[----:B------:R-:W-:Y:S06]  /*38f0*/  RET.REL.NODEC R8 `(_ZN2at6native31max_unpooling2d_backward_kernelIlEEvlPKT_PKllllllPS2_) ;  /* 0xffffffc408c07950 */ /* 0x000fec0003c3ffff */
.L_x_350:
        /* <DEDUP_REMOVED lines=16> */
.L_x_947:


//--------------------- .text._ZN2at6native31max_unpooling2d_backward_kernelIiEEvlPKT_PKllllllPS2_ --------------------------
	.section	.text._ZN2at6native31max_unpooling2d_backward_kernelIiEEvlPKT_PKllllllPS2_,"ax",@progbits
	.align	128
        .global         _ZN2at6native31max_unpooling2d_backward_kernelIiEEvlPKT_PKllllllPS2_
        .type           _ZN2at6native31max_unpooling2d_backward_kernelIiEEvlPKT_PKllllllPS2_,@function
        .size           _ZN2at6native31max_unpooling2d_backward_kernelIiEEvlPKT_PKllllllPS2_,(.L_x_949 - _ZN2at6native31max_unpooling2d_backward_kernelIiEEvlPKT_PKllllllPS2_)
        .other          _ZN2at6native31max_unpooling2d_backward_kernelIiEEvlPKT_PKllllllPS2_,@"STO_CUDA_ENTRY STV_DEFAULT"
_ZN2at6native31max_unpooling2d_backward_kernelIiEEvlPKT_PKllllllPS2_:
.text._ZN2at6native31max_unpooling2d_backward_kernelIiEEvlPKT_PKllllllPS2_:
        /* <DEDUP_REMOVED lines=50> */
.L_x_352:
[----:B------:R-:W-:-:S07]  /*0320*/  MOV R8, 0x340 ;  /* 0x0000034000087802 */ /* 0x000fce0000000f00 */
[----:B------:R-:W-:Y:S05]  /*0330*/  CALL.REL.NOINC `($__internal_22_$__cuda_sm20_div_u64) ;  /* 0x0000003000587944 */ /* 0x000fea0003c00000 */
[----:B------:R-:W-:Y:S02]  /*0340*/  IMAD.MOV.U32 R8, RZ, RZ, R7 ;  /* 0x000000ffff087224 */ /* 0x000fe400078e0007 */
[----:B------:R-:W-:-:S07]  /*0350*/  IMAD.MOV.U32 R9, RZ, RZ, R10 ;  /* 0x000000ffff097224 */ /* 0x000fce00078e000a */
.L_x_353:
[----:B------:R-:W-:Y:S05]  /*0360*/  BSYNC.RECONVERGENT B0 ;  /* 0x0000000000007941 */ /* 0x000fea0003800200 */
.L_x_351:
        /* <DEDUP_REMOVED lines=26> */
.L_x_365:
        /* <DEDUP_REMOVED lines=25> */
.L_x_357:
[----:B------:R-:W1:Y:S01]  /*06a0*/  LDCU.64 UR8, c[0x0][0x3a8] ;  /* 0x00007500ff0877ac */ /* 0x000e620008000a00 */
[----:B------:R-:W-:Y:S01]  /*06b0*/  IMAD.MOV.U32 R24, RZ, RZ, R9 ;  /* 0x000000ffff187224 */ /* 0x000fe200078e0009 */
[----:B------:R-:W-:Y:S01]  /*06c0*/  MOV R12, 0x700 ;  /* 0x00000700000c7802 */ /* 0x000fe20000000f00 */
[----:B-1----:R-:W-:Y:S02]  /*06d0*/  IMAD.U32 R18, RZ, RZ, UR8 ;  /* 0x00000008ff127e24 */ /* 0x002fe4000f8e00ff */
[----:B------:R-:W-:-:S07]  /*06e0*/  IMAD.U32 R13, RZ, RZ, UR9 ;  /* 0x00000009ff0d7e24 */ /* 0x000fce000f8e00ff */
[----:B0--3--:R-:W-:Y:S05]  /*06f0*/  CALL.REL.NOINC `($__internal_21_$__cuda_sm20_div_s64) ;  /* 0x00000028001c7944 */ /* 0x009fea0003c00000 */
.L_x_358:
[----:B---3--:R-:W-:Y:S05]  /*0700*/  BSYNC.RECONVERGENT B1 ;  /* 0x0000000000017941 */ /* 0x008fea0003800200 */
.L_x_356:
        /* <DEDUP_REMOVED lines=25> */
.L_x_360:
[----:B------:R-:W0:Y:S01]  /*08a0*/  LDCU.64 UR8, c[0x0][0x3a0] ;  /* 0x00007400ff0877ac */ /* 0x000e220008000a00 */
[----:B------:R-:W-:Y:S01]  /*08b0*/  IMAD.MOV.U32 R24, RZ, RZ, R20 ;  /* 0x000000ffff187224 */ /* 0x000fe200078e0014 */
[----:B------:R-:W-:Y:S01]  /*08c0*/  MOV R12, 0x910 ;  /* 0x00000910000c7802 */ /* 0x000fe20000000f00 */
[----:B------:R-:W-:Y:S02]  /*08d0*/  IMAD.MOV.U32 R19, RZ, RZ, R21 ;  /* 0x000000ffff137224 */ /* 0x000fe400078e0015 */
[----:B0-----:R-:W-:Y:S01]  /*08e0*/  IMAD.U32 R18, RZ, RZ, UR8 ;  /* 0x00000008ff127e24 */ /* 0x001fe2000f8e00ff */
[----:B------:R-:W-:-:S07]  /*08f0*/  MOV R13, UR9 ;  /* 0x00000009000d7c02 */ /* 0x000fce0008000f00 */
[----:B------:R-:W-:Y:S05]  /*0900*/  CALL.REL.NOINC `($__internal_21_$__cuda_sm20_div_s64) ;  /* 0x0000002400987944 */ /* 0x000fea0003c00000 */
[----:B------:R-:W-:Y:S02]  /*0910*/  IMAD.MOV.U32 R14, RZ, RZ, R20 ;  /* 0x000000ffff0e7224 */ /* 0x000fe400078e0014 */
[----:B------:R-:W-:-:S07]  /*0920*/  IMAD.MOV.U32 R15, RZ, RZ, R21 ;  /* 0x000000ffff0f7224 */ /* 0x000fce00078e0015 */
.L_x_361:
[----:B------:R-:W-:Y:S05]  /*0930*/  BSYNC.RECONVERGENT B1 ;  /* 0x0000000000017941 */ /* 0x000fea0003800200 */
.L_x_359:
        /* <DEDUP_REMOVED lines=27> */
.L_x_363:
[----:B------:R-:W0:Y:S01]  /*0af0*/  LDCU.64 UR8, c[0x0][0x398] ;  /* 0x00007300ff0877ac */ /* 0x000e220008000a00 */
[----:B------:R-:W-:Y:S01]  /*0b00*/  IMAD.MOV.U32 R24, RZ, RZ, R14 ;  /* 0x000000ffff187224 */ /* 0x000fe200078e000e */
[----:B------:R-:W-:Y:S02]  /*0b10*/  MOV R19, R15 ;  /* 0x0000000f00137202 */ /* 0x000fe40000000f00 */
[----:B------:R-:W-:Y:S01]  /*0b20*/  MOV R12, 0xb60 ;  /* 0x00000b60000c7802 */ /* 0x000fe20000000f00 */
[----:B0-----:R-:W-:Y:S02]  /*0b30*/  IMAD.U32 R18, RZ, RZ, UR8 ;  /* 0x00000008ff127e24 */ /* 0x001fe4000f8e00ff */
[----:B------:R-:W-:-:S07]  /*0b40*/  IMAD.U32 R13, RZ, RZ, UR9 ;  /* 0x00000009ff0d7e24 */ /* 0x000fce000f8e00ff */
[----:B------:R-:W-:Y:S05]  /*0b50*/  CALL.REL.NOINC `($__internal_21_$__cuda_sm20_div_s64) ;  /* 0x0000002400047944 */ /* 0x000fea0003c00000 */
[----:B------:R-:W-:Y:S02]  /*0b60*/  IMAD.MOV R19, RZ, RZ, -R20 ;  /* 0x000000ffff137224 */ /* 0x000fe400078e0a14 */
[----:B------:R-:W-:-:S04]  /*0b70*/  IMAD.U32 R15, RZ, RZ, UR25 ;  /* 0x00000019ff0f7e24 */ /* 0x000fc8000f8e00ff */
[----:B------:R-:W-:-:S07]  /*0b80*/  IMAD R19, R19, R15, R14 ;  /* 0x0000000f13137224 */ /* 0x000fce00078e020e */
.L_x_364:
[----:B------:R-:W-:Y:S05]  /*0b90*/  BSYNC.RECONVERGENT B1 ;  /* 0x0000000000017941 */ /* 0x000fea0003800200 */
.L_x_362:
        /* <DEDUP_REMOVED lines=34> */
.L_x_355:
[----:B0--34-:R-:W-:Y:S05]  /*0dc0*/  BSYNC.RECONVERGENT B0 ;  /* 0x0000000000007941 */ /* 0x019fea0003800200 */
.L_x_354:
        /* <DEDUP_REMOVED lines=13> */
.L_x_403:
        /* <DEDUP_REMOVED lines=25> */
.L_x_368:
[----:B------:R-:W0:Y:S01]  /*1030*/  LDCU.64 UR10, c[0x0][0x3a8] ;  /* 0x00007500ff0a77ac */ /* 0x000e220008000a00 */
[----:B------:R-:W-:Y:S01]  /*1040*/  IMAD.MOV.U32 R24, RZ, RZ, R3 ;  /* 0x000000ffff187224 */ /* 0x000fe200078e0003 */
[----:B------:R-:W-:Y:S02]  /*1050*/  MOV R12, 0x1090 ;  /* 0x00001090000c7802 */ /* 0x000fe40000000f00 */
[----:B0-----:R-:W-:Y:S01]  /*1060*/  MOV R18, UR10 ;  /* 0x0000000a00127c02 */ /* 0x001fe20008000f00 */
[----:B-1----:R-:W-:-:S07]  /*1070*/  IMAD.U32 R13, RZ, RZ, UR11 ;  /* 0x0000000bff0d7e24 */ /* 0x002fce000f8e00ff */
[----:B------:R-:W-:Y:S05]  /*1080*/  CALL.REL.NOINC `($__internal_21_$__cuda_sm20_div_s64) ;  /* 0x0000001c00b87944 */ /* 0x000fea0003c00000 */
.L_x_369:
[----:B------:R-:W-:Y:S05]  /*1090*/  BSYNC.RECONVERGENT B1 ;  /* 0x0000000000017941 */ /* 0x000fea0003800200 */
.L_x_367:
        /* <DEDUP_REMOVED lines=24> */
.L_x_371:
[----:B------:R-:W0:Y:S01]  /*1220*/  LDCU.64 UR10, c[0x0][0x3a0] ;  /* 0x00007400ff0a77ac */ /* 0x000e220008000a00 */
[----:B------:R-:W-:Y:S01]  /*1230*/  IMAD.MOV.U32 R24, RZ, RZ, R20 ;  /* 0x000000ffff187224 */ /* 0x000fe200078e0014 */
[----:B------:R-:W-:Y:S02]  /*1240*/  MOV R19, R21 ;  /* 0x0000001500137202 */ /* 0x000fe40000000f00 */
[----:B------:R-:W-:Y:S01]  /*1250*/  MOV R12, 0x1290 ;  /* 0x00001290000c7802 */ /* 0x000fe20000000f00 */
[----:B0-----:R-:W-:Y:S02]  /*1260*/  IMAD.U32 R18, RZ, RZ, UR10 ;  /* 0x0000000aff127e24 */ /* 0x001fe4000f8e00ff */
[----:B-1----:R-:W-:-:S07]  /*1270*/  IMAD.U32 R13, RZ, RZ, UR11 ;  /* 0x0000000bff0d7e24 */ /* 0x002fce000f8e00ff */
[----:B------:R-:W-:Y:S05]  /*1280*/  CALL.REL.NOINC `($__internal_21_$__cuda_sm20_div_s64) ;  /* 0x0000001c00387944 */ /* 0x000fea0003c00000 */
[----:B------:R-:W-:Y:S01]  /*1290*/  IMAD.MOV.U32 R6, RZ, RZ, R20 ;  /* 0x000000ffff067224 */ /* 0x000fe200078e0014 */
[----:B------:R-:W-:-:S07]  /*12a0*/  MOV R7, R21 ;  /* 0x0000001500077202 */ /* 0x000fce0000000f00 */
.L_x_372:
[----:B------:R-:W-:Y:S05]  /*12b0*/  BSYNC.RECONVERGENT B1 ;  /* 0x0000000000017941 */ /* 0x000fea0003800200 */
.L_x_370:
        /* <DEDUP_REMOVED lines=27> */
.L_x_374:
[----:B------:R-:W0:Y:S01]  /*1470*/  LDCU.64 UR10, c[0x0][0x398] ;  /* 0x00007300ff0a77ac */ /* 0x000e220008000a00 */
[----:B------:R-:W-:Y:S01]  /*1480*/  IMAD.MOV.U32 R24, RZ, RZ, R6 ;  /* 0x000000ffff187224 */ /* 0x000fe200078e0006 */
[----:B------:R-:W-:Y:S01]  /*1490*/  MOV R12, 0x14e0 ;  /* 0x000014e0000c7802 */ /* 0x000fe20000000f00 */
[----:B------:R-:W-:Y:S01]  /*14a0*/  IMAD.MOV.U32 R19, RZ, RZ, R7 ;  /* 0x000000ffff137224 */ /* 0x000fe200078e0007 */
[----:B0-----:R-:W-:Y:S01]  /*14b0*/  MOV R18, UR10 ;  /* 0x0000000a00127c02 */ /* 0x001fe20008000f00 */
[----:B-1----:R-:W-:-:S07]  /*14c0*/  IMAD.U32 R13, RZ, RZ, UR11 ;  /* 0x0000000bff0d7e24 */ /* 0x002fce000f8e00ff */
[----:B------:R-:W-:Y:S05]  /*14d0*/  CALL.REL.NOINC `($__internal_21_$__cuda_sm20_div_s64) ;  /* 0x0000001800a47944 */ /* 0x000fea0003c00000 */
[----:B------:R-:W-:Y:S01]  /*14e0*/  MOV R7, UR32 ;  /* 0x0000002000077c02 */ /* 0x000fe20008000f00 */
[----:B------:R-:W-:-:S04]  /*14f0*/  IMAD.MOV R8, RZ, RZ, -R20 ;  /* 0x000000ffff087224 */ /* 0x000fc800078e0a14 */
[----:B------:R-:W-:-:S07]  /*1500*/  IMAD R8, R8, R7, R6 ;  /* 0x0000000708087224 */ /* 0x000fce00078e0206 */
.L_x_375:
[----:B------:R-:W-:Y:S05]  /*1510*/  BSYNC.RECONVERGENT B1 ;  /* 0x0000000000017941 */ /* 0x000fea0003800200 */
.L_x_373:
        /* <DEDUP_REMOVED lines=51> */
.L_x_377:
[----:B------:R-:W1:Y:S01]  /*1850*/  LDCU.64 UR10, c[0x0][0x3a8] ;  /* 0x00007500ff0a77ac */ /* 0x000e620008000a00 */
[----:B------:R-:W-:Y:S01]  /*1860*/  IMAD.MOV.U32 R24, RZ, RZ, R3 ;  /* 0x000000ffff187224 */ /* 0x000fe200078e0003 */
[----:B------:R-:W-:Y:S02]  /*1870*/  MOV R12, 0x18b0 ;  /* 0x000018b0000c7802 */ /* 0x000fe40000000f00 */
[----:B-1----:R-:W-:Y:S01]  /*1880*/  MOV R18, UR10 ;  /* 0x0000000a00127c02 */ /* 0x002fe20008000f00 */
[----:B------:R-:W-:-:S07]  /*1890*/  IMAD.U32 R13, RZ, RZ, UR11 ;  /* 0x0000000bff0d7e24 */ /* 0x000fce000f8e00ff */
[----:B0-----:R-:W-:Y:S05]  /*18a0*/  CALL.REL.NOINC `($__internal_21_$__cuda_sm20_div_s64) ;  /* 0x0000001400b07944 */ /* 0x001fea0003c00000 */
.L_x_378:
[----:B------:R-:W-:Y:S05]  /*18b0*/  BSYNC.RECONVERGENT B1 ;  /* 0x0000000000017941 */ /* 0x000fea0003800200 */
.L_x_376:
        /* <DEDUP_REMOVED lines=24> */
.L_x_380:
[----:B------:R-:W0:Y:S01]  /*1a40*/  LDCU.64 UR10, c[0x0][0x3a0] ;  /* 0x00007400ff0a77ac */ /* 0x000e220008000a00 */
[----:B------:R-:W-:Y:S01]  /*1a50*/  IMAD.MOV.U32 R24, RZ, RZ, R20 ;  /* 0x000000ffff187224 */ /* 0x000fe200078e0014 */
[----:B------:R-:W-:Y:S02]  /*1a60*/  MOV R19, R21 ;  /* 0x0000001500137202 */ /* 0x000fe40000000f00 */
[----:B------:R-:W-:Y:S01]  /*1a70*/  MOV R12, 0x1ab0 ;  /* 0x00001ab0000c7802 */ /* 0x000fe20000000f00 */
[----:B0-----:R-:W-:Y:S02]  /*1a80*/  IMAD.U32 R18, RZ, RZ, UR10 ;  /* 0x0000000aff127e24 */ /* 0x001fe4000f8e00ff */
[----:B------:R-:W-:-:S07]  /*1a90*/  IMAD.U32 R13, RZ, RZ, UR11 ;  /* 0x0000000bff0d7e24 */ /* 0x000fce000f8e00ff */
[----:B------:R-:W-:Y:S05]  /*1aa0*/  CALL.REL.NOINC `($__internal_21_$__cuda_sm20_div_s64) ;  /* 0x0000001400307944 */ /* 0x000fea0003c00000 */
[----:B------:R-:W-:Y:S01]  /*1ab0*/  IMAD.MOV.U32 R6, RZ, RZ, R20 ;  /* 0x000000ffff067224 */ /* 0x000fe200078e0014 */
[----:B------:R-:W-:-:S07]  /*1ac0*/  MOV R7, R21 ;  /* 0x0000001500077202 */ /* 0x000fce0000000f00 */
.L_x_381:
[----:B------:R-:W-:Y:S05]  /*1ad0*/  BSYNC.RECONVERGENT B1 ;  /* 0x0000000000017941 */ /* 0x000fea0003800200 */
.L_x_379:
        /* <DEDUP_REMOVED lines=27> */
.L_x_383:
[----:B------:R-:W0:Y:S01]  /*1c90*/  LDCU.64 UR10, c[0x0][0x398] ;  /* 0x00007300ff0a77ac */ /* 0x000e220008000a00 */
[----:B------:R-:W-:Y:S01]  /*1ca0*/  IMAD.MOV.U32 R24, RZ, RZ, R6 ;  /* 0x000000ffff187224 */ /* 0x000fe200078e0006 */
[----:B------:R-:W-:Y:S01]  /*1cb0*/  MOV R12, 0x1d00 ;  /* 0x00001d00000c7802 */ /* 0x000fe20000000f00 */
[----:B------:R-:W-:Y:S01]  /*1cc0*/  IMAD.MOV.U32 R19, RZ, RZ, R7 ;  /* 0x000000ffff137224 */ /* 0x000fe200078e0007 */
[----:B0-----:R-:W-:Y:S01]  /*1cd0*/  MOV R18, UR10 ;  /* 0x0000000a00127c02 */ /* 0x001fe20008000f00 */
[----:B------:R-:W-:-:S07]  /*1ce0*/  IMAD.U32 R13, RZ, RZ, UR11 ;  /* 0x0000000bff0d7e24 */ /* 0x000fce000f8e00ff */
[----:B------:R-:W-:Y:S05]  /*1cf0*/  CALL.REL.NOINC `($__internal_21_$__cuda_sm20_div_s64) ;  /* 0x00000010009c7944 */ /* 0x000fea0003c00000 */
[----:B------:R-:W-:Y:S01]  /*1d00*/  MOV R7, UR32 ;  /* 0x0000002000077c02 */ /* 0x000fe20008000f00 */
[----:B------:R-:W-:-:S04]  /*1d10*/  IMAD.MOV R8, RZ, RZ, -R20 ;  /* 0x000000ffff087224 */ /* 0x000fc800078e0a14 */
[----:B------:R-:W-:-:S07]  /*1d20*/  IMAD R8, R8, R7, R6 ;  /* 0x0000000708087224 */ /* 0x000fce00078e0206 */
.L_x_384:
[----:B------:R-:W-:Y:S05]  /*1d30*/  BSYNC.RECONVERGENT B1 ;  /* 0x0000000000017941 */ /* 0x000fea0003800200 */
.L_x_382:
        /* <DEDUP_REMOVED lines=51> */
.L_x_386:
[----:B------:R-:W1:Y:S01]  /*2070*/  LDCU.64 UR10, c[0x0][0x3a8] ;  /* 0x00007500ff0a77ac */ /* 0x000e620008000a00 */
[----:B------:R-:W-:Y:S01]  /*2080*/  IMAD.MOV.U32 R24, RZ, RZ, R3 ;  /* 0x000000ffff187224 */ /* 0x000fe200078e0003 */
[----:B------:R-:W-:Y:S02]  /*2090*/  MOV R12, 0x20d0 ;  /* 0x000020d0000c7802 */ /* 0x000fe40000000f00 */
[----:B-1----:R-:W-:Y:S01]  /*20a0*/  MOV R18, UR10 ;  /* 0x0000000a00127c02 */ /* 0x002fe20008000f00 */
[----:B------:R-:W-:-:S07]  /*20b0*/  IMAD.U32 R13, RZ, RZ, UR11 ;  /* 0x0000000bff0d7e24 */ /* 0x000fce000f8e00ff */
[----:B0-----:R-:W-:Y:S05]  /*20c0*/  CALL.REL.NOINC `($__internal_21_$__cuda_sm20_div_s64) ;  /* 0x0000000c00a87944 */ /* 0x001fea0003c00000 */
.L_x_387:
[----:B------:R-:W-:Y:S05]  /*20d0*/  BSYNC.RECONVERGENT B1 ;  /* 0x0000000000017941 */ /* 0x000fea0003800200 */
.L_x_385:
        /* <DEDUP_REMOVED lines=24> */
.L_x_389:
        /* <DEDUP_REMOVED lines=9> */
.L_x_390:
[----:B------:R-:W-:Y:S05]  /*22f0*/  BSYNC.RECONVERGENT B1 ;  /* 0x0000000000017941 */ /* 0x000fea0003800200 */
.L_x_388:
        /* <DEDUP_REMOVED lines=27> */
.L_x_392:
[----:B------:R-:W0:Y:S01]  /*24b0*/  LDCU.64 UR10, c[0x0][0x398] ;  /* 0x00007300ff0a77ac */ /* 0x000e220008000a00 */
[----:B------:R-:W-:Y:S01]  /*24c0*/  IMAD.MOV.U32 R24, RZ, RZ, R6 ;  /* 0x000000ffff187224 */ /* 0x000fe200078e0006 */
[----:B------:R-:W-:Y:S01]  /*24d0*/  MOV R12, 0x2520 ;  /* 0x00002520000c7802 */ /* 0x000fe20000000f00 */
[----:B------:R-:W-:Y:S02]  /*24e0*/  IMAD.MOV.U32 R19, RZ, RZ, R7 ;  /* 0x000000ffff137224 */ /* 0x000fe400078e0007 */
[----:B0-----:R-:W-:Y:S01]  /*24f0*/  IMAD.U32 R18, RZ, RZ, UR10 ;  /* 0x0000000aff127e24 */ /* 0x001fe2000f8e00ff */
[----:B------:R-:W-:-:S07]  /*2500*/  MOV R13, UR11 ;  /* 0x0000000b000d7c02 */ /* 0x000fce0008000f00 */
[----:B------:R-:W-:Y:S05]  /*2510*/  CALL.REL.NOINC `($__internal_21_$__cuda_sm20_div_s64) ;  /* 0x0000000800947944 */ /* 0x000fea0003c00000 */
[----:B------:R-:W-:Y:S01]  /*2520*/  MOV R7, UR32 ;  /* 0x0000002000077c02 */ /* 0x000fe20008000f00 */
[----:B------:R-:W-:-:S04]  /*2530*/  IMAD.MOV R8, RZ, RZ, -R20 ;  /* 0x000000ffff087224 */ /* 0x000fc800078e0a14 */
[----:B------:R-:W-:-:S07]  /*2540*/  IMAD R8, R8, R7, R6 ;  /* 0x0000000708087224 */ /* 0x000fce00078e0206 */
.L_x_393:
[----:B------:R-:W-:Y:S05]  /*2550*/  BSYNC.RECONVERGENT B1 ;  /* 0x0000000000017941 */ /* 0x000fea0003800200 */
.L_x_391:
        /* <DEDUP_REMOVED lines=51> */
.L_x_395:
[----:B------:R-:W1:Y:S01]  /*2890*/  LDCU.64 UR10, c[0x0][0x3a8] ;  /* 0x00007500ff0a77ac */ /* 0x000e620008000a00 */
[----:B------:R-:W-:Y:S01]  /*28a0*/  IMAD.MOV.U32 R24, RZ, RZ, R3 ;  /* 0x000000ffff187224 */ /* 0x000fe200078e0003 */
[----:B------:R-:W-:Y:S02]  /*28b0*/  MOV R12, 0x28f0 ;  /* 0x000028f0000c7802 */ /* 0x000fe40000000f00 */
[----:B-1----:R-:W-:Y:S01]  /*28c0*/  MOV R18, UR10 ;  /* 0x0000000a00127c02 */ /* 0x002fe20008000f00 */
[----:B------:R-:W-:-:S07]  /*28d0*/  IMAD.U32 R13, RZ, RZ, UR11 ;  /* 0x0000000bff0d7e24 */ /* 0x000fce000f8e00ff */
[----:B0-----:R-:W-:Y:S05]  /*28e0*/  CALL.REL.NOINC `($__internal_21_$__cuda_sm20_div_s64) ;  /* 0x0000000400a07944 */ /* 0x001fea0003c00000 */
.L_x_396:
[----:B------:R-:W-:Y:S05]  /*28f0*/  BSYNC.RECONVERGENT B1 ;  /* 0x0000000000017941 */ /* 0x000fea0003800200 */
.L_x_394:
        /* <DEDUP_REMOVED lines=24> */
.L_x_398:
[----:B------:R-:W0:Y:S01]  /*2a80*/  LDCU.64 UR10, c[0x0][0x3a0] ;  /* 0x00007400ff0a77ac */ /* 0x000e220008000a00 */
[----:B------:R-:W-:Y:S01]  /*2a90*/  IMAD.MOV.U32 R24, RZ, RZ, R20 ;  /* 0x000000ffff187224 */ /* 0x000fe200078e0014 */
[----:B------:R-:W-:Y:S02]  /*2aa0*/  MOV R19, R21 ;  /* 0x0000001500137202 */ /* 0x000fe40000000f00 */
[----:B------:R-:W-:Y:S01]  /*2ab0*/  MOV R12, 0x2af0 ;  /* 0x00002af0000c7802 */ /* 0x000fe20000000f00 */
[----:B0-----:R-:W-:Y:S02]  /*2ac0*/  IMAD.U32 R18, RZ, RZ, UR10 ;  /* 0x0000000aff127e24 */ /* 0x001fe4000f8e00ff */
[----:B------:R-:W-:-:S07]  /*2ad0*/  IMAD.U32 R13, RZ, RZ, UR11 ;  /* 0x0000000bff0d7e24 */ /* 0x000fce000f8e00ff */
[----:B------:R-:W-:Y:S05]  /*2ae0*/  CALL.REL.NOINC `($__internal_21_$__cuda_sm20_div_s64) ;  /* 0x0000000400207944 */ /* 0x000fea0003c00000 */
[----:B------:R-:W-:Y:S01]  /*2af0*/  MOV R6, R20 ;  /* 0x0000001400067202 */ /* 0x000fe20000000f00 */
[----:B------:R-:W-:-:S07]  /*2b00*/  IMAD.MOV.U32 R7, RZ, RZ, R21 ;  /* 0x000000ffff077224 */ /* 0x000fce00078e0015 */
.L_x_399:
[----:B------:R-:W-:Y:S05]  /*2b10*/  BSYNC.RECONVERGENT B1 ;  /* 0x0000000000017941 */ /* 0x000fea0003800200 */
.L_x_397:
        /* <DEDUP_REMOVED lines=27> */
.L_x_401:
[----:B------:R-:W0:Y:S01]  /*2cd0*/  LDCU.64 UR10, c[0x0][0x398] ;  /* 0x00007300ff0a77ac */ /* 0x000e220008000a00 */
[----:B------:R-:W-:Y:S02]  /*2ce0*/  MOV R24, R6 ;  /* 0x0000000600187202 */ /* 0x000fe40000000f00 */
        /* <DEDUP_REMOVED lines=8> */
.L_x_402:
[----:B------:R-:W-:Y:S05]  /*2d70*/  BSYNC.RECONVERGENT B1 ;  /* 0x0000000000017941 */ /* 0x000fea0003800200 */
.L_x_400:
        /* <DEDUP_REMOVED lines=30> */
.L_x_366:
[----:B------:R-:W-:Y:S05]  /*2f60*/  EXIT ;  /* 0x000000000000794d */ /* 0x000fea0003800000 */
        .weak           $__internal_21_$__cuda_sm20_div_s64
        .type           $__internal_21_$__cuda_sm20_div_s64,@function
        .size           $__internal_21_$__cuda_sm20_div_s64,($__internal_22_$__cuda_sm20_div_u64 - $__internal_21_$__cuda_sm20_div_s64)
$__internal_21_$__cuda_sm20_div_s64:
        /* <DEDUP_REMOVED lines=82> */
[----:B------:R-:W-:Y:S06]  /*3490*/  RET.REL.NODEC R12 `(_ZN2at6native31max_unpooling2d_backward_kernelIiEEvlPKT_PKllllllPS2_) ;  /* 0xffffffc80cd87950 */ /* 0x000fec0003c3ffff */
        .weak           $__internal_22_$__cuda_sm20_div_u64
        .type           $__internal_22_$__cuda_sm20_div_u64,@function
        .size           $__internal_22_$__cuda_sm20_div_u64,(.L_x_949 - $__internal_22_$__cuda_sm20_div_u64)
$__internal_22_$__cuda_sm20_div_u64:
        /* <DEDUP_REMOVED lines=65> */
[----:B------:R-:W-:Y:S06]  /*38b0*/  RET.REL.NODEC R8 `(_ZN2at6native31max_unpooling2d_backward_kernelIiEEvlPKT_PKllllllPS2_) ;  /* 0xffffffc408d07950 */ /* 0x000fec0003c3ffff */
.L_x_404:
        /* <DEDUP_REMOVED lines=12> */
.L_x_949:


//--------------------- .text._ZN2at6native31max_unpooling2d_backward_kernelIaEEvlPKT_PKllllllPS2_ --------------------------
	.section	.text._ZN2at6native31max_unpooling2d_backward_kernelIaEEvlPKT_PKllllllPS2_,"ax",@progbits
	.align	128
        .global         _ZN2at6native31max_unpooling2d_backward_kernelIaEEvlPKT_PKllllllPS2_
        .type           _ZN2at6native31max_unpooling2d_backward_kernelIaEEvlPKT_PKllllllPS2_,@function
        .size           _ZN2at6native31max_unpooling2d_backward_kernelIaEEvlPKT_PKllllllPS2_,(.L_x_951 - _ZN2at6native31max_unpooling2d_backward_kernelIaEEvlPKT_PKllllllPS2_)
        .other          _ZN2at6native31max_unpooling2d_backward_kernelIaEEvlPKT_PKllllllPS2_,@"STO_CUDA_ENTRY STV_DEFAULT"
_ZN2at6native31max_unpooling2d_backward_kernelIaEEvlPKT_PKllllllPS2_:
.text._ZN2at6native31max_unpooling2d_backward_kernelIaEEvlPKT_PKllllllPS2_:
        /* <DEDUP_REMOVED lines=23> */
[----:B------:R-:W-:Y:S01]  /*0170*/  IADD3 R7, P0, P1, R7, -R4, -R6 ;  /* 0x8000000407077210 */ /* 0x000fe2000791e806 */
[----:B0-----:R-:W-:Y:S01]  /*0180*/  IMAD.U32 R4, RZ, RZ, UR4 ;  /* 0x00000004ff047e24 */ /* 0x001fe2000f8e00ff */
[----:B------:R-:W-:-:S02]  /*0190*/  MOV R5, UR5 ;  /* 0x0000000500057c02 */ /* 0x000fc40008000f00 */
[----:B------:R-:W-:-:S04]  /*01a0*/  IADD3.X R9, PT, PT, R9, -0x1, ~R8, P0, P1 ;  /* 0xffffffff09097810 */ /* 0x000fc800007e2c08 */
        /* <DEDUP_REMOVED lines=8> */
[----:B0-----:R-:W-:Y:S02]  /*0230*/  IMAD.MOV.U32 R8, RZ, RZ, RZ ;  /* 0x000000ffff087224 */ /* 0x001fe400078e00ff */
[----:B-1----:R-:W-:-:S04]  /*0240*/  IMAD R11, R11, R9, RZ ;  /* 0x000000090b0b7224 */ /* 0x002fc800078e02ff */
[----:B------:R-:W-:-:S06]  /*0250*/  IMAD.HI.U32 R12, R9, R11, R8 ;  /* 0x0000000b090c7227 */ /* 0x000fcc00078e0008 */
[----:B------:R-:W-:-:S05]  /*0260*/  IMAD.HI.U32 R8, R12, R7, RZ ;  /* 0x000000070c087227 */ /* 0x000fca00078e00ff */
[----:B------:R-:W-:-:S05]  /*0270*/  IADD3 R9, PT, PT, -R8, RZ, RZ ;  /* 0x000000ff08097210 */ /* 0x000fca0007ffe1ff */
[----:B------:R-:W-:Y:S02]  /*0280*/  IMAD R7, R0, R9, R7 ;  /* 0x0000000900077224 */ /* 0x000fe400078e0207 */
[----:B------:R-:W-:-:S03]  /*0290*/  HFMA2 R9, -RZ, RZ, 0, 0 ;  /* 0x00000000ff097431 */ /* 0x000fc600000001ff */
[----:B------:R-:W-:-:S13]  /*02a0*/  ISETP.GE.U32.AND P0, PT, R7, R0, PT ;  /* 0x000000000700720c */ /* 0x000fda0003f06070 */
[----:B------:R-:W-:Y:S02]  /*02b0*/  @P0 IMAD.IADD R7, R7, 0x1, -R0 ;  /* 0x0000000107070824 */ /* 0x000fe400078e0a00 */
[----:B------:R-:W-:-:S03]  /*02c0*/  @P0 VIADD R8, R8, 0x1 ;  /* 0x0000000108080836 */ /* 0x000fc60000000000 */
[----:B------:R-:W-:-:S13]  /*02d0*/  ISETP.GE.U32.AND P1, PT, R7, R0, PT ;  /* 0x000000000700720c */ /* 0x000fda0003f26070 */
[----:B------:R-:W-:Y:S01]  /*02e0*/  @P1 VIADD R8, R8, 0x1 ;  /* 0x0000000108081836 */ /* 0x000fe20000000000 */
[----:B------:R-:W-:Y:S01]  /*02f0*/  @!P2 LOP3.LUT R8, RZ, R0, RZ, 0x33, !PT ;  /* 0x00000000ff08a212 */ /* 0x000fe200078e33ff */
[----:B------:R-:W-:Y:S06]  /*0300*/  BRA `(.L_x_407) ;  /* 0x0000000000107947 */ /* 0x000fec0003800000 */
.L_x_406:
[----:B------:R-:W-:-:S07]  /*0310*/  MOV R8, 0x330 ;  /* 0x0000033000087802 */ /* 0x000fce0000000f00 */
[----:B------:R-:W-:Y:S05]  /*0320*/  CALL.REL.NOINC `($__internal_24_$__cuda_sm20_div_u64) ;  /* 0x0000003000487944 */ /* 0x000fea0003c00000 */
[----:B------:R-:W-:Y:S02]  /*0330*/  IMAD.MOV.U32 R8, RZ, RZ, R7 ;  /* 0x000000ffff087224 */ /* 0x000fe400078e0007 */
[----:B------:R-:W-:-:S07]  /*0340*/  IMAD.MOV.U32 R9, RZ, RZ, R10 ;  /* 0x000000ffff097224 */ /* 0x000fce00078e000a */
.L_x_407:
[----:B------:R-:W-:Y:S05]  /*0350*/  BSYNC.RECONVERGENT B0 ;  /* 0x0000000000007941 */ /* 0x000fea0003800200 */
.L_x_405:
[----:B------:R-:W0:Y:S01]  /*0360*/  LDCU.128 UR8, c[0x0][0x3b0] ;  /* 0x00007600ff0877ac */ /* 0x000e220008000c00 */
[----:B------:R-:W-:Y:S01]  /*0370*/  IADD3 R6, P1, PT, R8, R6, RZ ;  /* 0x0000000608067210 */ /* 0x000fe20007f3e0ff */
[----:B------:R-:W-:Y:S01]  /*0380*/  BSSY.RECONVERGENT B0, `(.L_x_408) ;  /* 0x00000a1000007945 */ /* 0x000fe20003800200 */
[----:B------:R-:W1:Y:S02]  /*0390*/  LDCU.64 UR12, c[0x0][0x358] ;  /* 0x00006b00ff0c77ac */ /* 0x000e640008000a00 */
[----:B------:R-:W-:Y:S01]  /*03a0*/  LOP3.LUT R7, R6, 0x3, RZ, 0xc0, !PT ;  /* 0x0000000306077812 */ /* 0x000fe200078ec0ff */
[----:B------:R-:W2:Y:S03]  /*03b0*/  LDCU UR17, c[0x0][0x39c] ;  /* 0x00007380ff1177ac */ /* 0x000ea60008000800 */
[----:B------:R-:W-:Y:S01]  /*03c0*/  ISETP.NE.U32.AND P0, PT, R7, 0x3, PT ;  /* 0x000000030700780c */ /* 0x000fe20003f05070 */
[----:B------:R-:W-:Y:S01]  /*03d0*/  IMAD.X R7, RZ, RZ, R9, P1 ;  /* 0x000000ffff077224 */ /* 0x000fe200008e0609 */
[----:B------:R-:W3:Y:S02]  /*03e0*/  LDCU UR25, c[0x0][0x398] ;  /* 0x00007300ff1977ac */ /* 0x000ee40008000800 */
        /* <DEDUP_REMOVED lines=11> */
[----:B-123--:R-:W-:Y:S11]  /*04a0*/  @!P0 BRA `(.L_x_409) ;  /* 0x0000000800388947 */ /* 0x00eff60003800000 */
[----:B------:R-:W-:Y:S01]  /*04b0*/  IADD3 R11, PT, PT, R6, 0x1, RZ ;  /* 0x00000001060b7810 */ /* 0x000fe20007ffe0ff */
[----:B------:R-:W-:Y:S02]  /*04c0*/  IMAD.MOV.U32 R8, RZ, RZ, RZ ;  /* 0x000000ffff087224 */ /* 0x000fe400078e00ff */
[----:B------:R-:W-:Y:S01]  /*04d0*/  IMAD.MOV.U32 R9, RZ, RZ, R2 ;  /* 0x000000ffff097224 */ /* 0x000fe200078e0002 */
[----:B------:R-:W-:Y:S01]  /*04e0*/  LOP3.LUT R11, R11, 0x3, RZ, 0xc0, !PT ;  /* 0x000000030b0b7812 */ /* 0x000fe200078ec0ff */
[----:B------:R-:W-:-:S07]  /*04f0*/  IMAD.MOV.U32 R10, RZ, RZ, RZ ;  /* 0x000000ffff0a7224 */ /* 0x000fce00078e00ff */
.L_x_419:
[----:B------:R-:W-:Y:S01]  /*0500*/  SHF.R.S32.HI R12, RZ, 0x1f, R9 ;  /* 0x0000001fff0c7819 */ /* 0x000fe20000011409 */
[----:B------:R-:W-:Y:S03]  /*0510*/  BSSY.RECONVERGENT B1, `(.L_x_410) ;  /* 0x0000020000017945 */ /* 0x000fe60003800200 */
[----:B----4-:R-:W-:-:S04]  /*0520*/  LOP3.LUT R13, R12, UR7, RZ, 0xfc, !PT ;  /* 0x000000070c0d7c12 */ /* 0x010fc8000f8efcff */
[----:B------:R-:W-:-:S13]  /*0530*/  ISETP.NE.U32.AND P0, PT, R13, RZ, PT ;  /* 0x000000ff0d00720c */ /* 0x000fda0003f05070 */
[----:B-1----:R-:W-:Y:S05]  /*0540*/  @P0 BRA `(.L_x_411) ;  /* 0x0000000000500947 */ /* 0x002fea0003800000 */
[----:B0-----:R-:W0:Y:S01]  /*0550*/  I2F.U32.RP R13, UR14 ;  /* 0x0000000e000d7d06 */ /* 0x001e220008209000 */
[----:B------:R-:W-:Y:S01]  /*0560*/  ISETP.NE.U32.AND P2, PT, RZ, UR14, PT ;  /* 0x0000000eff007c0c */ /* 0x000fe2000bf45070 */
[----:B------:R-:W-:-:S06]  /*0570*/  IMAD.MOV.U32 R19, RZ, RZ, RZ ;  /* 0x000000ffff137224 */ /* 0x000fcc00078e00ff */
        /* <DEDUP_REMOVED lines=17> */
.L_x_411:
[----:B------:R-:W1:Y:S01]  /*0690*/  LDCU.64 UR8, c[0x0][0x3a8] ;  /* 0x00007500ff0877ac */ /* 0x000e620008000a00 */
[----:B------:R-:W-:Y:S02]  /*06a0*/  MOV R26, R9 ;  /* 0x00000009001a7202 */ /* 0x000fe40000000f00 */
[----:B------:R-:W-:Y:S02]  /*06b0*/  MOV R20, R12 ;  /* 0x0000000c00147202 */ /* 0x000fe40000000f00 */
[----:B------:R-:W-:Y:S01]  /*06c0*/  MOV R13, 0x700 ;  /* 0x00000700000d7802 */ /* 0x000fe20000000f00 */
[----:B-1----:R-:W-:Y:S02]  /*06d0*/  IMAD.U32 R19, RZ, RZ, UR8 ;  /* 0x00000008ff137e24 */ /* 0x002fe4000f8e00ff */
[----:B------:R-:W-:-:S07]  /*06e0*/  IMAD.U32 R18, RZ, RZ, UR9 ;  /* 0x00000009ff127e24 */ /* 0x000fce000f8e00ff */
[----:B0-----:R-:W-:Y:S05]  /*06f0*/  CALL.REL.NOINC `($__internal_23_$__cuda_sm20_div_s64) ;  /* 0x0000002800047944 */ /* 0x001fea0003c00000 */
[----:B------:R-:W-:-:S07]  /*0700*/  IMAD.MOV.U32 R18, RZ, RZ, R17 ;  /* 0x000000ffff127224 */ /* 0x000fce00078e0011 */
.L_x_412:
[----:B------:R-:W-:Y:S05]  /*0710*/  BSYNC.RECONVERGENT B1 ;  /* 0x0000000000017941 */ /* 0x000fea0003800200 */
.L_x_410:
[----:B------:R-:W-:Y:S01]  /*0720*/  LOP3.LUT R13, R19, UR15, RZ, 0xfc, !PT ;  /* 0x0000000f130d7c12 */ /* 0x000fe2000f8efcff */
[----:B------:R-:W-:Y:S03]  /*0730*/  BSSY.RECONVERGENT B1, `(.L_x_413) ;  /* 0x0000020000017945 */ /* 0x000fe60003800200 */
[----:B------:R-:W-:-:S13]  /*0740*/  ISETP.NE.U32.AND P0, PT, R13, RZ, PT ;  /* 0x000000ff0d00720c */ /* 0x000fda0003f05070 */
[----:B------:R-:W-:Y:S05]  /*0750*/  @P0 BRA `(.L_x_414) ;  /* 0x0000000000500947 */ /* 0x000fea0003800000 */
[----:B------:R-:W0:Y:S01]  /*0760*/  I2F.U32.RP R13, UR16 ;  /* 0x00000010000d7d06 */ /* 0x000e220008209000 */
[----:B------:R-:W-:-:S07]  /*0770*/  ISETP.NE.U32.AND P2, PT, RZ, UR16, PT ;  /* 0x00000010ff007c0c */ /* 0x000fce000bf45070 */
[----:B0-----:R-:W0:Y:S02]  /*0780*/  MUFU.RCP R13, R13 ;  /* 0x0000000d000d7308 */ /* 0x001e240000001000 */
[----:B0-----:R-:W-:-:S06]  /*0790*/  VIADD R14, R13, 0xffffffe ;  /* 0x0ffffffe0d0e7836 */ /* 0x001fcc0000000000 */
[----:B------:R0:W1:Y:S02]  /*07a0*/  F2I.FTZ.U32.TRUNC.NTZ R15, R14 ;  /* 0x0000000e000f7305 */ /* 0x000064000021f000 */
[----:B0-----:R-:W-:Y:S01]  /*07b0*/  IMAD.MOV.U32 R14, RZ, RZ, RZ ;  /* 0x000000ffff0e7224 */ /* 0x001fe200078e00ff */
[----:B-1----:R-:W-:-:S05]  /*07c0*/  IADD3 R17, PT, PT, RZ, -R15, RZ ;  /* 0x8000000fff117210 */ /* 0x002fca0007ffe0ff */
        /* <DEDUP_REMOVED lines=13> */
.L_x_414:
[----:B------:R-:W0:Y:S01]  /*08a0*/  LDCU.64 UR8, c[0x0][0x3a0] ;  /* 0x00007400ff0877ac */ /* 0x000e220008000a00 */
[----:B------:R-:W-:Y:S01]  /*08b0*/  IMAD.MOV.U32 R26, RZ, RZ, R18 ;  /* 0x000000ffff1a7224 */ /* 0x000fe200078e0012 */
[----:B------:R-:W-:Y:S01]  /*08c0*/  MOV R13, 0x910 ;  /* 0x00000910000d7802 */ /* 0x000fe20000000f00 */
[----:B------:R-:W-:Y:S01]  /*08d0*/  IMAD.MOV.U32 R20, RZ, RZ, R19 ;  /* 0x000000ffff147224 */ /* 0x000fe200078e0013 */
[----:B0-----:R-:W-:Y:S01]  /*08e0*/  MOV R19, UR8 ;  /* 0x0000000800137c02 */ /* 0x001fe20008000f00 */
[----:B------:R-:W-:-:S07]  /*08f0*/  IMAD.U32 R18, RZ, RZ, UR9 ;  /* 0x00000009ff127e24 */ /* 0x000fce000f8e00ff */
[----:B------:R-:W-:Y:S05]  /*0900*/  CALL.REL.NOINC `($__internal_23_$__cuda_sm20_div_s64) ;  /* 0x0000002400807944 */ /* 0x000fea0003c00000 */
[----:B------:R-:W-:Y:S01]  /*0910*/  IMAD.MOV.U32 R14, RZ, RZ, R17 ;  /* 0x000000ffff0e7224 */ /* 0x000fe200078e0011 */
[----:B------:R-:W-:-:S07]  /*0920*/  MOV R15, R19 ;  /* 0x00000013000f7202 */ /* 0x000fce0000000f00 */
.L_x_415:
[----:B------:R-:W-:Y:S05]  /*0930*/  BSYNC.RECONVERGENT B1 ;  /* 0x0000000000017941 */ /* 0x000fea0003800200 */
.L_x_413:
        /* <DEDUP_REMOVED lines=9> */
[----:B------:R0:W1:Y:S02]  /*09d0*/  F2I.FTZ.U32.TRUNC.NTZ R17, R16 ;  /* 0x0000001000117305 */ /* 0x000064000021f000 */
[----:B0-----:R-:W-:Y:S02]  /*09e0*/  IMAD.MOV.U32 R16, RZ, RZ, RZ ;  /* 0x000000ffff107224 */ /* 0x001fe400078e00ff */
[----:B-1----:R-:W-:-:S05]  /*09f0*/  IMAD R18, R17, R13, RZ ;  /* 0x0000000d11127224 */ /* 0x002fca00078e02ff */
[----:B------:R-:W-:-:S05]  /*0a00*/  IADD3 R19, PT, PT, -R18, RZ, RZ ;  /* 0x000000ff12137210 */ /* 0x000fca0007ffe1ff */
        /* <DEDUP_REMOVED lines=14> */
.L_x_417:
[----:B------:R-:W0:Y:S01]  /*0af0*/  LDCU.64 UR8, c[0x0][0x398] ;  /* 0x00007300ff0877ac */ /* 0x000e220008000a00 */
[----:B------:R-:W-:Y:S01]  /*0b00*/  IMAD.MOV.U32 R26, RZ, RZ, R14 ;  /* 0x000000ffff1a7224 */ /* 0x000fe200078e000e */
[----:B------:R-:W-:Y:S01]  /*0b10*/  MOV R13, 0xb60 ;  /* 0x00000b60000d7802 */ /* 0x000fe20000000f00 */
[----:B------:R-:W-:Y:S01]  /*0b20*/  IMAD.MOV.U32 R20, RZ, RZ, R15 ;  /* 0x000000ffff147224 */ /* 0x000fe200078e000f */
[----:B0-----:R-:W-:Y:S01]  /*0b30*/  MOV R19, UR8 ;  /* 0x0000000800137c02 */ /* 0x001fe20008000f00 */
[----:B------:R-:W-:-:S07]  /*0b40*/  IMAD.U32 R18, RZ, RZ, UR9 ;  /* 0x00000009ff127e24 */ /* 0x000fce000f8e00ff */
[----:B------:R-:W-:Y:S05]  /*0b50*/  CALL.REL.NOINC `($__internal_23_$__cuda_sm20_div_s64) ;  /* 0x0000002000ec7944 */ /* 0x000fea0003c00000 */
[----:B------:R-:W-:Y:S01]  /*0b60*/  IADD3 R19, PT, PT, -R17, RZ, RZ ;  /* 0x000000ff11137210 */ /* 0x000fe20007ffe1ff */
[----:B------:R-:W-:Y:S02]  /*0b70*/  IMAD.U32 R13, RZ, RZ, UR25 ;  /* 0x00000019ff0d7e24 */ /* 0x000fe4000f8e00ff */
[----:B------:R-:W-:Y:S02]  /*0b80*/  IMAD.MOV.U32 R18, RZ, RZ, R17 ;  /* 0x000000ffff127224 */ /* 0x000fe400078e0011 */
[----:B------:R-:W-:-:S07]  /*0b90*/  IMAD R19, R19, R13, R14 ;  /* 0x0000000d13137224 */ /* 0x000fce00078e020e */
.L_x_418:
[----:B------:R-:W-:Y:S05]  /*0ba0*/  BSYNC.RECONVERGENT B1 ;  /* 0x0000000000017941 */ /* 0x000fea0003800200 */
.L_x_416:
[----:B------:R-:W-:-:S04]  /*0bb0*/  SHF.R.S64 R16, R8, 0x1d, R9 ;  /* 0x0000001d08107819 */ /* 0x000fc80000001009 */
[----:B------:R-:W-:-:S04]  /*0bc0*/  IADD3 R16, P0, PT, R16, UR18, RZ ;  /* 0x0000001210107c10 */ /* 0x000fc8000ff1e0ff */
[----:B------:R-:W-:-:S05]  /*0bd0*/  LEA.HI.X.SX32 R17, R9, UR19, 0x3, P0 ;  /* 0x0000001309117c11 */ /* 0x000fca00080f1eff */
[----:B------:R-:W2:Y:S01]  /*0be0*/  LDG.E R16, desc[UR12][R16.64] ;  /* 0x0000000c10107981 */ /* 0x000ea2000c1e1900 */
[----:B------:R-:W-:Y:S02]  /*0bf0*/  SHF.R.S32.HI R14, RZ, 0x1f, R18 ;  /* 0x0000001fff0e7819 */ /* 0x000fe40000011412 */
[----:B------:R-:W-:-:S03]  /*0c00*/  SHF.R.S32.HI R15, RZ, 0x1f, R19 ;  /* 0x0000001fff0f7819 */ /* 0x000fc60000011413 */
[----:B------:R-:W-:Y:S01]  /*0c10*/  IMAD R21, R14, R13, RZ ;  /* 0x0000000d0e157224 */ /* 0x000fe200078e02ff */
[----:B------:R-:W-:-:S05]  /*0c20*/  MOV R14, R19 ;  /* 0x00000013000e7202 */ /* 0x000fca0000000f00 */
[----:B------:R-:W-:-:S04]  /*0c30*/  IMAD.WIDE.U32 R14, R18, R13, R14 ;  /* 0x0000000d120e7225 */ /* 0x000fc800078e000e */
[----:B------:R-:W-:Y:S02]  /*0c40*/  IMAD R13, R18, UR17, R21 ;  /* 0x00000011120d7c24 */ /* 0x000fe4000f8e0215 */
[C---:B------:R-:W-:Y:S02]  /*0c50*/  IMAD R18, R14.reuse, UR6, RZ ;  /* 0x000000060e127c24 */ /* 0x040fe4000f8e02ff */
[----:B------:R-:W-:Y:S02]  /*0c60*/  IMAD.IADD R13, R15, 0x1, R13 ;  /* 0x000000010f0d7824 */ /* 0x000fe400078e020d */
[----:B------:R-:W-:-:S04]  /*0c70*/  IMAD.WIDE.U32 R4, R14, UR4, R4 ;  /* 0x000000040e047c25 */ /* 0x000fc8000f8e0004 */
[----:B------:R-:W-:-:S04]  /*0c80*/  IMAD R13, R13, UR4, R18 ;  /* 0x000000040d0d7c24 */ /* 0x000fc8000f8e0212 */
[----:B------:R-:W-:Y:S01]  /*0c90*/  IMAD.IADD R5, R5, 0x1, R13 ;  /* 0x0000000105057824 */ /* 0x000fe200078e020d */
[----:B--2---:R-:W-:-:S04]  /*0ca0*/  IADD3 R14, P0, PT, R16, R4, RZ ;  /* 0x00000004100e7210 */ /* 0x004fc80007f1e0ff */
[----:B------:R-:W-:-:S06]  /*0cb0*/  LEA.HI.X.SX32 R15, R16, R5, 0x1, P0 ;  /* 0x00000005100f7211 */ /* 0x000fcc00000f0eff */
[----:B------:R-:W2:Y:S01]  /*0cc0*/  LDG.E.U8 R15, desc[UR12][R14.64] ;  /* 0x0000000c0e0f7981 */ /* 0x000ea2000c1e1100 */
[----:B------:R-:W-:Y:S02]  /*0cd0*/  IADD3 R16, P0, PT, R9, UR20, RZ ;  /* 0x0000001409107c10 */ /* 0x000fe4000ff1e0ff */
[----:B------:R-:W-:Y:S02]  /*0ce0*/  IADD3 R8, P2, PT, RZ, R8, RZ ;  /* 0x00000008ff087210 */ /* 0x000fe40007f5e0ff */
[----:B------:R-:W-:Y:S02]  /*0cf0*/  IADD3.X R17, PT, PT, R12, UR21, RZ, P0, !PT ;  /* 0x000000150c117c10 */ /* 0x000fe400087fe4ff */
[----:B------:R-:W-:Y:S01]  /*0d00*/  IADD3 R11, P0, PT, R11, -0x1, RZ ;  /* 0xffffffff0b0b7810 */ /* 0x000fe20007f1e0ff */
[C---:B------:R-:W-:Y:S01]  /*0d10*/  IMAD.X R9, R0.reuse, 0x1, R9, P2 ;  /* 0x0000000100097824 */ /* 0x040fe200010e0609 */
[----:B------:R-:W-:Y:S02]  /*0d20*/  IADD3 R2, P1, PT, R0, R2, RZ ;  /* 0x0000000200027210 */ /* 0x000fe40007f3e0ff */
[----:B------:R-:W-:-:S02]  /*0d30*/  IADD3.X R10, PT, PT, R10, -0x1, RZ, P0, !PT ;  /* 0xffffffff0a0a7810 */ /* 0x000fc400007fe4ff */
[----:B------:R-:W-:Y:S02]  /*0d40*/  ISETP.NE.U32.AND P0, PT, R11, RZ, PT ;  /* 0x000000ff0b00720c */ /* 0x000fe40003f05070 */
[----:B------:R-:W-:Y:S02]  /*0d50*/  IADD3.X R3, PT, PT, RZ, R3, RZ, P1, !PT ;  /* 0x00000003ff037210 */ /* 0x000fe40000ffe4ff */
[----:B------:R-:W-:Y:S01]  /*0d60*/  ISETP.NE.AND.EX P0, PT, R10, RZ, PT, P0 ;  /* 0x000000ff0a00720c */ /* 0x000fe20003f05300 */
[----:B--2---:R1:W-:-:S12]  /*0d70*/  STG.E.U8 desc[UR12][R16.64], R15 ;  /* 0x0000000f10007986 */ /* 0x0043d8000c10110c */
[----:B------:R-:W-:Y:S05]  /*0d80*/  @P0 BRA `(.L_x_419) ;  /* 0xfffffff400dc0947 */ /* 0x000fea000383ffff */
.L_x_409:
[----:B0---4-:R-:W-:Y:S05]  /*0d90*/  BSYNC.RECONVERGENT B0 ;  /* 0x0000000000007941 */ /* 0x011fea0003800200 */
.L_x_408:
        /* <DEDUP_REMOVED lines=13> */
.L_x_457:
[----:B------:R-:W-:Y:S01]  /*0e70*/  SHF.R.S32.HI R6, RZ, 0x1f, R2 ;  /* 0x0000001fff067819 */ /* 0x000fe20000011402 */
[----:B------:R-:W-:Y:S03]  /*0e80*/  BSSY.RECONVERGENT B1, `(.L_x_421) ;  /* 0x0000020000017945 */ /* 0x000fe60003800200 */
[----:B------:R-:W-:-:S04]  /*0e90*/  LOP3.LUT R7, R6, UR8, RZ, 0xfc, !PT ;  /* 0x0000000806077c12 */ /* 0x000fc8000f8efcff */
[----:B------:R-:W-:-:S13]  /*0ea0*/  ISETP.NE.U32.AND P0, PT, R7, RZ, PT ;  /* 0x000000ff0700720c */ /* 0x000fda0003f05070 */
[----:B0-----:R-:W-:Y:S05]  /*0eb0*/  @P0 BRA `(.L_x_422) ;  /* 0x0000000000500947 */ /* 0x001fea0003800000 */
[----:B------:R-:W0:Y:S01]  /*0ec0*/  I2F.U32.RP R10, UR9 ;  /* 0x00000009000a7d06 */ /* 0x000e220008209000 */
[----:B------:R-:W-:Y:S01]  /*0ed0*/  ISETP.NE.U32.AND P2, PT, RZ, UR9, PT ;  /* 0x00000009ff007c0c */ /* 0x000fe2000bf45070 */
[----:B------:R-:W-:-:S06]  /*0ee0*/  HFMA2 R19, -RZ, RZ, 0, 0 ;  /* 0x00000000ff137431 */ /* 0x000fcc00000001ff */
[----:B0-----:R-:W0:Y:S02]  /*0ef0*/  MUFU.RCP R10, R10 ;  /* 0x0000000a000a7308 */ /* 0x001e240000001000 */
[----:B0-----:R-:W-:-:S06]  /*0f00*/  VIADD R8, R10, 0xffffffe ;  /* 0x0ffffffe0a087836 */ /* 0x001fcc0000000000 */
[----:B------:R0:W2:Y:S02]  /*0f10*/  F2I.FTZ.U32.TRUNC.NTZ R9, R8 ;  /* 0x0000000800097305 */ /* 0x0000a4000021f000 */
[----:B0-----:R-:W-:Y:S01]  /*0f20*/  IMAD.MOV.U32 R8, RZ, RZ, RZ ;  /* 0x000000ffff087224 */ /* 0x001fe200078e00ff */
[----:B--2---:R-:W-:-:S05]  /*0f30*/  IADD3 R7, PT, PT, RZ, -R9, RZ ;  /* 0x80000009ff077210 */ /* 0x004fca0007ffe0ff */
        /* <DEDUP_REMOVED lines=12> */
.L_x_422:
[----:B------:R-:W0:Y:S01]  /*1000*/  LDCU.64 UR10, c[0x0][0x3a8] ;  /* 0x00007500ff0a77ac */ /* 0x000e220008000a00 */
[----:B------:R-:W-:Y:S01]  /*1010*/  IMAD.MOV.U32 R26, RZ, RZ, R2 ;  /* 0x000000ffff1a7224 */ /* 0x000fe200078e0002 */
[----:B------:R-:W-:Y:S01]  /*1020*/  MOV R13, 0x1070 ;  /* 0x00001070000d7802 */ /* 0x000fe20000000f00 */
[----:B------:R-:W-:Y:S02]  /*1030*/  IMAD.MOV.U32 R20, RZ, RZ, R6 ;  /* 0x000000ffff147224 */ /* 0x000fe400078e0006 */
[----:B0-----:R-:W-:Y:S01]  /*1040*/  IMAD.U32 R19, RZ, RZ, UR10 ;  /* 0x0000000aff137e24 */ /* 0x001fe2000f8e00ff */
[----:B------:R-:W-:-:S07]  /*1050*/  MOV R18, UR11 ;  /* 0x0000000b00127c02 */ /* 0x000fce0008000f00 */
[----:B-1----:R-:W-:Y:S05]  /*1060*/  CALL.REL.NOINC `($__internal_23_$__cuda_sm20_div_s64) ;  /* 0x0000001c00a87944 */ /* 0x002fea0003c00000 */
[----:B------:R-:W-:-:S07]  /*1070*/  IMAD.MOV.U32 R18, RZ, RZ, R17 ;  /* 0x000000ffff127224 */ /* 0x000fce00078e0011 */
.L_x_423:
[----:B------:R-:W-:Y:S05]  /*1080*/  BSYNC.RECONVERGENT B1 ;  /* 0x0000000000017941 */ /* 0x000fea0003800200 */
.L_x_421:
        /* <DEDUP_REMOVED lines=12> */
[----:B------:R-:W-:-:S04]  /*1150*/  IMAD.HI.U32 R7, R9, R7, R8 ;  /* 0x0000000709077227 */ /* 0x000fc800078e0008 */
[----:B------:R-:W-:Y:S02]  /*1160*/  IMAD.MOV.U32 R9, RZ, RZ, RZ ;  /* 0x000000ffff097224 */ /* 0x000fe400078e00ff */
        /* <DEDUP_REMOVED lines=10> */
.L_x_425:
[----:B------:R-:W0:Y:S01]  /*1210*/  LDCU.64 UR10, c[0x0][0x3a0] ;  /* 0x00007400ff0a77ac */ /* 0x000e220008000a00 */
[----:B------:R-:W-:Y:S01]  /*1220*/  IMAD.MOV.U32 R26, RZ, RZ, R18 ;  /* 0x000000ffff1a7224 */ /* 0x000fe200078e0012 */
[----:B------:R-:W-:Y:S02]  /*1230*/  MOV R20, R19 ;  /* 0x0000001300147202 */ /* 0x000fe40000000f00 */
[----:B------:R-:W-:Y:S01]  /*1240*/  MOV R13, 0x1280 ;  /* 0x00001280000d7802 */ /* 0x000fe20000000f00 */
[----:B0-----:R-:W-:Y:S02]  /*1250*/  IMAD.U32 R19, RZ, RZ, UR10 ;  /* 0x0000000aff137e24 */ /* 0x001fe4000f8e00ff */
[----:B------:R-:W-:-:S07]  /*1260*/  IMAD.U32 R18, RZ, RZ, UR11 ;  /* 0x0000000bff127e24 */ /* 0x000fce000f8e00ff */
[----:B-1----:R-:W-:Y:S05]  /*1270*/  CALL.REL.NOINC `($__internal_23_$__cuda_sm20_div_s64) ;  /* 0x0000001c00247944 */ /* 0x002fea0003c00000 */
[----:B------:R-:W-:Y:S01]  /*1280*/  MOV R8, R17 ;  /* 0x0000001100087202 */ /* 0x000fe20000000f00 */
[----:B------:R-:W-:-:S07]  /*1290*/  IMAD.MOV.U32 R9, RZ, RZ, R19 ;  /* 0x000000ffff097224 */ /* 0x000fce00078e0013 */
.L_x_426:
[----:B------:R-:W-:Y:S05]  /*12a0*/  BSYNC.RECONVERGENT B1 ;  /* 0x0000000000017941 */ /* 0x000fea0003800200 */
.L_x_424:
[----:B------:R-:W-:Y:S01]  /*12b0*/  LOP3.LUT R7, R9, UR24, RZ, 0xfc, !PT ;  /* 0x0000001809077c12 */ /* 0x000fe2000f8efcff */
[----:B------:R-:W-:Y:S03]  /*12c0*/  BSSY.RECONVERGENT B1, `(.L_x_427) ;  /* 0x0000024000017945 */ /* 0x000fe60003800200 */
[----:B------:R-:W-:-:S13]  /*12d0*/  ISETP.NE.U32.AND P0, PT, R7, RZ, PT ;  /* 0x000000ff0700720c */ /* 0x000fda0003f05070 */
[----:B------:R-:W-:Y:S05]  /*12e0*/  @P0 BRA `(.L_x_428) ;  /* 0x00000000005c0947 */ /* 0x000fea0003800000 */
[----:B------:R-:W-:Y:S02]  /*12f0*/  IMAD.U32 R7, RZ, RZ, UR32 ;  /* 0x00000020ff077e24 */ /* 0x000fe4000f8e00ff */
[----:B------:R-:W-:Y:S02]  /*1300*/  IMAD.MOV.U32 R10, RZ, RZ, RZ ;  /* 0x000000ffff0a7224 */ /* 0x000fe400078e00ff */
[----:B------:R-:W0:Y:S01]  /*1310*/  I2F.U32.RP R12, R7 ;  /* 0x00000007000c7306 */ /* 0x000e220000209000 */
[----:B------:R-:W-:-:S07]  /*1320*/  ISETP.NE.U32.AND P2, PT, R7, RZ, PT ;  /* 0x000000ff0700720c */ /* 0x000fce0003f45070 */
[----:B0-----:R-:W0:Y:S02]  /*1330*/  MUFU.RCP R12, R12 ;  /* 0x0000000c000c7308 */ /* 0x001e240000001000 */
[----:B0-----:R-:W-:-:S06]  /*1340*/  IADD3 R11, PT, PT, R12, 0xffffffe, RZ ;  /* 0x0ffffffe0c0b7810 */ /* 0x001fcc0007ffe0ff */
[----:B------:R-:W0:Y:S02]  /*1350*/  F2I.FTZ.U32.TRUNC.NTZ R11, R11 ;  /* 0x0000000b000b7305 */ /* 0x000e24000021f000 */
[----:B0-----:R-:W-:-:S04]  /*1360*/  IMAD R9, R11, R7, RZ ;  /* 0x000000070b097224 */ /* 0x001fc800078e02ff */
[----:B------:R-:W-:-:S04]  /*1370*/  IMAD.MOV R9, RZ, RZ, -R9 ;  /* 0x000000ffff097224 */ /* 0x000fc800078e0a09 */
        /* <DEDUP_REMOVED lines=11> */
[----:B-1----:R-:W-:Y:S02]  /*1430*/  IMAD.MOV.U32 R17, RZ, RZ, R9 ;  /* 0x000000ffff117224 */ /* 0x002fe400078e0009 */
[----:B------:R-:W-:Y:S01]  /*1440*/  IMAD R13, R7, R13, R8 ;  /* 0x0000000d070d7224 */ /* 0x000fe200078e0208 */
[----:B------:R-:W-:Y:S06]  /*1450*/  BRA `(.L_x_429) ;  /* 0x0000000000287947 */ /* 0x000fec0003800000 */
.L_x_428:
[----:B------:R-:W0:Y:S01]  /*1460*/  LDCU.64 UR10, c[0x0][0x398] ;  /* 0x00007300ff0a77ac */ /* 0x000e220008000a00 */
[----:B------:R-:W-:Y:S02]  /*1470*/  MOV R26, R8 ;  /* 0x00000008001a7202 */ /* 0x000fe40000000f00 */
[----:B------:R-:W-:Y:S02]  /*1480*/  MOV R20, R9 ;  /* 0x0000000900147202 */ /* 0x000fe40000000f00 */
[----:B------:R-:W-:Y:S01]  /*1490*/  MOV R13, 0x14d0 ;  /* 0x000014d0000d7802 */ /* 0x000fe20000000f00 */
[----:B0-----:R-:W-:Y:S02]  /*14a0*/  IMAD.U32 R19, RZ, RZ, UR10 ;  /* 0x0000000aff137e24 */ /* 0x001fe4000f8e00ff */
[----:B------:R-:W-:-:S07]  /*14b0*/  IMAD.U32 R18, RZ, RZ, UR11 ;  /* 0x0000000bff127e24 */ /* 0x000fce000f8e00ff */
[----:B-1----:R-:W-:Y:S05]  /*14c0*/  CALL.REL.NOINC `($__internal_23_$__cuda_sm20_div_s64) ;  /* 0x0000001800907944 */ /* 0x002fea0003c00000 */
[----:B------:R-:W-:Y:S02]  /*14d0*/  IMAD.MOV R13, RZ, RZ, -R17 ;  /* 0x000000ffff0d7224 */ /* 0x000fe400078e0a11 */
[----:B------:R-:W-:-:S04]  /*14e0*/  IMAD.U32 R7, RZ, RZ, UR32 ;  /* 0x00000020ff077e24 */ /* 0x000fc8000f8e00ff */
[----:B------:R-:W-:-:S07]  /*14f0*/  IMAD R13, R13, R7, R8 ;  /* 0x000000070d0d7224 */ /* 0x000fce00078e0208 */
.L_x_429:
[----:B------:R-:W-:Y:S05]  /*1500*/  BSYNC.RECONVERGENT B1 ;  /* 0x0000000000017941 */ /* 0x000fea0003800200 */
.L_x_427:
[----:B------:R-:W-:-:S04]  /*1510*/  SHF.R.S64 R10, RZ, 0x1d, R2 ;  /* 0x0000001dff0a7819 */ /* 0x000fc80000001002 */
[----:B------:R-:W-:-:S04]  /*1520*/  IADD3 R10, P0, PT, R10, UR26, RZ ;  /* 0x0000001a0a0a7c10 */ /* 0x000fc8000ff1e0ff */
[----:B------:R-:W-:-:S06]  /*1530*/  LEA.HI.X.SX32 R11, R2, UR27, 0x3, P0 ;  /* 0x0000001b020b7c11 */ /* 0x000fcc00080f1eff */
        /* <DEDUP_REMOVED lines=23> */
[----:B--2---:R0:W-:-:S12]  /*16b0*/  STG.E.U8 desc[UR12][R12.64], R11 ;  /* 0x0000000b0c007986 */ /* 0x0041d8000c10110c */
[----:B------:R-:W-:Y:S05]  /*16c0*/  @P0 BRA `(.L_x_431) ;  /* 0x0000000000500947 */ /* 0x000fea0003800000 */
[----:B------:R-:W1:Y:S01]  /*16d0*/  I2F.U32.RP R10, UR9 ;  /* 0x00000009000a7d06 */ /* 0x000e620008209000 */
[----:B------:R-:W-:Y:S01]  /*16e0*/  HFMA2 R6, -RZ, RZ, 0, 0 ;  /* 0x00000000ff067431 */ /* 0x000fe200000001ff */
[----:B------:R-:W-:Y:S01]  /*16f0*/  ISETP.NE.U32.AND P2, PT, RZ, UR9, PT ;  /* 0x00000009ff007c0c */ /* 0x000fe2000bf45070 */
[----:B------:R-:W-:-:S05]  /*1700*/  IMAD.MOV.U32 R19, RZ, RZ, RZ ;  /* 0x000000ffff137224 */ /* 0x000fca00078e00ff */
[----:B-1----:R-:W0:Y:S02]  /*1710*/  MUFU.RCP R10, R10 ;  /* 0x0000000a000a7308 */ /* 0x002e240000001000 */
        /* <DEDUP_REMOVED lines=15> */
.L_x_431:
[----:B------:R-:W1:Y:S01]  /*1810*/  LDCU.64 UR10, c[0x0][0x3a8] ;  /* 0x00007500ff0a77ac */ /* 0x000e620008000a00 */
[----:B------:R-:W-:Y:S02]  /*1820*/  MOV R26, R4 ;  /* 0x00000004001a7202 */ /* 0x000fe40000000f00 */
[----:B------:R-:W-:Y:S02]  /*1830*/  MOV R20, R2 ;  /* 0x0000000200147202 */ /* 0x000fe40000000f00 */
[----:B0-----:R-:W-:Y:S01]  /*1840*/  MOV R13, 0x1880 ;  /* 0x00001880000d7802 */ /* 0x001fe20000000f00 */
[----:B-1----:R-:W-:Y:S02]  /*1850*/  IMAD.U32 R19, RZ, RZ, UR10 ;  /* 0x0000000aff137e24 */ /* 0x002fe4000f8e00ff */
[----:B------:R-:W-:-:S07]  /*1860*/  IMAD.U32 R18, RZ, RZ, UR11 ;  /* 0x0000000bff127e24 */ /* 0x000fce000f8e00ff */
[----:B------:R-:W-:Y:S05]  /*1870*/  CALL.REL.NOINC `($__internal_23_$__cuda_sm20_div_s64) ;  /* 0x0000001400a47944 */ /* 0x000fea0003c00000 */
[----:B------:R-:W-:-:S07]  /*1880*/  IMAD.MOV.U32 R18, RZ, RZ, R17 ;  /* 0x000000ffff127224 */ /* 0x000fce00078e0011 */
.L_x_432:
[----:B------:R-:W-:Y:S05]  /*1890*/  BSYNC.RECONVERGENT B1 ;  /* 0x0000000000017941 */ /* 0x000fea0003800200 */
.L_x_430:
        /* <DEDUP_REMOVED lines=24> */
.L_x_434:
        /* <DEDUP_REMOVED lines=9> */
.L_x_435:
[----:B------:R-:W-:Y:S05]  /*1ab0*/  BSYNC.RECONVERGENT B1 ;  /* 0x0000000000017941 */ /* 0x000fea0003800200 */
.L_x_433:
        /* <DEDUP_REMOVED lines=27> */
.L_x_437:
        /* <DEDUP_REMOVED lines=8> */
[----:B------:R-:W-:-:S04]  /*1cf0*/  IMAD.U32 R7, RZ, RZ, UR32 ;  /* 0x00000020ff077e24 */ /* 0x000fc8000f8e00ff */
[----:B------:R-:W-:-:S07]  /*1d00*/  IMAD R10, R10, R7, R6 ;  /* 0x000000070a0a7224 */ /* 0x000fce00078e0206 */
.L_x_438:
[----:B------:R-:W-:Y:S05]  /*1d10*/  BSYNC.RECONVERGENT B1 ;  /* 0x0000000000017941 */ /* 0x000fea0003800200 */
.L_x_436:
[----:B------:R-:W-:-:S04]  /*1d20*/  SHF.R.S64 R12, RZ, 0x1d, R4 ;  /* 0x0000001dff0c7819 */ /* 0x000fc80000001004 */
[----:B------:R-:W-:-:S04]  /*1d30*/  IADD3 R12, P0, PT, R12, UR26, RZ ;  /* 0x0000001a0c0c7c10 */ /* 0x000fc8000ff1e0ff */
[----:B------:R-:W-:-:S05]  /*1d40*/  LEA.HI.X.SX32 R13, R4, UR27, 0x3, P0 ;  /* 0x0000001b040d7c11 */ /* 0x000fca00080f1eff */
[----:B------:R-:W2:Y:S01]  /*1d50*/  LDG.E R12, desc[UR12][R12.64] ;  /* 0x0000000c0c0c7981 */ /* 0x000ea2000c1e1900 */
[----:B------:R-:W-:Y:S02]  /*1d60*/  SHF.R.S32.HI R6, RZ, 0x1f, R17 ;  /* 0x0000001fff067819 */ /* 0x000fe40000011411 */
[--C-:B------:R-:W-:Y:S02]  /*1d70*/  SHF.R.S32.HI R11, RZ, 0x1f, R10.reuse ;  /* 0x0000001fff0b7819 */ /* 0x100fe4000001140a */
[----:B------:R-:W-:Y:S01]  /*1d80*/  MOV R9, R5 ;  /* 0x0000000500097202 */ /* 0x000fe20000000f00 */
[-C--:B------:R-:W-:Y:S02]  /*1d90*/  IMAD R14, R6, R7.reuse, RZ ;  /* 0x00000007060e7224 */ /* 0x080fe400078e02ff */
        /* <DEDUP_REMOVED lines=18> */
[----:B--2---:R0:W-:-:S12]  /*1ec0*/  STG.E.U8 desc[UR12][R10.64], R9 ;  /* 0x000000090a007986 */ /* 0x0041d8000c10110c */
        /* <DEDUP_REMOVED lines=21> */
.L_x_440:
[----:B------:R-:W1:Y:S01]  /*2020*/  LDCU.64 UR10, c[0x0][0x3a8] ;  /* 0x00007500ff0a77ac */ /* 0x000e620008000a00 */
[----:B------:R-:W-:Y:S01]  /*2030*/  IMAD.MOV.U32 R26, RZ, RZ, R4 ;  /* 0x000000ffff1a7224 */ /* 0x000fe200078e0004 */
[----:B------:R-:W-:Y:S01]  /*2040*/  MOV R13, 0x2090 ;  /* 0x00002090000d7802 */ /* 0x000fe20000000f00 */
[----:B------:R-:W-:Y:S01]  /*2050*/  IMAD.MOV.U32 R20, RZ, RZ, R2 ;  /* 0x000000ffff147224 */ /* 0x000fe200078e0002 */
[----:B-1----:R-:W-:Y:S01]  /*2060*/  MOV R19, UR10 ;  /* 0x0000000a00137c02 */ /* 0x002fe20008000f00 */
[----:B------:R-:W-:-:S07]  /*2070*/  IMAD.U32 R18, RZ, RZ, UR11 ;  /* 0x0000000bff127e24 */ /* 0x000fce000f8e00ff */
[----:B0-----:R-:W-:Y:S05]  /*2080*/  CALL.REL.NOINC `($__internal_23_$__cuda_sm20_div_s64) ;  /* 0x0000000c00a07944 */ /* 0x001fea0003c00000 */
[----:B------:R-:W-:-:S07]  /*2090*/  MOV R18, R17 ;  /* 0x0000001100127202 */ /* 0x000fce0000000f00 */
.L_x_441:
[----:B------:R-:W-:Y:S05]  /*20a0*/  BSYNC.RECONVERGENT B1 ;  /* 0x0000000000017941 */ /* 0x000fea0003800200 */
.L_x_439:
[----:B------:R-:W-:Y:S01]  /*20b0*/  LOP3.LUT R8, R19, UR22, RZ, 0xfc, !PT ;  /* 0x0000001613087c12 */ /* 0x000fe2000f8efcff */
[----:B------:R-:W-:Y:S03]  /*20c0*/  BSSY.RECONVERGENT B1, `(.L_x_442) ;  /* 0x0000020000017945 */ /* 0x000fe60003800200 */
[----:B------:R-:W-:-:S13]  /*20d0*/  ISETP.NE.U32.AND P0, PT, R8, RZ, PT ;  /* 0x000000ff0800720c */ /* 0x000fda0003f05070 */
[----:B------:R-:W-:Y:S05]  /*20e0*/  @P0 BRA `(.L_x_443) ;  /* 0x0000000000500947 */ /* 0x000fea0003800000 */
[----:B------:R-:W0:Y:S01]  /*20f0*/  I2F.U32.RP R10, UR23 ;  /* 0x00000017000a7d06 */ /* 0x000e220008209000 */
[----:B------:R-:W-:Y:S01]  /*2100*/  HFMA2 R8, -RZ, RZ, 0, 0 ;  /* 0x00000000ff087431 */ /* 0x000fe200000001ff */
[----:B------:R-:W-:-:S06]  /*2110*/  ISETP.NE.U32.AND P2, PT, RZ, UR23, PT ;  /* 0x00000017ff007c0c */ /* 0x000fcc000bf45070 */
        /* <DEDUP_REMOVED lines=17> */
.L_x_443:
[----:B------:R-:W0:Y:S01]  /*2230*/  LDCU.64 UR10, c[0x0][0x3a0] ;  /* 0x00007400ff0a77ac */ /* 0x000e220008000a00 */
[----:B------:R-:W-:Y:S01]  /*2240*/  MOV R26, R18 ;  /* 0x00000012001a7202 */ /* 0x000fe20000000f00 */
[----:B------:R-:W-:Y:S01]  /*2250*/  IMAD.MOV.U32 R20, RZ, RZ, R19 ;  /* 0x000000ffff147224 */ /* 0x000fe200078e0013 */
[----:B------:R-:W-:Y:S01]  /*2260*/  MOV R13, 0x22a0 ;  /* 0x000022a0000d7802 */ /* 0x000fe20000000f00 */
[----:B0-----:R-:W-:Y:S01]  /*2270*/  IMAD.U32 R19, RZ, RZ, UR10 ;  /* 0x0000000aff137e24 */ /* 0x001fe2000f8e00ff */
[----:B------:R-:W-:-:S07]  /*2280*/  MOV R18, UR11 ;  /* 0x0000000b00127c02 */ /* 0x000fce0008000f00 */
[----:B------:R-:W-:Y:S05]  /*2290*/  CALL.REL.NOINC `($__internal_23_$__cuda_sm20_div_s64) ;  /* 0x0000000c001c7944 */ /* 0x000fea0003c00000 */
[----:B------:R-:W-:Y:S02]  /*22a0*/  IMAD.MOV.U32 R8, RZ, RZ, R17 ;  /* 0x000000ffff087224 */ /* 0x000fe400078e0011 */
[----:B------:R-:W-:-:S07]  /*22b0*/  IMAD.MOV.U32 R9, RZ, RZ, R19 ;  /* 0x000000ffff097224 */ /* 0x000fce00078e0013 */
.L_x_444:
[----:B------:R-:W-:Y:S05]  /*22c0*/  BSYNC.RECONVERGENT B1 ;  /* 0x0000000000017941 */ /* 0x000fea0003800200 */
.L_x_442:
[----:B------:R-:W-:Y:S01]  /*22d0*/  LOP3.LUT R10, R9, UR24, RZ, 0xfc, !PT ;  /* 0x00000018090a7c12 */ /* 0x000fe2000f8efcff */
[----:B------:R-:W-:Y:S03]  /*22e0*/  BSSY.RECONVERGENT B1, `(.L_x_445) ;  /* 0x0000024000017945 */ /* 0x000fe60003800200 */
[----:B------:R-:W-:-:S13]  /*22f0*/  ISETP.NE.U32.AND P0, PT, R10, RZ, PT ;  /* 0x000000ff0a00720c */ /* 0x000fda0003f05070 */
[----:B------:R-:W-:Y:S05]  /*2300*/  @P0 BRA `(.L_x_446) ;  /* 0x00000000005c0947 */ /* 0x000fea0003800000 */
[----:B------:R-:W-:-:S04]  /*2310*/  MOV R9, UR32 ;  /* 0x0000002000097c02 */ /* 0x000fc80008000f00 */
        /* <DEDUP_REMOVED lines=22> */
.L_x_446:
[----:B------:R-:W0:Y:S01]  /*2480*/  LDCU.64 UR10, c[0x0][0x398] ;  /* 0x00007300ff0a77ac */ /* 0x000e220008000a00 */
[----:B------:R-:W-:Y:S01]  /*2490*/  IMAD.MOV.U32 R26, RZ, RZ, R8 ;  /* 0x000000ffff1a7224 */ /* 0x000fe200078e0008 */
[----:B------:R-:W-:Y:S01]  /*24a0*/  MOV R13, 0x24f0 ;  /* 0x000024f0000d7802 */ /* 0x000fe20000000f00 */
[----:B------:R-:W-:Y:S02]  /*24b0*/  IMAD.MOV.U32 R20, RZ, RZ, R9 ;  /* 0x000000ffff147224 */ /* 0x000fe400078e0009 */
[----:B0-----:R-:W-:Y:S01]  /*24c0*/  IMAD.U32 R19, RZ, RZ, UR10 ;  /* 0x0000000aff137e24 */ /* 0x001fe2000f8e00ff */
[----:B------:R-:W-:-:S07]  /*24d0*/  MOV R18, UR11 ;  /* 0x0000000b00127c02 */ /* 0x000fce0008000f00 */
[----:B------:R-:W-:Y:S05]  /*24e0*/  CALL.REL.NOINC `($__internal_23_$__cuda_sm20_div_s64) ;  /* 0x0000000800887944 */ /* 0x000fea0003c00000 */
[----:B------:R-:W-:Y:S01]  /*24f0*/  MOV R9, UR32 ;  /* 0x0000002000097c02 */ /* 0x000fe20008000f00 */
[----:B------:R-:W-:-:S04]  /*2500*/  IMAD.MOV R10, RZ, RZ, -R17 ;  /* 0x000000ffff0a7224 */ /* 0x000fc800078e0a11 */
[----:B------:R-:W-:-:S07]  /*2510*/  IMAD R10, R10, R9, R8 ;  /* 0x000000090a0a7224 */ /* 0x000fce00078e0208 */
.L_x_447:
[----:B------:R-:W-:Y:S05]  /*2520*/  BSYNC.RECONVERGENT B1 ;  /* 0x0000000000017941 */ /* 0x000fea0003800200 */
.L_x_445:
[----:B------:R-:W-:-:S04]  /*2530*/  SHF.R.S64 R12, RZ, 0x1d, R4 ;  /* 0x0000001dff0c7819 */ /* 0x000fc80000001004 */
[----:B------:R-:W-:-:S04]  /*2540*/  IADD3 R12, P0, PT, R12, UR26, RZ ;  /* 0x0000001a0c0c7c10 */ /* 0x000fc8000ff1e0ff */
[----:B------:R-:W-:-:S05]  /*2550*/  LEA.HI.X.SX32 R13, R4, UR27, 0x3, P0 ;  /* 0x0000001b040d7c11 */ /* 0x000fca00080f1eff */
[----:B------:R-:W2:Y:S01]  /*2560*/  LDG.E R12, desc[UR12][R12.64] ;  /* 0x0000000c0c0c7981 */ /* 0x000ea2000c1e1900 */
[----:B------:R-:W-:Y:S01]  /*2570*/  SHF.R.S32.HI R8, RZ, 0x1f, R17 ;  /* 0x0000001fff087819 */ /* 0x000fe20000011411 */
[----:B------:R-:W-:Y:S01]  /*2580*/  IMAD.MOV.U32 R7, RZ, RZ, R5 ;  /* 0x000000ffff077224 */ /* 0x000fe200078e0005 */
[----:B------:R-:W-:-:S03]  /*2590*/  SHF.R.S32.HI R11, RZ, 0x1f, R10 ;  /* 0x0000001fff0b7819 */ /* 0x000fc6000001140a */
[-C--:B------:R-:W-:Y:S02]  /*25a0*/  IMAD R14, R8, R9.reuse, RZ ;  /* 0x00000009080e7224 */ /* 0x080fe400078e02ff */
[----:B------:R-:W-:-:S04]  /*25b0*/  IMAD.WIDE.U32 R8, R17, R9, R10 ;  /* 0x0000000911087225 */ /* 0x000fc800078e000a */
[----:B------:R-:W-:Y:S02]  /*25c0*/  IMAD R17, R17, UR24, R14 ;  /* 0x0000001811117c24 */ /* 0x000fe4000f8e020e */
[C---:B------:R-:W-:Y:S02]  /*25d0*/  IMAD R10, R8.reuse, UR6, RZ ;  /* 0x00000006080a7c24 */ /* 0x040fe4000f8e02ff */
[----:B------:R-:W-:Y:S02]  /*25e0*/  IMAD.IADD R9, R9, 0x1, R17 ;  /* 0x0000000109097824 */ /* 0x000fe400078e0211 */
[----:B------:R-:W-:-:S04]  /*25f0*/  IMAD.WIDE.U32 R6, R8, UR4, R6 ;  /* 0x0000000408067c25 */ /* 0x000fc8000f8e0006 */
[----:B------:R-:W-:-:S05]  /*2600*/  IMAD R5, R9, UR4, R10 ;  /* 0x0000000409057c24 */ /* 0x000fca000f8e020a */
[----:B------:R-:W-:Y:S02]  /*2610*/  IADD3 R5, PT, PT, R7, R5, RZ ;  /* 0x0000000507057210 */ /* 0x000fe40007ffe0ff */
[----:B--2---:R-:W-:-:S04]  /*2620*/  IADD3 R8, P0, PT, R12, R6, RZ ;  /* 0x000000060c087210 */ /* 0x004fc80007f1e0ff */
[----:B------:R-:W-:-:S06]  /*2630*/  LEA.HI.X.SX32 R9, R12, R5, 0x1, P0 ;  /* 0x000000050c097211 */ /* 0x000fcc00000f0eff */
[----:B------:R-:W2:Y:S01]  /*2640*/  LDG.E.U8 R9, desc[UR12][R8.64] ;  /* 0x0000000c08097981 */ /* 0x000ea2000c1e1100 */
[----:B------:R-:W-:Y:S01]  /*2650*/  IADD3 R10, P0, PT, R4, UR28, RZ ;  /* 0x0000001c040a7c10 */ /* 0x000fe2000ff1e0ff */
[----:B------:R-:W-:Y:S03]  /*2660*/  BSSY.RECONVERGENT B1, `(.L_x_448) ;  /* 0x0000025000017945 */ /* 0x000fe60003800200 */
[----:B------:R-:W-:Y:S02]  /*2670*/  IADD3.X R11, PT, PT, R2, UR29, RZ, P0, !PT ;  /* 0x0000001d020b7c10 */ /* 0x000fe400087fe4ff */
[----:B------:R-:W-:-:S04]  /*2680*/  IADD3 R2, P1, PT, R0, R4, RZ ;  /* 0x0000000400027210 */ /* 0x000fc80007f3e0ff */
        /* <DEDUP_REMOVED lines=9> */
[----:B------:R-:W-:-:S05]  /*2720*/  HFMA2 R19, -RZ, RZ, 0, 0 ;  /* 0x00000000ff137431 */ /* 0x000fca00000001ff */
        /* <DEDUP_REMOVED lines=16> */
.L_x_449:
[----:B------:R-:W1:Y:S01]  /*2830*/  LDCU.64 UR10, c[0x0][0x3a8] ;  /* 0x00007500ff0a77ac */ /* 0x000e620008000a00 */
[----:B------:R-:W-:Y:S01]  /*2840*/  IMAD.MOV.U32 R26, RZ, RZ, R2 ;  /* 0x000000ffff1a7224 */ /* 0x000fe200078e0002 */
[----:B------:R-:W-:Y:S01]  /*2850*/  MOV R13, 0x28a0 ;  /* 0x000028a0000d7802 */ /* 0x000fe20000000f00 */
[----:B------:R-:W-:Y:S02]  /*2860*/  IMAD.MOV.U32 R20, RZ, RZ, R4 ;  /* 0x000000ffff147224 */ /* 0x000fe400078e0004 */
[----:B-1----:R-:W-:Y:S01]  /*2870*/  IMAD.U32 R19, RZ, RZ, UR10 ;  /* 0x0000000aff137e24 */ /* 0x002fe2000f8e00ff */
[----:B------:R-:W-:-:S07]  /*2880*/  MOV R18, UR11 ;  /* 0x0000000b00127c02 */ /* 0x000fce0008000f00 */
[----:B0-----:R-:W-:Y:S05]  /*2890*/  CALL.REL.NOINC `($__internal_23_$__cuda_sm20_div_s64) ;  /* 0x00000004009c7944 */ /* 0x001fea0003c00000 */
[----:B------:R-:W-:-:S07]  /*28a0*/  IMAD.MOV.U32 R18, RZ, RZ, R17 ;  /* 0x000000ffff127224 */ /* 0x000fce00078e0011 */
.L_x_450:
[----:B------:R-:W-:Y:S05]  /*28b0*/  BSYNC.RECONVERGENT B1 ;  /* 0x0000000000017941 */ /* 0x000fea0003800200 */
.L_x_448:
        /* <DEDUP_REMOVED lines=24> */
.L_x_452:
[----:B------:R-:W0:Y:S01]  /*2a40*/  LDCU.64 UR10, c[0x0][0x3a0] ;  /* 0x00007400ff0a77ac */ /* 0x000e220008000a00 */
[----:B------:R-:W-:Y:S01]  /*2a50*/  IMAD.MOV.U32 R26, RZ, RZ, R18 ;  /* 0x000000ffff1a7224 */ /* 0x000fe200078e0012 */
[----:B------:R-:W-:Y:S02]  /*2a60*/  MOV R20, R19 ;  /* 0x0000001300147202 */ /* 0x000fe40000000f00 */
[----:B------:R-:W-:Y:S01]  /*2a70*/  MOV R13, 0x2ab0 ;  /* 0x00002ab0000d7802 */ /* 0x000fe20000000f00 */
[----:B0-----:R-:W-:Y:S02]  /*2a80*/  IMAD.U32 R19, RZ, RZ, UR10 ;  /* 0x0000000aff137e24 */ /* 0x001fe4000f8e00ff */
[----:B------:R-:W-:-:S07]  /*2a90*/  IMAD.U32 R18, RZ, RZ, UR11 ;  /* 0x0000000bff127e24 */ /* 0x000fce000f8e00ff */
[----:B------:R-:W-:Y:S05]  /*2aa0*/  CALL.REL.NOINC `($__internal_23_$__cuda_sm20_div_s64) ;  /* 0x0000000400187944 */ /* 0x000fea0003c00000 */
[----:B------:R-:W-:Y:S01]  /*2ab0*/  MOV R8, R17 ;  /* 0x0000001100087202 */ /* 0x000fe20000000f00 */
[----:B------:R-:W-:-:S07]  /*2ac0*/  IMAD.MOV.U32 R9, RZ, RZ, R19 ;  /* 0x000000ffff097224 */ /* 0x000fce00078e0013 */
.L_x_453:
[----:B------:R-:W-:Y:S05]  /*2ad0*/  BSYNC.RECONVERGENT B1 ;  /* 0x0000000000017941 */ /* 0x000fea0003800200 */
.L_x_451:
        /* <DEDUP_REMOVED lines=27> */
.L_x_455:
[----:B------:R-:W0:Y:S01]  /*2c90*/  LDCU.64 UR10, c[0x0][0x398] ;  /* 0x00007300ff0a77ac */ /* 0x000e220008000a00 */
[----:B------:R-:W-:Y:S02]  /*2ca0*/  MOV R26, R8 ;  /* 0x00000008001a7202 */ /* 0x000fe40000000f00 */
[----:B------:R-:W-:Y:S02]  /*2cb0*/  MOV R20, R9 ;  /* 0x0000000900147202 */ /* 0x000fe40000000f00 */
[----:B------:R-:W-:Y:S01]  /*2cc0*/  MOV R13, 0x2d00 ;  /* 0x00002d00000d7802 */ /* 0x000fe20000000f00 */
[----:B0-----:R-:W-:Y:S02]  /*2cd0*/  IMAD.U32 R19, RZ, RZ, UR10 ;  /* 0x0000000aff137e24 */ /* 0x001fe4000f8e00ff */
[----:B------:R-:W-:-:S07]  /*2ce0*/  IMAD.U32 R18, RZ, RZ, UR11 ;  /* 0x0000000bff127e24 */ /* 0x000fce000f8e00ff */
[----:B------:R-:W-:Y:S05]  /*2cf0*/  CALL.REL.NOINC `($__internal_23_$__cuda_sm20_div_s64) ;  /* 0x0000000000847944 */ /* 0x000fea0003c00000 */
[----:B------:R-:W-:Y:S02]  /*2d00*/  IMAD.MOV R10, RZ, RZ, -R17 ;  /* 0x000000ffff0a7224 */ /* 0x000fe400078e0a11 */
[----:B------:R-:W-:-:S04]  /*2d10*/  IMAD.U32 R9, RZ, RZ, UR32 ;  /* 0x00000020ff097e24 */ /* 0x000fc8000f8e00ff */
[----:B------:R-:W-:-:S07]  /*2d20*/  IMAD R10, R10, R9, R8 ;  /* 0x000000090a0a7224 */ /* 0x000fce00078e0208 */
.L_x_456:
[----:B------:R-:W-:Y:S05]  /*2d30*/  BSYNC.RECONVERGENT B1 ;  /* 0x0000000000017941 */ /* 0x000fea0003800200 */
.L_x_454:
        /* <DEDUP_REMOVED lines=11> */
[----:B------:R-:W-:Y:S01]  /*2df0*/  IMAD.WIDE.U32 R6, R8, UR4, R6 ;  /* 0x0000000408067c25 */ /* 0x000fe2000f8e0006 */
[----:B------:R-:W-:-:S05]  /*2e00*/  IADD3 R9, PT, PT, R9, R17, RZ ;  /* 0x0000001109097210 */ /* 0x000fca0007ffe0ff */
[----:B------:R-:W-:-:S04]  /*2e10*/  IMAD R9, R9, UR4, R10 ;  /* 0x0000000409097c24 */ /* 0x000fc8000f8e020a */
[----:B------:R-:W-:Y:S01]  /*2e20*/  IMAD.IADD R5, R7, 0x1, R9 ;  /* 0x0000000107057824 */ /* 0x000fe200078e0209 */
[----:B--2---:R-:W-:-:S04]  /*2e30*/  IADD3 R8, P0, PT, R12, R6, RZ ;  /* 0x000000060c087210 */ /* 0x004fc80007f1e0ff */
[----:B------:R-:W-:-:S06]  /*2e40*/  LEA.HI.X.SX32 R9, R12, R5, 0x1, P0 ;  /* 0x000000050c097211 */ /* 0x000fcc00000f0eff */
[----:B------:R-:W2:Y:S01]  /*2e50*/  LDG.E.U8 R9, desc[UR12][R8.64] ;  /* 0x0000000c08097981 */ /* 0x000ea2000c1e1100 */
[----:B------:R-:W-:-:S04]  /*2e60*/  IADD3 R10, P0, PT, R2, UR28, RZ ;  /* 0x0000001c020a7c10 */ /* 0x000fc8000ff1e0ff */
[----:B------:R-:W-:Y:S01]  /*2e70*/  IADD3.X R11, PT, PT, R4, UR29, RZ, P0, !PT ;  /* 0x0000001d040b7c10 */ /* 0x000fe200087fe4ff */
[----:B------:R-:W-:Y:S01]  /*2e80*/  IMAD.MOV.U32 R4, RZ, RZ, R6 ;  /* 0x000000ffff047224 */ /* 0x000fe200078e0006 */
[----:B------:R-:W-:-:S04]  /*2e90*/  IADD3 R2, P0, PT, R0, R2, RZ ;  /* 0x0000000200027210 */ /* 0x000fc80007f1e0ff */
[----:B------:R-:W-:Y:S02]  /*2ea0*/  IADD3.X R3, PT, PT, RZ, R3, RZ, P0, !PT ;  /* 0x00000003ff037210 */ /* 0x000fe400007fe4ff */
[----:B------:R-:W-:-:S04]  /*2eb0*/  ISETP.GE.U32.AND P0, PT, R2, UR30, PT ;  /* 0x0000001e02007c0c */ /* 0x000fc8000bf06070 */
[----:B------:R-:W-:Y:S01]  /*2ec0*/  ISETP.GE.AND.EX P0, PT, R3, UR31, PT, P0 ;  /* 0x0000001f03007c0c */ /* 0x000fe2000bf06300 */
[----:B--2---:R0:W-:-:S12]  /*2ed0*/  STG.E.U8 desc[UR12][R10.64], R9 ;  /* 0x000000090a007986 */ /* 0x0041d8000c10110c */
[----:B------:R-:W-:Y:S05]  /*2ee0*/  @!P0 BRA `(.L_x_457) ;  /* 0xffffffdc00e08947 */ /* 0x000fea000383ffff */
[----:B------:R-:W-:Y:S05]  /*2ef0*/  BSYNC.RECONVERGENT B0 ;  /* 0x0000000000007941 */ /* 0x000fea0003800200 */
.L_x_420:
[----:B------:R-:W-:Y:S05]  /*2f00*/  EXIT ;  /* 0x000000000000794d */ /* 0x000fea0003800000 */
        .weak           $__internal_23_$__cuda_sm20_div_s64
        .type           $__internal_23_$__cuda_sm20_div_s64,@function
        .size           $__internal_23_$__cuda_sm20_div_s64,($__internal_24_$__cuda_sm20_div_u64 - $__internal_23_$__cuda_sm20_div_s64)
$__internal_23_$__cuda_sm20_div_s64:
[-C--:B------:R-:W-:Y:S01]  /*2f10*/  IADD3 R16, P1, PT, RZ, -R19.reuse, RZ ;  /* 0x80000013ff107210 */ /* 0x080fe20007f3e0ff */
[----:B------:R-:W-:Y:S01]  /*2f20*/  IMAD.MOV.U32 R27, RZ, RZ, RZ ;  /* 0x000000ffff1b7224 */ /* 0x000fe200078e00ff */
[----:B------:R-:W-:Y:S02]  /*2f30*/  ISETP.GE.AND P0, PT, R18, RZ, PT ;  /* 0x000000ff1200720c */ /* 0x000fe40003f06270 */
[----:B------:R-:W-:Y:S01]  /*2f40*/  ISETP.GE.AND P3, PT, R20, RZ, PT ;  /* 0x000000ff1400720c */ /* 0x000fe20003f66270 */
[----:B------:R-:W-:Y:S01]  /*2f50*/  IMAD.X R17, RZ, RZ, ~R18, P1 ;  /* 0x000000ffff117224 */ /* 0x000fe200008e0e12 */
[----:B------:R-:W-:-:S04]  /*2f60*/  SEL R16, R16, R19, !P0 ;  /* 0x0000001310107207 */ /* 0x000fc80004000000 */
[----:B------:R-:W-:-:S04]  /*2f70*/  SEL R17, R17, R18, !P0 ;  /* 0x0000001211117207 */ /* 0x000fc80004000000 */
[----:B------:R-:W0:Y:S08]  /*2f80*/  I2F.U64.RP R21, R16 ;  /* 0x0000001000157312 */ /* 0x000e300000309000 */
[----:B0-----:R-:W0:Y:S02]  /*2f90*/  MUFU.RCP R21, R21 ;  /* 0x0000001500157308 */ /* 0x001e240000001000 */
[----:B0-----:R-:W-:-:S06]  /*2fa0*/  IADD3 R21, PT, PT, R21, 0x1ffffffe, RZ ;  /* 0x1ffffffe15157810 */ /* 0x001fcc0007ffe0ff */
[----:B------:R-:W0:Y:S02]  /*2fb0*/  F2I.U64.TRUNC R24, R21 ;  /* 0x0000001500187311 */ /* 0x000e24000020d800 */
[----:B0-----:R-:W-:-:S04]  /*2fc0*/  IMAD.WIDE.U32 R28, R24, R16, RZ ;  /* 0x00000010181c7225 */ /* 0x001fc800078e00ff */
[C---:B------:R-:W-:Y:S01]  /*2fd0*/  IMAD R22, R24.reuse, R17, R29 ;  /* 0x0000001118167224 */ /* 0x040fe200078e021d */
[----:B------:R-:W-:Y:S01]  /*2fe0*/  IADD3 R23, P0, PT, RZ, -R28, RZ ;  /* 0x8000001cff177210 */ /* 0x000fe20007f1e0ff */
[----:B------:R-:W-:Y:S02]  /*2ff0*/  IMAD.MOV.U32 R29, RZ, RZ, R24 ;  /* 0x000000ffff1d7224 */ /* 0x000fe400078e0018 */
[----:B------:R-:W-:Y:S02]  /*3000*/  IMAD R22, R25, R16, R22 ;  /* 0x0000001019167224 */ /* 0x000fe400078e0216 */
[----:B------:R-:W-:-:S04]  /*3010*/  IMAD.HI.U32 R28, R24, R23, RZ ;  /* 0x00000017181c7227 */ /* 0x000fc800078e00ff */
[----:B------:R-:W-:-:S04]  /*3020*/  IMAD.X R22, RZ, RZ, ~R22, P0 ;  /* 0x000000ffff167224 */ /* 0x000fc800000e0e16 */
[----:B------:R-:W-:-:S04]  /*3030*/  IMAD.WIDE.U32 R28, P0, R24, R22, R28 ;  /* 0x00000016181c7225 */ /* 0x000fc8000780001c */
[C---:B------:R-:W-:Y:S02]  /*3040*/  IMAD R21, R25.reuse, R22, RZ ;  /* 0x0000001619157224 */ /* 0x040fe400078e02ff */
[----:B------:R-:W-:-:S04]  /*3050*/  IMAD.HI.U32 R23, P1, R25, R23, R28 ;  /* 0x0000001719177227 */ /* 0x000fc8000782001c */
[----:B------:R-:W-:Y:S01]  /*3060*/  IMAD.HI.U32 R22, R25, R22, RZ ;  /* 0x0000001619167227 */ /* 0x000fe200078e00ff */
[----:B------:R-:W-:-:S04]  /*3070*/  IADD3 R29, P2, PT, R21, R23, RZ ;  /* 0x00000017151d7210 */ /* 0x000fc80007f5e0ff */
[----:B------:R-:W-:Y:S01]  /*3080*/  IADD3.X R21, PT, PT, R22, R25, RZ, P0, !PT ;  /* 0x0000001916157210 */ /* 0x000fe200007fe4ff */
[C---:B------:R-:W-:Y:S01]  /*3090*/  IMAD.WIDE.U32 R22, R29.reuse, R16, RZ ;  /* 0x000000101d167225 */ /* 0x040fe200078e00ff */
[----:B------:R-:W-:Y:S02]  /*30a0*/  IADD3 R25, P4, PT, RZ, -R26, RZ ;  /* 0x8000001aff197210 */ /* 0x000fe40007f9e0ff */
[----:B------:R-:W-:Y:S01]  /*30b0*/  IADD3.X R21, PT, PT, RZ, RZ, R21, P2, P1 ;  /* 0x000000ffff157210 */ /* 0x000fe200017e2415 */
[----:B------:R-:W-:Y:S01]  /*30c0*/  IMAD R24, R29, R17, R23 ;  /* 0x000000111d187224 */ /* 0x000fe200078e0217 */
[----:B------:R-:W-:Y:S02]  /*30d0*/  IADD3 R22, P0, PT, RZ, -R22, RZ ;  /* 0x80000016ff167210 */ /* 0x000fe40007f1e0ff */
[----:B------:R-:W-:Y:S01]  /*30e0*/  SEL R25, R25, R26, !P3 ;  /* 0x0000001a19197207 */ /* 0x000fe20005800000 */
        /* <DEDUP_REMOVED lines=8> */
[----:B------:R-:W-:Y:S01]  /*3170*/  IMAD.X R22, RZ, RZ, ~R20, P4 ;  /* 0x000000ffff167224 */ /* 0x000fe200020e0e14 */
[----:B------:R-:W-:Y:S01]  /*3180*/  IADD3.X R21, PT, PT, R24, R21, RZ, P0, !PT ;  /* 0x0000001518157210 */ /* 0x000fe200007fe4ff */
[----:B------:R-:W-:-:S03]  /*3190*/  IMAD.HI.U32 R26, R23, R25, RZ ;  /* 0x00000019171a7227 */ /* 0x000fc600078e00ff */
[-C--:B------:R-:W-:Y:S02]  /*31a0*/  SEL R22, R22, R20.reuse, !P3 ;  /* 0x0000001416167207 */ /* 0x080fe40005800000 */
[----:B------:R-:W-:Y:S02]  /*31b0*/  IADD3.X R21, PT, PT, RZ, RZ, R21, P2, P1 ;  /* 0x000000ffff157210 */ /* 0x000fe400017e2415 */
[----:B------:R-:W-:Y:S01]  /*31c0*/  LOP3.LUT R20, R18, R20, RZ, 0x3c, !PT ;  /* 0x0000001412147212 */ /* 0x000fe200078e3cff */
[----:B------:R-:W-:-:S04]  /*31d0*/  IMAD.WIDE.U32 R26, R23, R22, R26 ;  /* 0x00000016171a7225 */ /* 0x000fc800078e001a */
[C---:B------:R-:W-:Y:S02]  /*31e0*/  IMAD R23, R21.reuse, R22, RZ ;  /* 0x0000001615177224 */ /* 0x040fe400078e02ff */
[----:B------:R-:W-:-:S04]  /*31f0*/  IMAD.HI.U32 R24, P0, R21, R25, R26 ;  /* 0x0000001915187227 */ /* 0x000fc8000780001a */
[----:B------:R-:W-:Y:S01]  /*3200*/  IMAD.HI.U32 R21, R21, R22, RZ ;  /* 0x0000001615157227 */ /* 0x000fe200078e00ff */
[----:B------:R-:W-:-:S03]  /*3210*/  IADD3 R23, P1, PT, R23, R24, RZ ;  /* 0x0000001817177210 */ /* 0x000fc60007f3e0ff */
[----:B------:R-:W-:Y:S02]  /*3220*/  IMAD.X R21, RZ, RZ, R21, P0 ;  /* 0x000000ffff157224 */ /* 0x000fe400000e0615 */
[----:B------:R-:W-:-:S03]  /*3230*/  IMAD.WIDE.U32 R26, R23, R16, RZ ;  /* 0x00000010171a7225 */ /* 0x000fc600078e00ff */
[----:B------:R-:W-:Y:S01]  /*3240*/  IADD3.X R21, PT, PT, RZ, R21, RZ, P1, !PT ;  /* 0x00000015ff157210 */ /* 0x000fe20000ffe4ff */
[----:B------:R-:W-:Y:S01]  /*3250*/  IMAD R24, R23, R17, R27 ;  /* 0x0000001117187224 */ /* 0x000fe200078e021b */
[----:B------:R-:W-:-:S03]  /*3260*/  IADD3 R25, P1, PT, -R26, R25, RZ ;  /* 0x000000191a197210 */ /* 0x000fc60007f3e1ff */
[-C--:B------:R-:W-:Y:S01]  /*3270*/  IMAD R24, R21, R16.reuse, R24 ;  /* 0x0000001015187224 */ /* 0x080fe200078e0218 */
[----:B------:R-:W-:-:S03]  /*3280*/  ISETP.GE.U32.AND P0, PT, R25, R16, PT ;  /* 0x000000101900720c */ /* 0x000fc60003f06070 */
[----:B------:R-:W-:Y:S01]  /*3290*/  IMAD.X R22, R22, 0x1, ~R24, P1 ;  /* 0x0000000116167824 */ /* 0x000fe200008e0e18 */
[----:B------:R-:W-:Y:S02]  /*32a0*/  IADD3 R26, P1, PT, R25, -R16, RZ ;  /* 0x80000010191a7210 */ /* 0x000fe40007f3e0ff */
[----:B------:R-:W-:Y:S02]  /*32b0*/  IADD3 R24, P2, PT, R23, 0x1, RZ ;  /* 0x0000000117187810 */ /* 0x000fe40007f5e0ff */
[----:B------:R-:W-:-:S04]  /*32c0*/  ISETP.GE.U32.AND.EX P0, PT, R22, R17, PT, P0 ;  /* 0x000000111600720c */ /* 0x000fc80003f06100 */
[----:B------:R-:W-:Y:S01]  /*32d0*/  SEL R25, R26, R25, P0 ;  /* 0x000000191a197207 */ /* 0x000fe20000000000 */
[----:B------:R-:W-:Y:S01]  /*32e0*/  IMAD.X R26, R22, 0x1, ~R17, P1 ;  /* 0x00000001161a7824 */ /* 0x000fe200008e0e11 */
[----:B------:R-:W-:Y:S02]  /*32f0*/  SEL R24, R24, R23, P0 ;  /* 0x0000001718187207 */ /* 0x000fe40000000000 */
[-C--:B------:R-:W-:Y:S02]  /*3300*/  IADD3.X R23, PT, PT, RZ, R21.reuse, RZ, P2, !PT ;  /* 0x00000015ff177210 */ /* 0x080fe400017fe4ff */
[----:B------:R-:W-:Y:S02]  /*3310*/  SEL R26, R26, R22, P0 ;  /* 0x000000161a1a7207 */ /* 0x000fe40000000000 */
[----:B------:R-:W-:Y:S02]  /*3320*/  ISETP.GE.U32.AND P1, PT, R25, R16, PT ;  /* 0x000000101900720c */ /* 0x000fe40003f26070 */
[----:B------:R-:W-:Y:S01]  /*3330*/  SEL R23, R23, R21, P0 ;  /* 0x0000001517177207 */ /* 0x000fe20000000000 */
[----:B------:R-:W-:Y:S01]  /*3340*/  IMAD.MOV.U32 R21, RZ, RZ, 0x0 ;  /* 0x00000000ff157424 */ /* 0x000fe200078e00ff */
[----:B------:R-:W-:-:S02]  /*3350*/  IADD3 R16, P2, PT, R24, 0x1, RZ ;  /* 0x0000000118107810 */ /* 0x000fc40007f5e0ff */
[----:B------:R-:W-:Y:S02]  /*3360*/  ISETP.GE.U32.AND.EX P0, PT, R26, R17, PT, P1 ;  /* 0x000000111a00720c */ /* 0x000fe40003f06110 */
[----:B------:R-:W-:Y:S01]  /*3370*/  ISETP.GE.AND P1, PT, R20, RZ, PT ;  /* 0x000000ff1400720c */ /* 0x000fe20003f26270 */
[----:B------:R-:W-:Y:S01]  /*3380*/  IMAD.X R17, RZ, RZ, R23, P2 ;  /* 0x000000ffff117224 */ /* 0x000fe200010e0617 */
[----:B------:R-:W-:Y:S02]  /*3390*/  SEL R16, R16, R24, P0 ;  /* 0x0000001810107207 */ /* 0x000fe40000000000 */
[----:B------:R-:W-:Y:S02]  /*33a0*/  MOV R20, R13 ;  /* 0x0000000d00147202 */ /* 0x000fe40000000f00 */
[----:B------:R-:W-:Y:S02]  /*33b0*/  SEL R23, R17, R23, P0 ;  /* 0x0000001711177207 */ /* 0x000fe40000000000 */
[----:B------:R-:W-:-:S02]  /*33c0*/  IADD3 R17, P2, PT, RZ, -R16, RZ ;  /* 0x80000010ff117210 */ /* 0x000fc40007f5e0ff */
[----:B------:R-:W-:Y:S02]  /*33d0*/  ISETP.NE.U32.AND P0, PT, R19, RZ, PT ;  /* 0x000000ff1300720c */ /* 0x000fe40003f05070 */
[----:B------:R-:W-:Y:S01]  /*33e0*/  SEL R17, R17, R16, !P1 ;  /* 0x0000001011117207 */ /* 0x000fe20004800000 */
[----:B------:R-:W-:Y:S01]  /*33f0*/  IMAD.X R19, RZ, RZ, ~R23, P2 ;  /* 0x000000ffff137224 */ /* 0x000fe200010e0e17 */
[----:B------:R-:W-:-:S04]  /*3400*/  ISETP.NE.AND.EX P0, PT, R18, RZ, PT, P0 ;  /* 0x000000ff1200720c */ /* 0x000fc80003f05300 */
[----:B------:R-:W-:Y:S02]  /*3410*/  SEL R19, R19, R23, !P1 ;  /* 0x0000001713137207 */ /* 0x000fe40004800000 */
[----:B------:R-:W-:Y:S02]  /*3420*/  SEL R17, R17, 0xffffffff, P0 ;  /* 0xffffffff11117807 */ /* 0x000fe40000000000 */
[----:B------:R-:W-:Y:S01]  /*3430*/  SEL R19, R19, 0xffffffff, P0 ;  /* 0xffffffff13137807 */ /* 0x000fe20000000000 */
[----:B------:R-:W-:Y:S06]  /*3440*/  RET.REL.NODEC R20 `(_ZN2at6native31max_unpooling2d_backward_kernelIaEEvlPKT_PKllllllPS2_) ;  /* 0xffffffc814ec7950 */ /* 0x000fec0003c3ffff */
        .weak           $__internal_24_$__cuda_sm20_div_u64
        .type           $__internal_24_$__cuda_sm20_div_u64,@function
        .size           $__internal_24_$__cuda_sm20_div_u64,(.L_x_951 - $__internal_24_$__cuda_sm20_div_u64)
$__internal_24_$__cuda_sm20_div_u64:
        /* <DEDUP_REMOVED lines=65> */
[----:B------:R-:W-:Y:S06]  /*3860*/  RET.REL.NODEC R8 `(_ZN2at6native31max_unpooling2d_backward_kernelIaEEvlPKT_PKllllllPS2_) ;  /* 0xffffffc408e47950 */ /* 0x000fec0003c3ffff */
.L_x_458:
        /* <DEDUP_REMOVED lines=9> */
.L_x_951:


//--------------------- .text._ZN2at6native31max_unpooling2d_backward_kernelIhEEvlPKT_PKllllllPS2_ --------------------------
	.section	.text._ZN2at6native31max_unpooling2d_backward_kernelIhEEvlPKT_PKllllllPS2_,"ax",@progbits
	.align	128
        .global         _ZN2at6native31max_unpooling2d_backward_kernelIhEEvlPKT_PKllllllPS2_
        .type           _ZN2at6native31max_unpooling2d_backward_kernelIhEEvlPKT_PKllllllPS2_,@function
        .size           _ZN2at6native31max_unpooling2d_backward_kernelIhEEvlPKT_PKllllllPS2_,(.L_x_953 - _ZN2at6native31max_unpooling2d_backward_kernelIhEEvlPKT_PKllllllPS2_)
        .other          _ZN2at6native31max_unpooling2d_backward_kernelIhEEvlPKT_PKllllllPS2_,@"STO_CUDA_ENTRY STV_DEFAULT"
_ZN2at6native31max_unpooling2d_backward_kernelIhEEvlPKT_PKllllllPS2_:
.text._ZN2at6native31max_unpooling2d_backward_kernelIhEEvlPKT_PKllllllPS2_:
        /* <DEDUP_REMOVED lines=49> */
.L_x_460:
[----:B------:R-:W-:-:S07]  /*0310*/  MOV R8, 0x330 ;  /* 0x0000033000087802 */ /* 0x000fce0000000f00 */
[----:B------:R-:W-:Y:S05]  /*0320*/  CALL.REL.NOINC `($__internal_26_$__cuda_sm20_div_u64) ;  /* 0x0000003000487944 */ /* 0x000fea0003c00000 */
[----:B------:R-:W-:Y:S02]  /*0330*/  IMAD.MOV.U32 R8, RZ, RZ, R7 ;  /* 0x000000ffff087224 */ /* 0x000fe400078e0007 */
[----:B------:R-:W-:-:S07]  /*0340*/  IMAD.MOV.U32 R9, RZ, RZ, R10 ;  /* 0x000000ffff097224 */ /* 0x000fce00078e000a */
.L_x_461:
[----:B------:R-:W-:Y:S05]  /*0350*/  BSYNC.RECONVERGENT B0 ;  /* 0x0000000000007941 */ /* 0x000fea0003800200 */
.L_x_459:
        /* <DEDUP_REMOVED lines=26> */
.L_x_473:
        /* <DEDUP_REMOVED lines=25> */
.L_x_465:
[----:B------:R-:W1:Y:S01]  /*0690*/  LDCU.64 UR8, c[0x0][0x3a8] ;  /* 0x00007500ff0877ac */ /* 0x000e620008000a00 */
[----:B------:R-:W-:Y:S02]  /*06a0*/  MOV R26, R9 ;  /* 0x00000009001a7202 */ /* 0x000fe40000000f00 */
[----:B------:R-:W-:Y:S02]  /*06b0*/  MOV R20, R12 ;  /* 0x0000000c00147202 */ /* 0x000fe40000000f00 */
[----:B------:R-:W-:Y:S01]  /*06c0*/  MOV R13, 0x700 ;  /* 0x00000700000d7802 */ /* 0x000fe20000000f00 */
[----:B-1----:R-:W-:Y:S02]  /*06d0*/  IMAD.U32 R19, RZ, RZ, UR8 ;  /* 0x00000008ff137e24 */ /* 0x002fe4000f8e00ff */
[----:B------:R-:W-:-:S07]  /*06e0*/  IMAD.U32 R18, RZ, RZ, UR9 ;  /* 0x00000009ff127e24 */ /* 0x000fce000f8e00ff */
[----:B0-----:R-:W-:Y:S05]  /*06f0*/  CALL.REL.NOINC `($__internal_25_$__cuda_sm20_div_s64) ;  /* 0x0000002800047944 */ /* 0x001fea0003c00000 */
[----:B------:R-:W-:-:S07]  /*0700*/  IMAD.MOV.U32 R18, RZ, RZ, R17 ;  /* 0x000000ffff127224 */ /* 0x000fce00078e0011 */
.L_x_466:
[----:B------:R-:W-:Y:S05]  /*0710*/  BSYNC.RECONVERGENT B1 ;  /* 0x0000000000017941 */ /* 0x000fea0003800200 */
.L_x_464:
        /* <DEDUP_REMOVED lines=24> */
.L_x_468:
[----:B------:R-:W0:Y:S01]  /*08a0*/  LDCU.64 UR8, c[0x0][0x3a0] ;  /* 0x00007400ff0877ac */ /* 0x000e220008000a00 */
[----:B------:R-:W-:Y:S01]  /*08b0*/  IMAD.MOV.U32 R26, RZ, RZ, R18 ;  /* 0x000000ffff1a7224 */ /* 0x000fe200078e0012 */
[----:B------:R-:W-:Y:S01]  /*08c0*/  MOV R13, 0x910 ;  /* 0x00000910000d7802 */ /* 0x000fe20000000f00 */
[----:B------:R-:W-:Y:S01]  /*08d0*/  IMAD.MOV.U32 R20, RZ, RZ, R19 ;  /* 0x000000ffff147224 */ /* 0x000fe200078e0013 */
[----:B0-----:R-:W-:Y:S01]  /*08e0*/  MOV R19, UR8 ;  /* 0x0000000800137c02 */ /* 0x001fe20008000f00 */
[----:B------:R-:W-:-:S07]  /*08f0*/  IMAD.U32 R18, RZ, RZ, UR9 ;  /* 0x00000009ff127e24 */ /* 0x000fce000f8e00ff */
[----:B------:R-:W-:Y:S05]  /*0900*/  CALL.REL.NOINC `($__internal_25_$__cuda_sm20_div_s64) ;  /* 0x0000002400807944 */ /* 0x000fea0003c00000 */
[----:B------:R-:W-:Y:S01]  /*0910*/  IMAD.MOV.U32 R14, RZ, RZ, R17 ;  /* 0x000000ffff0e7224 */ /* 0x000fe200078e0011 */
[----:B------:R-:W-:-:S07]  /*0920*/  MOV R15, R19 ;  /* 0x00000013000f7202 */ /* 0x000fce0000000f00 */
.L_x_469:
[----:B------:R-:W-:Y:S05]  /*0930*/  BSYNC.RECONVERGENT B1 ;  /* 0x0000000000017941 */ /* 0x000fea0003800200 */
.L_x_467:
        /* <DEDUP_REMOVED lines=27> */
.L_x_471:
[----:B------:R-:W0:Y:S01]  /*0af0*/  LDCU.64 UR8, c[0x0][0x398] ;  /* 0x00007300ff0877ac */ /* 0x000e220008000a00 */
[----:B------:R-:W-:Y:S01]  /*0b00*/  IMAD.MOV.U32 R26, RZ, RZ, R14 ;  /* 0x000000ffff1a7224 */ /* 0x000fe200078e000e */
[----:B------:R-:W-:Y:S01]  /*0b10*/  MOV R13, 0xb60 ;  /* 0x00000b60000d7802 */ /* 0x000fe20000000f00 */
[----:B------:R-:W-:Y:S01]  /*0b20*/  IMAD.MOV.U32 R20, RZ, RZ, R15 ;  /* 0x000000ffff147224 */ /* 0x000fe200078e000f */
[----:B0-----:R-:W-:Y:S01]  /*0b30*/  MOV R19, UR8 ;  /* 0x0000000800137c02 */ /* 0x001fe20008000f00 */
[----:B------:R-:W-:-:S07]  /*0b40*/  IMAD.U32 R18, RZ, RZ, UR9 ;  /* 0x00000009ff127e24 */ /* 0x000fce000f8e00ff */
[----:B------:R-:W-:Y:S05]  /*0b50*/  CALL.REL.NOINC `($__internal_25_$__cuda_sm20_div_s64) ;  /* 0x0000002000ec7944 */ /* 0x000fea0003c00000 */
[----:B------:R-:W-:Y:S01]  /*0b60*/  IADD3 R19, PT, PT, -R17, RZ, RZ ;  /* 0x000000ff11137210 */ /* 0x000fe20007ffe1ff */
[----:B------:R-:W-:Y:S02]  /*0b70*/  IMAD.U32 R13, RZ, RZ, UR25 ;  /* 0x00000019ff0d7e24 */ /* 0x000fe4000f8e00ff */
[----:B------:R-:W-:Y:S02]  /*0b80*/  IMAD.MOV.U32 R18, RZ, RZ, R17 ;  /* 0x000000ffff127224 */ /* 0x000fe400078e0011 */
[----:B------:R-:W-:-:S07]  /*0b90*/  IMAD R19, R19, R13, R14 ;  /* 0x0000000d13137224 */ /* 0x000fce00078e020e */
.L_x_472:
[----:B------:R-:W-:Y:S05]  /*0ba0*/  BSYNC.RECONVERGENT B1 ;  /* 0x0000000000017941 */ /* 0x000fea0003800200 */
.L_x_470:
        /* <DEDUP_REMOVED lines=30> */
.L_x_463:
[----:B0---4-:R-:W-:Y:S05]  /*0d90*/  BSYNC.RECONVERGENT B0 ;  /* 0x0000000000007941 */ /* 0x011fea0003800200 */
.L_x_462:
        /* <DEDUP_REMOVED lines=13> */
.L_x_511:
        /* <DEDUP_REMOVED lines=25> */
.L_x_476:
[----:B------:R-:W0:Y:S01]  /*1000*/  LDCU.64 UR10, c[0x0][0x3a8] ;  /* 0x00007500ff0a77ac */ /* 0x000e220008000a00 */
[----:B------:R-:W-:Y:S01]  /*1010*/  IMAD.MOV.U32 R26, RZ, RZ, R2 ;  /* 0x000000ffff1a7224 */ /* 0x000fe200078e0002 */
[----:B------:R-:W-:Y:S01]  /*1020*/  MOV R13, 0x1070 ;  /* 0x00001070000d7802 */ /* 0x000fe20000000f00 */
[----:B------:R-:W-:Y:S02]  /*1030*/  IMAD.MOV.U32 R20, RZ, RZ, R6 ;  /* 0x000000ffff147224 */ /* 0x000fe400078e0006 */
[----:B0-----:R-:W-:Y:S01]  /*1040*/  IMAD.U32 R19, RZ, RZ, UR10 ;  /* 0x0000000aff137e24 */ /* 0x001fe2000f8e00ff */
[----:B------:R-:W-:-:S07]  /*1050*/  MOV R18, UR11 ;  /* 0x0000000b00127c02 */ /* 0x000fce0008000f00 */
[----:B-1----:R-:W-:Y:S05]  /*1060*/  CALL.REL.NOINC `($__internal_25_$__cuda_sm20_div_s64) ;  /* 0x0000001c00a87944 */ /* 0x002fea0003c00000 */
[----:B------:R-:W-:-:S07]  /*1070*/  IMAD.MOV.U32 R18, RZ, RZ, R17 ;  /* 0x000000ffff127224 */ /* 0x000fce00078e0011 */
.L_x_477:
[----:B------:R-:W-:Y:S05]  /*1080*/  BSYNC.RECONVERGENT B1 ;  /* 0x0000000000017941 */ /* 0x000fea0003800200 */
.L_x_475:
        /* <DEDUP_REMOVED lines=24> */
.L_x_479:
[----:B------:R-:W0:Y:S01]  /*1210*/  LDCU.64 UR10, c[0x0][0x3a0] ;  /* 0x00007400ff0a77ac */ /* 0x000e220008000a00 */
[----:B------:R-:W-:Y:S01]  /*1220*/  IMAD.MOV.U32 R26, RZ, RZ, R18 ;  /* 0x000000ffff1a7224 */ /* 0x000fe200078e0012 */
[----:B------:R-:W-:Y:S02]  /*1230*/  MOV R20, R19 ;  /* 0x0000001300147202 */ /* 0x000fe40000000f00 */
[----:B------:R-:W-:Y:S01]  /*1240*/  MOV R13, 0x1280 ;  /* 0x00001280000d7802 */ /* 0x000fe20000000f00 */
[----:B0-----:R-:W-:Y:S02]  /*1250*/  IMAD.U32 R19, RZ, RZ, UR10 ;  /* 0x0000000aff137e24 */ /* 0x001fe4000f8e00ff */
[----:B------:R-:W-:-:S07]  /*1260*/  IMAD.U32 R18, RZ, RZ, UR11 ;  /* 0x0000000bff127e24 */ /* 0x000fce000f8e00ff */
[----:B-1----:R-:W-:Y:S05]  /*1270*/  CALL.REL.NOINC `($__internal_25_$__cuda_sm20_div_s64) ;  /* 0x0000001c00247944 */ /* 0x002fea0003c00000 */
[----:B------:R-:W-:Y:S01]  /*1280*/  MOV R8, R17 ;  /* 0x0000001100087202 */ /* 0x000fe20000000f00 */
[----:B------:R-:W-:-:S07]  /*1290*/  IMAD.MOV.U32 R9, RZ, RZ, R19 ;  /* 0x000000ffff097224 */ /* 0x000fce00078e0013 */
.L_x_480:
[----:B------:R-:W-:Y:S05]  /*12a0*/  BSYNC.RECONVERGENT B1 ;  /* 0x0000000000017941 */ /* 0x000fea0003800200 */
.L_x_478:
        /* <DEDUP_REMOVED lines=27> */
.L_x_482:
[----:B------:R-:W0:Y:S01]  /*1460*/  LDCU.64 UR10, c[0x0][0x398] ;  /* 0x00007300ff0a77ac */ /* 0x000e220008000a00 */
[----:B------:R-:W-:Y:S02]  /*1470*/  MOV R26, R8 ;  /* 0x00000008001a7202 */ /* 0x000fe40000000f00 */
[----:B------:R-:W-:Y:S02]  /*1480*/  MOV R20, R9 ;  /* 0x0000000900147202 */ /* 0x000fe40000000f00 */
[----:B------:R-:W-:Y:S01]  /*1490*/  MOV R13, 0x14d0 ;  /* 0x000014d0000d7802 */ /* 0x000fe20000000f00 */
[----:B0-----:R-:W-:Y:S02]  /*14a0*/  IMAD.U32 R19, RZ, RZ, UR10 ;  /* 0x0000000aff137e24 */ /* 0x001fe4000f8e00ff */
[----:B------:R-:W-:-:S07]  /*14b0*/  IMAD.U32 R18, RZ, RZ, UR11 ;  /* 0x0000000bff127e24 */ /* 0x000fce000f8e00ff */
[----:B-1----:R-:W-:Y:S05]  /*14c0*/  CALL.REL.NOINC `($__internal_25_$__cuda_sm20_div_s64) ;  /* 0x0000001800907944 */ /* 0x002fea0003c00000 */
[----:B------:R-:W-:Y:S02]  /*14d0*/  IMAD.MOV R13, RZ, RZ, -R17 ;  /* 0x000000ffff0d7224 */ /* 0x000fe400078e0a11 */
[----:B------:R-:W-:-:S04]  /*14e0*/  IMAD.U32 R7, RZ, RZ, UR32 ;  /* 0x00000020ff077e24 */ /* 0x000fc8000f8e00ff */
[----:B------:R-:W-:-:S07]  /*14f0*/  IMAD R13, R13, R7, R8 ;  /* 0x000000070d0d7224 */ /* 0x000fce00078e0208 */
.L_x_483:
[----:B------:R-:W-:Y:S05]  /*1500*/  BSYNC.RECONVERGENT B1 ;  /* 0x0000000000017941 */ /* 0x000fea0003800200 */
.L_x_481:
        /* <DEDUP_REMOVED lines=48> */
.L_x_485:
[----:B------:R-:W1:Y:S01]  /*1810*/  LDCU.64 UR10, c[0x0][0x3a8] ;  /* 0x00007500ff0a77ac */ /* 0x000e620008000a00 */
[----:B------:R-:W-:Y:S02]  /*1820*/  MOV R26, R4 ;  /* 0x00000004001a7202 */ /* 0x000fe40000000f00 */
[----:B------:R-:W-:Y:S02]  /*1830*/  MOV R20, R2 ;  /* 0x0000000200147202 */ /* 0x000fe40000000f00 */
[----:B0-----:R-:W-:Y:S01]  /*1840*/  MOV R13, 0x1880 ;  /* 0x00001880000d7802 */ /* 0x001fe20000000f00 */
[----:B-1----:R-:W-:Y:S02]  /*1850*/  IMAD.U32 R19, RZ, RZ, UR10 ;  /* 0x0000000aff137e24 */ /* 0x002fe4000f8e00ff */
[----:B------:R-:W-:-:S07]  /*1860*/  IMAD.U32 R18, RZ, RZ, UR11 ;  /* 0x0000000bff127e24 */ /* 0x000fce000f8e00ff */
[----:B------:R-:W-:Y:S05]  /*1870*/  CALL.REL.NOINC `($__internal_25_$__cuda_sm20_div_s64) ;  /* 0x0000001400a47944 */ /* 0x000fea0003c00000 */
[----:B------:R-:W-:-:S07]  /*1880*/  IMAD.MOV.U32 R18, RZ, RZ, R17 ;  /* 0x000000ffff127224 */ /* 0x000fce00078e0011 */
.L_x_486:
[----:B------:R-:W-:Y:S05]  /*1890*/  BSYNC.RECONVERGENT B1 ;  /* 0x0000000000017941 */ /* 0x000fea0003800200 */
.L_x_484:
        /* <DEDUP_REMOVED lines=24> */
.L_x_488:
        /* <DEDUP_REMOVED lines=9> */
.L_x_489:
[----:B------:R-:W-:Y:S05]  /*1ab0*/  BSYNC.RECONVERGENT B1 ;  /* 0x0000000000017941 */ /* 0x000fea0003800200 */
.L_x_487:
        /* <DEDUP_REMOVED lines=27> */
.L_x_491:
        /* <DEDUP_REMOVED lines=8> */
[----:B------:R-:W-:-:S04]  /*1cf0*/  IMAD.U32 R7, RZ, RZ, UR32 ;  /* 0x00000020ff077e24 */ /* 0x000fc8000f8e00ff */
[----:B------:R-:W-:-:S07]  /*1d00*/  IMAD R10, R10, R7, R6 ;  /* 0x000000070a0a7224 */ /* 0x000fce00078e0206 */
.L_x_492:
[----:B------:R-:W-:Y:S05]  /*1d10*/  BSYNC.RECONVERGENT B1 ;  /* 0x0000000000017941 */ /* 0x000fea0003800200 */
.L_x_490:
        /* <DEDUP_REMOVED lines=48> */
.L_x_494:
[----:B------:R-:W1:Y:S01]  /*2020*/  LDCU.64 UR10, c[0x0][0x3a8] ;  /* 0x00007500ff0a77ac */ /* 0x000e620008000a00 */
[----:B------:R-:W-:Y:S01]  /*2030*/  IMAD.MOV.U32 R26, RZ, RZ, R4 ;  /* 0x000000ffff1a7224 */ /* 0x000fe200078e0004 */
[----:B------:R-:W-:Y:S01]  /*2040*/  MOV R13, 0x2090 ;  /* 0x00002090000d7802 */ /* 0x000fe20000000f00 */
[----:B------:R-:W-:Y:S01]  /*2050*/  IMAD.MOV.U32 R20, RZ, RZ, R2 ;  /* 0x000000ffff147224 */ /* 0x000fe200078e0002 */
[----:B-1----:R-:W-:Y:S01]  /*2060*/  MOV R19, UR10 ;  /* 0x0000000a00137c02 */ /* 0x002fe20008000f00 */
[----:B------:R-:W-:-:S07]  /*2070*/  IMAD.U32 R18, RZ, RZ, UR11 ;  /* 0x0000000bff127e24 */ /* 0x000fce000f8e00ff */
[----:B0-----:R-:W-:Y:S05]  /*2080*/  CALL.REL.NOINC `($__internal_25_$__cuda_sm20_div_s64) ;  /* 0x0000000c00a07944 */ /* 0x001fea0003c00000 */
[----:B------:R-:W-:-:S07]  /*2090*/  MOV R18, R17 ;  /* 0x0000001100127202 */ /* 0x000fce0000000f00 */
.L_x_495:
[----:B------:R-:W-:Y:S05]  /*20a0*/  BSYNC.RECONVERGENT B1 ;  /* 0x0000000000017941 */ /* 0x000fea0003800200 */
.L_x_493:
        /* <DEDUP_REMOVED lines=24> */
.L_x_497:
[----:B------:R-:W0:Y:S01]  /*2230*/  LDCU.64 UR10, c[0x0][0x3a0] ;  /* 0x00007400ff0a77ac */ /* 0x000e220008000a00 */
[----:B------:R-:W-:Y:S01]  /*2240*/  MOV R26, R18 ;  /* 0x00000012001a7202 */ /* 0x000fe20000000f00 */
[----:B------:R-:W-:Y:S01]  /*2250*/  IMAD.MOV.U32 R20, RZ, RZ, R19 ;  /* 0x000000ffff147224 */ /* 0x000fe200078e0013 */
[----:B------:R-:W-:Y:S01]  /*2260*/  MOV R13, 0x22a0 ;  /* 0x000022a0000d7802 */ /* 0x000fe20000000f00 */
[----:B0-----:R-:W-:Y:S01]  /*2270*/  IMAD.U32 R19, RZ, RZ, UR10 ;  /* 0x0000000aff137e24 */ /* 0x001fe2000f8e00ff */
[----:B------:R-:W-:-:S07]  /*2280*/  MOV R18, UR11 ;  /* 0x0000000b00127c02 */ /* 0x000fce0008000f00 */
[----:B------:R-:W-:Y:S05]  /*2290*/  CALL.REL.NOINC `($__internal_25_$__cuda_sm20_div_s64) ;  /* 0x0000000c001c7944 */ /* 0x000fea0003c00000 */
[----:B------:R-:W-:Y:S02]  /*22a0*/  IMAD.MOV.U32 R8, RZ, RZ, R17 ;  /* 0x000000ffff087224 */ /* 0x000fe400078e0011 */
[----:B------:R-:W-:-:S07]  /*22b0*/  IMAD.MOV.U32 R9, RZ, RZ, R19 ;  /* 0x000000ffff097224 */ /* 0x000fce00078e0013 */
.L_x_498:
[----:B------:R-:W-:Y:S05]  /*22c0*/  BSYNC.RECONVERGENT B1 ;  /* 0x0000000000017941 */ /* 0x000fea0003800200 */
.L_x_496:
        /* <DEDUP_REMOVED lines=27> */
.L_x_500:
[----:B------:R-:W0:Y:S01]  /*2480*/  LDCU.64 UR10, c[0x0][0x398] ;  /* 0x00007300ff0a77ac */ /* 0x000e220008000a00 */
[----:B------:R-:W-:Y:S01]  /*2490*/  IMAD.MOV.U32 R26, RZ, RZ, R8 ;  /* 0x000000ffff1a7224 */ /* 0x000fe200078e0008 */
[----:B------:R-:W-:Y:S01]  /*24a0*/  MOV R13, 0x24f0 ;  /* 0x000024f0000d7802 */ /* 0x000fe20000000f00 */
[----:B------:R-:W-:Y:S02]  /*24b0*/  IMAD.MOV.U32 R20, RZ, RZ, R9 ;  /* 0x000000ffff147224 */ /* 0x000fe400078e0009 */
[----:B0-----:R-:W-:Y:S01]  /*24c0*/  IMAD.U32 R19, RZ, RZ, UR10 ;  /* 0x0000000aff137e24 */ /* 0x001fe2000f8e00ff */
[----:B------:R-:W-:-:S07]  /*24d0*/  MOV R18, UR11 ;  /* 0x0000000b00127c02 */ /* 0x000fce0008000f00 */
[----:B------:R-:W-:Y:S05]  /*24e0*/  CALL.REL.NOINC `($__internal_25_$__cuda_sm20_div_s64) ;  /* 0x0000000800887944 */ /* 0x000fea0003c00000 */
[----:B------:R-:W-:Y:S01]  /*24f0*/  MOV R9, UR32 ;  /* 0x0000002000097c02 */ /* 0x000fe20008000f00 */
[----:B------:R-:W-:-:S04]  /*2500*/  IMAD.MOV R10, RZ, RZ, -R17 ;  /* 0x000000ffff0a7224 */ /* 0x000fc800078e0a11 */
[----:B------:R-:W-:-:S07]  /*2510*/  IMAD R10, R10, R9, R8 ;  /* 0x000000090a0a7224 */ /* 0x000fce00078e0208 */
.L_x_501:
[----:B------:R-:W-:Y:S05]  /*2520*/  BSYNC.RECONVERGENT B1 ;  /* 0x0000000000017941 */ /* 0x000fea0003800200 */
.L_x_499:
        /* <DEDUP_REMOVED lines=48> */
.L_x_503:
[----:B------:R-:W1:Y:S01]  /*2830*/  LDCU.64 UR10, c[0x0][0x3a8] ;  /* 0x00007500ff0a77ac */ /* 0x000e620008000a00 */
[----:B------:R-:W-:Y:S01]  /*2840*/  IMAD.MOV.U32 R26, RZ, RZ, R2 ;  /* 0x000000ffff1a7224 */ /* 0x000fe200078e0002 */
[----:B------:R-:W-:Y:S01]  /*2850*/  MOV R13, 0x28a0 ;  /* 0x000028a0000d7802 */ /* 0x000fe20000000f00 */
[----:B------:R-:W-:Y:S02]  /*2860*/  IMAD.MOV.U32 R20, RZ, RZ, R4 ;  /* 0x000000ffff147224 */ /* 0x000fe400078e0004 */
[----:B-1----:R-:W-:Y:S01]  /*2870*/  IMAD.U32 R19, RZ, RZ, UR10 ;  /* 0x0000000aff137e24 */ /* 0x002fe2000f8e00ff */
[----:B------:R-:W-:-:S07]  /*2880*/  MOV R18, UR11 ;  /* 0x0000000b00127c02 */ /* 0x000fce0008000f00 */
[----:B0-----:R-:W-:Y:S05]  /*2890*/  CALL.REL.NOINC `($__internal_25_$__cuda_sm20_div_s64) ;  /* 0x00000004009c7944 */ /* 0x001fea0003c00000 */
[----:B------:R-:W-:-:S07]  /*28a0*/  IMAD.MOV.U32 R18, RZ, RZ, R17 ;  /* 0x000000ffff127224 */ /* 0x000fce00078e0011 */
.L_x_504:
[----:B------:R-:W-:Y:S05]  /*28b0*/  BSYNC.RECONVERGENT B1 ;  /* 0x0000000000017941 */ /* 0x000fea0003800200 */
.L_x_502:
        /* <DEDUP_REMOVED lines=24> */
.L_x_506:
[----:B------:R-:W0:Y:S01]  /*2a40*/  LDCU.64 UR10, c[0x0][0x3a0] ;  /* 0x00007400ff0a77ac */ /* 0x000e220008000a00 */
[----:B------:R-:W-:Y:S01]  /*2a50*/  IMAD.MOV.U32 R26, RZ, RZ, R18 ;  /* 0x000000ffff1a7224 */ /* 0x000fe200078e0012 */
[----:B------:R-:W-:Y:S02]  /*2a60*/  MOV R20, R19 ;  /* 0x0000001300147202 */ /* 0x000fe40000000f00 */
[----:B------:R-:W-:Y:S01]  /*2a70*/  MOV R13, 0x2ab0 ;  /* 0x00002ab0000d7802 */ /* 0x000fe20000000f00 */
[----:B0-----:R-:W-:Y:S02]  /*2a80*/  IMAD.U32 R19, RZ, RZ, UR10 ;  /* 0x0000000aff137e24 */ /* 0x001fe4000f8e00ff */
[----:B------:R-:W-:-:S07]  /*2a90*/  IMAD.U32 R18, RZ, RZ, UR11 ;  /* 0x0000000bff127e24 */ /* 0x000fce000f8e00ff */
[----:B------:R-:W-:Y:S05]  /*2aa0*/  CALL.REL.NOINC `($__internal_25_$__cuda_sm20_div_s64) ;  /* 0x0000000400187944 */ /* 0x000fea0003c00000 */
[----:B------:R-:W-:Y:S01]  /*2ab0*/  MOV R8, R17 ;  /* 0x0000001100087202 */ /* 0x000fe20000000f00 */
[----:B------:R-:W-:-:S07]  /*2ac0*/  IMAD.MOV.U32 R9, RZ, RZ, R19 ;  /* 0x000000ffff097224 */ /* 0x000fce00078e0013 */
.L_x_507:
[----:B------:R-:W-:Y:S05]  /*2ad0*/  BSYNC.RECONVERGENT B1 ;  /* 0x0000000000017941 */ /* 0x000fea0003800200 */
.L_x_505:
        /* <DEDUP_REMOVED lines=27> */
.L_x_509:
[----:B------:R-:W0:Y:S01]  /*2c90*/  LDCU.64 UR10, c[0x0][0x398] ;  /* 0x00007300ff0a77ac */ /* 0x000e220008000a00 */
[----:B------:R-:W-:Y:S02]  /*2ca0*/  MOV R26, R8 ;  /* 0x00000008001a7202 */ /* 0x000fe40000000f00 */
[----:B------:R-:W-:Y:S02]  /*2cb0*/  MOV R20, R9 ;  /* 0x0000000900147202 */ /* 0x000fe40000000f00 */
[----:B------:R-:W-:Y:S01]  /*2cc0*/  MOV R13, 0x2d00 ;  /* 0x00002d00000d7802 */ /* 0x000fe20000000f00 */
[----:B0-----:R-:W-:Y:S02]  /*2cd0*/  IMAD.U32 R19, RZ, RZ, UR10 ;  /* 0x0000000aff137e24 */ /* 0x001fe4000f8e00ff */
[----:B------:R-:W-:-:S07]  /*2ce0*/  IMAD.U32 R18, RZ, RZ, UR11 ;  /* 0x0000000bff127e24 */ /* 0x000fce000f8e00ff */
[----:B------:R-:W-:Y:S05]  /*2cf0*/  CALL.REL.NOINC `($__internal_25_$__cuda_sm20_div_s64) ;  /* 0x0000000000847944 */ /* 0x000fea0003c00000 */
[----:B------:R-:W-:Y:S02]  /*2d00*/  IMAD.MOV R10, RZ, RZ, -R17 ;  /* 0x000000ffff0a7224 */ /* 0x000fe400078e0a11 */
[----:B------:R-:W-:-:S04]  /*2d10*/  IMAD.U32 R9, RZ, RZ, UR32 ;  /* 0x00000020ff097e24 */ /* 0x000fc8000f8e00ff */
[----:B------:R-:W-:-:S07]  /*2d20*/  IMAD R10, R10, R9, R8 ;  /* 0x000000090a0a7224 */ /* 0x000fce00078e0208 */
.L_x_510:
[----:B------:R-:W-:Y:S05]  /*2d30*/  BSYNC.RECONVERGENT B1 ;  /* 0x0000000000017941 */ /* 0x000fea0003800200 */
.L_x_508:
        /* <DEDUP_REMOVED lines=28> */
.L_x_474:
[----:B------:R-:W-:Y:S05]  /*2f00*/  EXIT ;  /* 0x000000000000794d */ /* 0x000fea0003800000 */
        .weak           $__internal_25_$__cuda_sm20_div_s64
        .type           $__internal_25_$__cuda_sm20_div_s64,@function
        .size           $__internal_25_$__cuda_sm20_div_s64,($__internal_26_$__cuda_sm20_div_u64 - $__internal_25_$__cuda_sm20_div_s64)
$__internal_25_$__cuda_sm20_div_s64:
        /* <DEDUP_REMOVED lines=83> */
[----:B------:R-:W-:Y:S06]  /*3440*/  RET.REL.NODEC R20 `(_ZN2at6native31max_unpooling2d_backward_kernelIhEEvlPKT_PKllllllPS2_) ;  /* 0xffffffc814ec7950 */ /* 0x000fec0003c3ffff */
        .weak           $__internal_26_$__cuda_sm20_div_u64
        .type           $__internal_26_$__cuda_sm20_div_u64,@function
        .size           $__internal_26_$__cuda_sm20_div_u64,(.L_x_953 - $__internal_26_$__cuda_sm20_div_u64)
$__internal_26_$__cuda_sm20_div_u64:
        /* <DEDUP_REMOVED lines=65> */
[----:B------:R-:W-:Y:S06]  /*3860*/  RET.REL.NODEC R8 `(_ZN2at6native31max_unpooling2d_backward_kernelIhEEvlPKT_PKllllllPS2_) ;  /* 0xffffffc408e47950 */ /* 0x000fec0003c3ffff */
.L_x_512:
        /* <DEDUP_REMOVED lines=9> */
.L_x_953:


//--------------------- .text._ZN2at6native30max_unpooling3d_forward_kernelIN3c108BFloat16EEEvNS_27GenericPackedTensorAccessorIKT_Lm4ENS_16DefaultPtrTraitsElEENS4_IKlLm4ES7_lEEPS5_llll --------------------------
	.section	.text._ZN2at6native30max_unpooling3d_forward_kernelIN3c108BFloat16EEEvNS_27GenericPackedTensorAccessorIKT_Lm4ENS_16DefaultPtrTraitsElEENS4_IKlLm4ES7_lEEPS5_llll,"ax",@progbits
	.align	128
        .global         _ZN2at6native30max_unpooling3d_forward_kernelIN3c108BFloat16EEEvNS_27GenericPackedTensorAccessorIKT_Lm4ENS_16DefaultPtrTraitsElEENS4_IKlLm4ES7_lEEPS5_llll
        .type           _ZN2at6native30max_unpooling3d_forward_kernelIN3c108BFloat16EEEvNS_27GenericPackedTensorAccessorIKT_Lm4ENS_16DefaultPtrTraitsElEENS4_IKlLm4ES7_lEEPS5_llll,@function
        .size           _ZN2at6native30max_unpooling3d_forward_kernelIN3c108BFloat16EEEvNS_27GenericPackedTensorAccessorIKT_Lm4ENS_16DefaultPtrTraitsElEENS4_IKlLm4ES7_lEEPS5_llll,(.L_x_954 - _ZN2at6native30max_unpooling3d_forward_kernelIN3c108BFloat16EEEvNS_27GenericPackedTensorAccessorIKT_Lm4ENS_16DefaultPtrTraitsElEENS4_IKlLm4ES7_lEEPS5_llll)
        .other          _ZN2at6native30max_unpooling3d_forward_kernelIN3c108BFloat16EEEvNS_27GenericPackedTensorAccessorIKT_Lm4ENS_16DefaultPtrTraitsElEENS4_IKlLm4ES7_lEEPS5_llll,@"STO_CUDA_ENTRY STV_DEFAULT"
_ZN2at6native30max_unpooling3d_forward_kernelIN3c108BFloat16EEEvNS_27GenericPackedTensorAccessorIKT_Lm4ENS_16DefaultPtrTraitsElEENS4_IKlLm4ES7_lEEPS5_llll:
.text._ZN2at6native30max_unpooling3d_forward_kernelIN3c108BFloat16EEEvNS_27GenericPackedTensorAccessorIKT_Lm4ENS_16DefaultPtrTraitsElEENS4_IKlLm4ES7_lEEPS5_llll:
[----:B------:R-:W0:Y:S08]  /*0000*/  LDC R1, c[0x0][0x37c] ;  /* 0x0000df00ff017b82 */ /* 0x000e300000000800 */
[----:B------:R-:W1:Y:S01]  /*0010*/  S2UR UR4, SR_CTAID.Z ;  /* 0x00000000000479c3 */ /* 0x000e620000002700 */
[----:B------:R-:W1:Y:S01]  /*0020*/  LDCU.64 UR6, c[0x0][0x430] ;  /* 0x00008600ff0677ac */ /* 0x000e620008000a00 */
[----:B------:R-:W2:Y:S01]  /*0030*/  S2R R7, SR_TID.Y ;  /* 0x0000000000077919 */ /* 0x000ea20000002200 */
[----:B------:R-:W-:Y:S01]  /*0040*/  IMAD.MOV.U32 R3, RZ, RZ, RZ ;  /* 0x000000ffff037224 */ /* 0x000fe200078e00ff */
[----:B------:R-:W3:Y:S01]  /*0050*/  LDCU UR8, c[0x0][0x394] ;  /* 0x00007280ff0877ac */ /* 0x000ee20008000800 */
[----:B------:R-:W4:Y:S03]  /*0060*/  S2R R2, SR_TID.X ;  /* 0x0000000000027919 */ /* 0x000f260000002100 */
[----:B------:R-:W4:Y:S08]  /*0070*/  LDC R5, c[0x0][0x360] ;  /* 0x0000d800ff057b82 */ /* 0x000f300000000800 */
[----:B------:R-:W4:Y:S08]  /*0080*/  S2UR UR9, SR_CTAID.X ;  /* 0x00000000000979c3 */ /* 0x000f300000002500 */
[----:B------:R-:W2:Y:S01]  /*0090*/  S2UR UR10, SR_CTAID.Y ;  /* 0x00000000000a79c3 */ /* 0x000ea20000002600 */
[----:B-1----:R-:W-:-:S04]  /*00a0*/  UIADD3 UR5, UP0, UPT, UR4, UR6, URZ ;  /* 0x0000000604057290 */ /* 0x002fc8000ff1e0ff */
[----:B------:R-:W-:-:S03]  /*00b0*/  UIADD3.X UR6, UPT, UPT, URZ, UR7, URZ, UP0, !UPT ;  /* 0x00000007ff067290 */ /* 0x000fc600087fe4ff */
[----:B------:R-:W2:Y:S01]  /*00c0*/  LDC R0, c[0x0][0x364] ;  /* 0x0000d900ff007b82 */ /* 0x000ea20000000800 */
[----:B---3--:R-:W-:-:S04]  /*00d0*/  ULOP3.LUT UR4, UR6, UR8, URZ, 0xfc, !UPT ;  /* 0x0000000806047292 */ /* 0x008fc8000f8efcff */
[----:B------:R-:W-:Y:S01]  /*00e0*/  UISETP.NE.U32.AND UP0, UPT, UR4, URZ, UPT ;  /* 0x000000ff0400728c */ /* 0x000fe2000bf05070 */
[----:B----4-:R-:W-:-:S04]  /*00f0*/  IMAD.WIDE.U32 R2, R5, UR9, R2 ;  /* 0x0000000905027c25 */ /* 0x010fc8000f8e0002 */
[----:B--2---:R-:W-:-:S04]  /*0100*/  IMAD R0, R0, UR10, R7 ;  /* 0x0000000a00007c24 */ /* 0x004fc8000f8e0207 */
[----:B0-----:R-:W-:Y:S05]  /*0110*/  BRA.U UP0, `(.L_x_513) ;  /* 0x0000000100607547 */ /* 0x001fea000b800000 */
[----:B------:R-:W0:Y:S01]  /*0120*/  LDC R8, c[0x0][0x390] ;  /* 0x0000e400ff087b82 */ /* 0x000e220000000800 */
[----:B------:R-:W-:Y:S01]  /*0130*/  IMAD.MOV.U32 R19, RZ, RZ, RZ ;  /* 0x000000ffff137224 */ /* 0x000fe200078e00ff */
[----:B0-----:R-:W0:Y:S01]  /*0140*/  I2F.U32.RP R6, R8 ;  /* 0x0000000800067306 */ /* 0x001e220000209000 */
[----:B------:R-:W-:-:S07]  /*0150*/  ISETP.NE.U32.AND P2, PT, R8, RZ, PT ;  /* 0x000000ff0800720c */ /* 0x000fce0003f45070 */
[----:B0-----:R-:W0:Y:S02]  /*0160*/  MUFU.RCP R6, R6 ;  /* 0x0000000600067308 */ /* 0x001e240000001000 */
[----:B0-----:R-:W-:-:S06]  /*0170*/  IADD3 R4, PT, PT, R6, 0xffffffe, RZ ;  /* 0x0ffffffe06047810 */ /* 0x001fcc0007ffe0ff */
[----:B------:R0:W1:Y:S02]  /*0180*/  F2I.FTZ.U32.TRUNC.NTZ R5, R4 ;  /* 0x0000000400057305 */ /* 0x000064000021f000 */
[----:B0-----:R-:W-:Y:S02]  /*0190*/  HFMA2 R4, -RZ, RZ, 0, 0 ;  /* 0x00000000ff047431 */ /* 0x001fe400000001ff */
[----:B-1----:R-:W-:-:S04]  /*01a0*/  IMAD.MOV R7, RZ, RZ, -R5 ;  /* 0x000000ffff077224 */ /* 0x002fc800078e0a05 */
[----:B------:R-:W-:-:S04]  /*01b0*/  IMAD R7, R7, R8, RZ ;  /* 0x0000000807077224 */ /* 0x000fc800078e02ff */
[----:B------:R-:W-:-:S06]  /*01c0*/  IMAD.HI.U32 R5, R5, R7, R4 ;  /* 0x0000000705057227 */ /* 0x000fcc00078e0004 */
[----:B------:R-:W-:-:S04]  /*01d0*/  IMAD.HI.U32 R18, R5, UR5, RZ ;  /* 0x0000000505127c27 */ /* 0x000fc8000f8e00ff */
[----:B------:R-:W-:-:S04]  /*01e0*/  IMAD.MOV R5, RZ, RZ, -R18 ;  /* 0x000000ffff057224 */ /* 0x000fc800078e0a12 */
[----:B------:R-:W-:-:S05]  /*01f0*/  IMAD R5, R8, R5, UR5 ;  /* 0x0000000508057e24 */ /* 0x000fca000f8e0205 */
[----:B------:R-:W-:-:S13]  /*0200*/  ISETP.GE.U32.AND P0, PT, R5, R8, PT ;  /* 0x000000080500720c */ /* 0x000fda0003f06070 */
[----:B------:R-:W-:Y:S01]  /*0210*/  @P0 IADD3 R5, PT, PT, R5, -R8, RZ ;  /* 0x8000000805050210 */ /* 0x000fe20007ffe0ff */
[----:B------:R-:W-:-:S03]  /*0220*/  @P0 VIADD R18, R18, 0x1 ;  /* 0x0000000112120836 */ /* 0x000fc60000000000 */
[----:B------:R-:W-:Y:S02]  /*0230*/  ISETP.GE.U32.AND P1, PT, R5, R8, PT ;  /* 0x000000080500720c */ /* 0x000fe40003f26070 */
[----:B------:R-:W-:-:S11]  /*0240*/  MOV R5, RZ ;  /* 0x000000ff00057202 */ /* 0x000fd60000000f00 */
[----:B------:R-:W-:Y:S02]  /*0250*/  @P1 IADD3 R18, PT, PT, R18, 0x1, RZ ;  /* 0x0000000112121810 */ /* 0x000fe40007ffe0ff */
[----:B------:R-:W-:-:S05]  /*0260*/  @!P2 LOP3.LUT R18, RZ, R8, RZ, 0x33, !PT ;  /* 0x00000008ff12a212 */ /* 0x000fca00078e33ff */
[----:B------:R-:W-:-:S04]  /*0270*/  IMAD.MOV R7, RZ, RZ, -R18 ;  /* 0x000000ffff077224 */ /* 0x000fc800078e0a12 */
[----:B------:R-:W-:Y:S01]  /*0280*/  IMAD R4, R8, R7, UR5 ;  /* 0x0000000508047e24 */ /* 0x000fe2000f8e0207 */
[----:B------:R-:W-:Y:S06]  /*0290*/  BRA `(.L_x_514) ;  /* 0x00000000002c7947 */ /* 0x000fec0003800000 */
.L_x_513:
[----:B------:R-:W-:-:S07]  /*02a0*/  MOV R8, 0x2c0 ;  /* 0x000002c000087802 */ /* 0x000fce0000000f00 */
[----:B------:R-:W-:Y:S05]  /*02b0*/  CALL.REL.NOINC `($__internal_27_$__cuda_sm20_div_s64) ;  /* 0x0000000400907944 */ /* 0x000fea0003c00000 */
[----:B------:R-:W0:Y:S01]  /*02c0*/  LDC.64 R10, c[0x0][0x390] ;  /* 0x0000e400ff0a7b82 */ /* 0x000e220000000a00 */
[----:B------:R-:W-:Y:S01]  /*02d0*/  IADD3 R7, P0, PT, RZ, -R18, RZ ;  /* 0x80000012ff077210 */ /* 0x000fe20007f1e0ff */
[----:B------:R-:W-:Y:S01]  /*02e0*/  IMAD.U32 R4, RZ, RZ, UR5 ;  /* 0x00000005ff047e24 */ /* 0x000fe2000f8e00ff */
[----:B------:R-:W-:Y:S02]  /*02f0*/  MOV R5, UR6 ;  /* 0x0000000600057c02 */ /* 0x000fe40008000f00 */
[----:B------:R-:W-:-:S05]  /*0300*/  IADD3.X R9, PT, PT, RZ, ~R19, RZ, P0, !PT ;  /* 0x80000013ff097210 */ /* 0x000fca00007fe4ff */
[-C--:B0-----:R-:W-:Y:S02]  /*0310*/  IMAD R6, R9, R10.reuse, RZ ;  /* 0x0000000a09067224 */ /* 0x081fe400078e02ff */
[----:B------:R-:W-:-:S04]  /*0320*/  IMAD.WIDE.U32 R4, R7, R10, R4 ;  /* 0x0000000a07047225 */ /* 0x000fc800078e0004 */
[----:B------:R-:W-:-:S04]  /*0330*/  IMAD R7, R7, R11, R6 ;  /* 0x0000000b07077224 */ /* 0x000fc800078e0206 */
[----:B------:R-:W-:-:S07]  /*0340*/  IMAD.IADD R5, R5, 0x1, R7 ;  /* 0x0000000105057824 */ /* 0x000fce00078e0207 */
.L_x_514:
[----:B------:R-:W0:Y:S01]  /*0350*/  LDCU.64 UR4, c[0x0][0x3a0] ;  /* 0x00007400ff0477ac */ /* 0x000e220008000a00 */
[----:B------:R-:W1:Y:S01]  /*0360*/  LDCU.64 UR12, c[0x0][0x418] ;  /* 0x00008300ff0c77ac */ /* 0x000e620008000a00 */
[----:B------:R-:W1:Y:S01]  /*0370*/  LDCU.128 UR8, c[0x0][0x420] ;  /* 0x00008400ff0877ac */ /* 0x000e620008000c00 */
[----:B------:R-:W2:Y:S01]  /*0380*/  LDCU.64 UR14, c[0x0][0x398] ;  /* 0x00007300ff0e77ac */ /* 0x000ea20008000a00 */
[----:B0-----:R-:W-:-:S04]  /*0390*/  ISETP.GE.U32.AND P0, PT, R2, UR4, PT ;  /* 0x0000000402007c0c */ /* 0x001fc8000bf06070 */
[----:B------:R-:W-:Y:S01]  /*03a0*/  ISETP.GE.AND.EX P0, PT, R3, UR5, PT, P0 ;  /* 0x0000000503007c0c */ /* 0x000fe2000bf06300 */
[----:B-1----:R-:W-:Y:S02]  /*03b0*/  UIMAD UR6, UR9, UR12, URZ ;  /* 0x0000000c090672a4 */ /* 0x002fe4000f8e02ff */
[----:B------:R-:W-:Y:S01]  /*03c0*/  UIMAD.WIDE.U32 UR4, UR8, UR12, URZ ;  /* 0x0000000c080472a5 */ /* 0x000fe2000f8e00ff */
[----:B--2---:R-:W-:Y:S01]  /*03d0*/  ISETP.GE.U32.AND P1, PT, R0, UR14, PT ;  /* 0x0000000e00007c0c */ /* 0x004fe2000bf26070 */
[----:B------:R-:W-:Y:S02]  /*03e0*/  UIMAD UR6, UR8, UR13, UR6 ;  /* 0x0000000d080672a4 */ /* 0x000fe4000f8e0206 */
[----:B------:R-:W-:Y:S01]  /*03f0*/  UIMAD.WIDE.U32 UR36, UR4, UR10, URZ ;  /* 0x0000000a042472a5 */ /* 0x000fe2000f8e00ff */
[----:B------:R-:W-:Y:S01]  /*0400*/  ISETP.GE.OR.EX P0, PT, RZ, UR15, P0, P1 ;  /* 0x0000000fff007c0c */ /* 0x000fe20008706710 */
[----:B------:R-:W-:-:S04]  /*0410*/  UIADD3 UR5, UPT, UPT, UR5, UR6, URZ ;  /* 0x0000000605057290 */ /* 0x000fc8000fffe0ff */
[----:B------:R-:W-:-:S04]  /*0420*/  UIMAD UR5, UR5, UR10, URZ ;  /* 0x0000000a050572a4 */ /* 0x000fc8000f8e02ff */
[----:B------:R-:W-:-:S04]  /*0430*/  UIMAD UR5, UR4, UR11, UR5 ;  /* 0x0000000b040572a4 */ /* 0x000fc8000f8e0205 */
[----:B------:R-:W-:Y:S08]  /*0440*/  @P0 EXIT ;  /* 0x000000000000094d */ /* 0x000ff00003800000 */
[----:B------:R-:W0:Y:S01]  /*0450*/  LDCU.128 UR16, c[0x0][0x400] ;  /* 0x00008000ff1077ac */ /* 0x000e220008000c00 */
[----:B------:R-:W1:Y:S01]  /*0460*/  LDCU.128 UR12, c[0x0][0x3b0] ;  /* 0x00007600ff0c77ac */ /* 0x000e620008000c00 */
[----:B------:R-:W2:Y:S01]  /*0470*/  LDCU.128 UR20, c[0x0][0x3f0] ;  /* 0x00007e00ff1477ac */ /* 0x000ea20008000c00 */
[----:B------:R-:W3:Y:S01]  /*0480*/  LDCU.128 UR8, c[0x0][0x3c0] ;  /* 0x00007800ff0877ac */ /* 0x000ee20008000c00 */
[----:B------:R-:W4:Y:S01]  /*0490*/  LDCU.64 UR38, c[0x0][0x358] ;  /* 0x00006b00ff2677ac */ /* 0x000f220008000a00 */
[C---:B0-----:R-:W-:Y:S01]  /*04a0*/  IMAD.WIDE.U32 R6, R0.reuse, UR16, RZ ;  /* 0x0000001000067c25 */ /* 0x041fe2000f8e00ff */
[----:B------:R-:W0:Y:S03]  /*04b0*/  LDCU.64 UR6, c[0x0][0x3a8] ;  /* 0x00007500ff0677ac */ /* 0x000e260008000a00 */
[----:B------:R-:W-:Y:S02]  /*04c0*/  IMAD R7, R0, UR17, R7 ;  /* 0x0000001100077c24 */ /* 0x000fe4000f8e0207 */
[----:B------:R-:W-:-:S02]  /*04d0*/  IMAD R9, R3, UR18, RZ ;  /* 0x0000001203097c24 */ /* 0x000fc4000f8e02ff */
[----:B------:R-:W-:-:S04]  /*04e0*/  IMAD.WIDE.U32 R6, R2, UR18, R6 ;  /* 0x0000001202067c25 */ /* 0x000fc8000f8e0006 */
[----:B------:R-:W-:Y:S02]  /*04f0*/  IMAD R9, R2, UR19, R9 ;  /* 0x0000001302097c24 */ /* 0x000fe4000f8e0209 */
[----:B------:R-:W-:Y:S02]  /*0500*/  IMAD.MOV.U32 R8, RZ, RZ, R6 ;  /* 0x000000ffff087224 */ /* 0x000fe400078e0006 */
[----:B--2---:R-:W-:Y:S01]  /*0510*/  IMAD R11, R5, UR22, RZ ;  /* 0x00000016050b7c24 */ /* 0x004fe2000f8e02ff */
[----:B------:R-:W-:Y:S01]  /*0520*/  IADD3 R9, PT, PT, R7, R9, RZ ;  /* 0x0000000907097210 */ /* 0x000fe20007ffe0ff */
[----:B-1----:R-:W-:-:S04]  /*0530*/  IMAD.WIDE.U32 R6, R0, UR14, RZ ;  /* 0x0000000e00067c25 */ /* 0x002fc8000f8e00ff */
[----:B---3--:R-:W-:Y:S02]  /*0540*/  IMAD R3, R3, UR8, RZ ;  /* 0x0000000803037c24 */ /* 0x008fe4000f8e02ff */
[C---:B------:R-:W-:Y:S02]  /*0550*/  IMAD R13, R4.reuse, UR23, R11 ;  /* 0x00000017040d7c24 */ /* 0x040fe4000f8e020b */
[----:B------:R-:W-:-:S04]  /*0560*/  IMAD.WIDE.U32 R8, R4, UR22, R8 ;  /* 0x0000001604087c25 */ /* 0x000fc8000f8e0008 */
[----:B------:R-:W-:Y:S01]  /*0570*/  IMAD R7, R0, UR15, R7 ;  /* 0x0000000f00077c24 */ /* 0x000fe2000f8e0207 */
[----:B------:R-:W-:Y:S01]  /*0580*/  IADD3 R9, PT, PT, R9, R13, RZ ;  /* 0x0000000d09097210 */ /* 0x000fe20007ffe0ff */
[C---:B------:R-:W-:Y:S02]  /*0590*/  IMAD R11, R2.reuse, UR9, R3 ;  /* 0x00000009020b7c24 */ /* 0x040fe4000f8e0203 */
[----:B------:R-:W-:Y:S01]  /*05a0*/  IMAD.WIDE.U32 R2, R2, UR8, R6 ;  /* 0x0000000802027c25 */ /* 0x000fe2000f8e0006 */
[----:B------:R-:W1:Y:S03]  /*05b0*/  LDCU.64 UR8, c[0x0][0x380] ;  /* 0x00007000ff0877ac */ /* 0x000e660008000a00 */
[----:B------:R-:W-:Y:S02]  /*05c0*/  IMAD R7, R19, UR20, RZ ;  /* 0x0000001413077c24 */ /* 0x000fe4000f8e02ff */
[----:B------:R-:W-:-:S02]  /*05d0*/  IMAD.IADD R3, R3, 0x1, R11 ;  /* 0x0000000103037824 */ /* 0x000fc400078e020b */
[----:B------:R-:W-:Y:S02]  /*05e0*/  IMAD R5, R5, UR12, RZ ;  /* 0x0000000c05057c24 */ /* 0x000fe4000f8e02ff */
[C---:B------:R-:W-:Y:S02]  /*05f0*/  IMAD R11, R18.reuse, UR21, R7 ;  /* 0x00000015120b7c24 */ /* 0x040fe4000f8e0207 */
[----:B------:R-:W-:-:S04]  /*0600*/  IMAD.WIDE.U32 R6, R18, UR20, R8 ;  /* 0x0000001412067c25 */ /* 0x000fc8000f8e0008 */
[----:B------:R-:W-:Y:S01]  /*0610*/  IMAD R9, R4, UR13, R5 ;  /* 0x0000000d04097c24 */ /* 0x000fe2000f8e0205 */
[----:B------:R-:W-:Y:S01]  /*0620*/  LEA R16, P0, R6, UR10, 0x3 ;  /* 0x0000000a06107c11 */ /* 0x000fe2000f8018ff */
[----:B------:R-:W-:Y:S01]  /*0630*/  IMAD.WIDE.U32 R4, R4, UR12, R2 ;  /* 0x0000000c04047c25 */ /* 0x000fe2000f8e0002 */
[----:B------:R-:W-:-:S03]  /*0640*/  IADD3 R3, PT, PT, R7, R11, RZ ;  /* 0x0000000b07037210 */ /* 0x000fc60007ffe0ff */
[----:B------:R-:W-:Y:S01]  /*0650*/  IMAD.IADD R5, R5, 0x1, R9 ;  /* 0x0000000105057824 */ /* 0x000fe200078e0209 */
[----:B------:R-:W-:Y:S01]  /*0660*/  LEA.HI.X R17, R6, UR11, R3, 0x3, P0 ;  /* 0x0000000b06117c11 */ /* 0x000fe200080f1c03 */
[----:B0-----:R-:W-:-:S05]  /*0670*/  IMAD R3, R19, UR6, RZ ;  /* 0x0000000613037c24 */ /* 0x001fca000f8e02ff */
[----:B----4-:R-:W2:Y:S01]  /*0680*/  LDG.E.64 R16, desc[UR38][R16.64] ;  /* 0x0000002610107981 */ /* 0x010ea2000c1e1b00 */
[C---:B------:R-:W-:Y:S02]  /*0690*/  IMAD R7, R18.reuse, UR7, R3 ;  /* 0x0000000712077c24 */ /* 0x040fe4000f8e0203 */
[----:B------:R-:W-:-:S05]  /*06a0*/  IMAD.WIDE.U32 R2, R18, UR6, R4 ;  /* 0x0000000612027c25 */ /* 0x000fca000f8e0004 */
[----:B------:R-:W-:Y:S02]  /*06b0*/  IADD3 R3, PT, PT, R3, R7, RZ ;  /* 0x0000000703037210 */ /* 0x000fe40007ffe0ff */
[----:B-1----:R-:W-:-:S04]  /*06c0*/  LEA R22, P0, R2, UR8, 0x1 ;  /* 0x0000000802167c11 */ /* 0x002fc8000f8008ff */
[----:B------:R-:W-:-:S05]  /*06d0*/  LEA.HI.X R23, R2, UR9, R3, 0x1, P0 ;  /* 0x0000000902177c11 */ /* 0x000fca00080f0c03 */
[----:B------:R0:W5:Y:S01]  /*06e0*/  LDG.E.U16 R22, desc[UR38][R22.64] ;  /* 0x0000002616167981 */ /* 0x000162000c1e1500 */
[----:B------:R-:W-:Y:S01]  /*06f0*/  UIADD3 UR40, UPT, UPT, UR37, UR5, URZ ;  /* 0x0000000525287290 */ /* 0x000fe2000fffe0ff */
[----:B------:R-:W-:Y:S01]  /*0700*/  BSSY.RECONVERGENT B6, `(.L_x_515) ;  /* 0x0000016000067945 */ /* 0x000fe20003800200 */
[C---:B--2---:R-:W-:Y:S02]  /*0710*/  ISETP.GE.U32.AND P0, PT, R16.reuse, UR36, PT ;  /* 0x0000002410007c0c */ /* 0x044fe4000bf06070 */
[----:B------:R-:W-:Y:S02]  /*0720*/  ISETP.GT.U32.AND P1, PT, R16, -0x1, PT ;  /* 0xffffffff1000780c */ /* 0x000fe40003f24070 */
[C---:B------:R-:W-:Y:S02]  /*0730*/  ISETP.GE.AND.EX P0, PT, R17.reuse, UR40, PT, P0 ;  /* 0x0000002811007c0c */ /* 0x040fe4000bf06300 */
[----:B------:R-:W-:-:S13]  /*0740*/  ISETP.GT.AND.EX P1, PT, R17, -0x1, PT, P1 ;  /* 0xffffffff1100780c */ /* 0x000fda0003f24310 */
[----:B0-----:R-:W-:Y:S05]  /*0750*/  @!P0 BRA P1, `(.L_x_516) ;  /* 0x0000000000408947 */ /* 0x001fea0000800000 */
[----:B------:R-:W-:Y:S01]  /*0760*/  MOV R2, 0x188 ;  /* 0x0000018800027802 */ /* 0x000fe20000000f00 */
[----:B------:R-:W0:Y:S01]  /*0770*/  LDCU.64 UR4, c[0x4][0x180] ;  /* 0x01003000ff0477ac */ /* 0x000e220008000a00 */
[----:B------:R-:W-:Y:S02]  /*0780*/  HFMA2 R12, -RZ, RZ, 0, 5.9604644775390625e-08 ;  /* 0x00000001ff0c7431 */ /* 0x000fe400000001ff */
[----:B------:R-:W-:Y:S01]  /*0790*/  IMAD.MOV.U32 R8, RZ, RZ, 0x45 ;  /* 0x00000045ff087424 */ /* 0x000fe200078e00ff */
[----:B------:R-:W1:Y:S01]  /*07a0*/  LDCU.64 UR6, c[0x4][0x178] ;  /* 0x01002f00ff0677ac */ /* 0x000e620008000a00 */
[----:B------:R-:W2:Y:S01]  /*07b0*/  LDC.64 R2, c[0x4][R2] ;  /* 0x0100000002027b82 */ /* 0x000ea20000000a00 */
[----:B------:R-:W-:Y:S01]  /*07c0*/  IMAD.MOV.U32 R13, RZ, RZ, RZ ;  /* 0x000000ffff0d7224 */ /* 0x000fe200078e00ff */
[----:B------:R-:W3:Y:S01]  /*07d0*/  LDCU.64 UR8, c[0x4][0x88] ;  /* 0x01001100ff0877ac */ /* 0x000ee20008000a00 */
[----:B0-----:R-:W-:Y:S01]  /*07e0*/  IMAD.U32 R4, RZ, RZ, UR4 ;  /* 0x00000004ff047e24 */ /* 0x001fe2000f8e00ff */
[----:B------:R-:W-:Y:S01]  /*07f0*/  MOV R5, UR5 ;  /* 0x0000000500057c02 */ /* 0x000fe20008000f00 */
[----:B-1----:R-:W-:Y:S01]  /*0800*/  IMAD.U32 R6, RZ, RZ, UR6 ;  /* 0x00000006ff067e24 */ /* 0x002fe2000f8e00ff */
[----:B------:R-:W-:Y:S01]  /*0810*/  MOV R7, UR7 ;  /* 0x0000000700077c02 */ /* 0x000fe20008000f00 */
[----:B---3--:R-:W-:Y:S01]  /*0820*/  IMAD.U32 R10, RZ, RZ, UR8 ;  /* 0x00000008ff0a7e24 */ /* 0x008fe2000f8e00ff */
[----:B------:R-:W-:-:S07]  /*0830*/  MOV R11, UR9 ;  /* 0x00000009000b7c02 */ /* 0x000fce0008000f00 */
[----:B------:R-:W-:-:S07]  /*0840*/  LEPC R20, `(.L_x_516) ;  /* 0x000000001014794e */ /* 0x000fce0000000000 */
[----:B--2--5:R-:W-:Y:S05]  /*0850*/  CALL.ABS.NOINC R2 ;  /* 0x0000000002007343 */ /* 0x024fea0003c00000 */
.L_x_516:
[----:B------:R-:W-:Y:S05]  /*0860*/  BSYNC.RECONVERGENT B6 ;  /* 0x0000000000067941 */ /* 0x000fea0003800200 */
.L_x_515:
[----:B------:R-:W0:Y:S01]  /*0870*/  LDCU.64 UR4, c[0x0][0x410] ;  /* 0x00008200ff0477ac */ /* 0x000e220008000a00 */
[C---:B------:R-:W-:Y:S02]  /*0880*/  IMAD R3, R18.reuse, UR40, RZ ;  /* 0x0000002812037c24 */ /* 0x040fe4000f8e02ff */
[----:B------:R-:W-:-:S04]  /*0890*/  IMAD.WIDE.U32 R16, R18, UR36, R16 ;  /* 0x0000002412107c25 */ /* 0x000fc8000f8e0010 */
[----:B------:R-:W-:-:S05]  /*08a0*/  IMAD R3, R19, UR36, R3 ;  /* 0x0000002413037c24 */ /* 0x000fca000f8e0203 */
[----:B------:R-:W-:Y:S02]  /*08b0*/  IADD3 R3, PT, PT, R17, R3, RZ ;  /* 0x0000000311037210 */ /* 0x000fe40007ffe0ff */
[----:B0-----:R-:W-:-:S04]  /*08c0*/  LEA R2, P0, R16, UR4, 0x1 ;  /* 0x0000000410027c11 */ /* 0x001fc8000f8008ff */
[----:B------:R-:W-:-:S05]  /*08d0*/  LEA.HI.X R3, R16, UR5, R3, 0x1, P0 ;  /* 0x0000000510037c11 */ /* 0x000fca00080f0c03 */
[----:B-----5:R-:W-:Y:S01]  /*08e0*/  STG.E.U16 desc[UR38][R2.64], R22 ;  /* 0x0000001602007986 */ /* 0x020fe2000c101526 */
[----:B------:R-:W-:Y:S05]  /*08f0*/  EXIT ;  /* 0x000000000000794d */ /* 0x000fea0003800000 */
        .weak           $__internal_27_$__cuda_sm20_div_s64
        .type           $__internal_27_$__cuda_sm20_div_s64,@function
        .size           $__internal_27_$__cuda_sm20_div_s64,(.L_x_954 - $__internal_27_$__cuda_sm20_div_s64)
$__internal_27_$__cuda_sm20_div_s64:
[----:B------:R-:W0:Y:S01]  /*0900*/  LDC.64 R4, c[0x0][0x390] ;  /* 0x0000e400ff047b82 */ /* 0x000e220000000a00 */
[----:B------:R-:W-:Y:S02]  /*0910*/  ISETP.LE.AND P3, PT, RZ, UR6, PT ;  /* 0x00000006ff007c0c */ /* 0x000fe4000bf63270 */
[----:B0-----:R-:W-:Y:S02]  /*0920*/  IADD3 R7, P1, PT, RZ, -R4, RZ ;  /* 0x80000004ff077210 */ /* 0x001fe40007f3e0ff */
[----:B------:R-:W-:-:S03]  /*0930*/  ISETP.GE.AND P0, PT, R5, RZ, PT ;  /* 0x000000ff0500720c */ /* 0x000fc60003f06270 */
        /* <DEDUP_REMOVED lines=17> */
[----:B------:R-:W-:-:S04]  /*0a50*/  IMAD.HI.U32 R12, P1, R11, R15, R12 ;  /* 0x0000000f0b0c7227 */ /* 0x000fc8000782000c */
[----:B------:R-:W-:Y:S01]  /*0a60*/  IMAD.X R9, R9, 0x1, R11, P0 ;  /* 0x0000000109097824 */ /* 0x000fe200000e060b */
[----:B------:R-:W-:-:S04]  /*0a70*/  IADD3 R13, P2, PT, R19, R12, RZ ;  /* 0x0000000c130d7210 */ /* 0x000fc80007f5e0ff */
[----:B------:R-:W-:Y:S01]  /*0a80*/  IADD3.X R15, PT, PT, RZ, RZ, R9, P2, P1 ;  /* 0x000000ffff0f7210 */ /* 0x000fe200017e2409 */
[----:B------:R-:W-:-:S04]  /*0a90*/  IMAD.WIDE.U32 R10, R13, R6, RZ ;  /* 0x000000060d0a7225 */ /* 0x000fc800078e00ff */
[----:B------:R-:W-:Y:S01]  /*0aa0*/  IMAD R9, R13, R7, R11 ;  /* 0x000000070d097224 */ /* 0x000fe200078e020b */
[----:B------:R-:W-:-:S03]  /*0ab0*/  IADD3 R11, P0, PT, RZ, -R10, RZ ;  /* 0x8000000aff0b7210 */ /* 0x000fc60007f1e0ff */
[----:B------:R-:W-:Y:S02]  /*0ac0*/  IMAD R9, R15, R6, R9 ;  /* 0x000000060f097224 */ /* 0x000fe400078e0209 */
[----:B------:R-:W-:-:S03]  /*0ad0*/  IMAD.HI.U32 R12, R13, R11, RZ ;  /* 0x0000000b0d0c7227 */ /* 0x000fc600078e00ff */
[----:B------:R-:W-:Y:S02]  /*0ae0*/  IADD3.X R10, PT, PT, RZ, ~R9, RZ, P0, !PT ;  /* 0x80000009ff0a7210 */ /* 0x000fe400007fe4ff */
[----:B------:R-:W-:-:S03]  /*0af0*/  IADD3 R9, P4, PT, RZ, -UR5, RZ ;  /* 0x80000005ff097c10 */ /* 0x000fc6000ff9e0ff */
[----:B------:R-:W-:Y:S01]  /*0b00*/  IMAD.WIDE.U32 R12, P0, R13, R10, R12 ;  /* 0x0000000a0d0c7225 */ /* 0x000fe2000780000c */
[----:B------:R-:W-:-:S03]  /*0b10*/  SEL R9, R9, UR5, !P3 ;  /* 0x0000000509097c07 */ /* 0x000fc6000d800000 */
[----:B------:R-:W-:Y:S02]  /*0b20*/  IMAD.X R14, RZ, RZ, ~UR6, P4 ;  /* 0x80000006ff0e7e24 */ /* 0x000fe4000a0e06ff */
[----:B------:R-:W-:-:S03]  /*0b30*/  IMAD.HI.U32 R12, P1, R15, R11, R12 ;  /* 0x0000000b0f0c7227 */ /* 0x000fc6000782000c */
[----:B------:R-:W-:Y:S01]  /*0b40*/  SEL R14, R14, UR6, !P3 ;  /* 0x000000060e0e7c07 */ /* 0x000fe2000d800000 */
[CC--:B------:R-:W-:Y:S02]  /*0b50*/  IMAD R11, R15.reuse, R10.reuse, RZ ;  /* 0x0000000a0f0b7224 */ /* 0x0c0fe400078e02ff */
[----:B------:R-:W-:-:S03]  /*0b60*/  IMAD.HI.U32 R10, R15, R10, RZ ;  /* 0x0000000a0f0a7227 */ /* 0x000fc600078e00ff */
[----:B------:R-:W-:Y:S01]  /*0b70*/  IADD3 R12, P2, PT, R11, R12, RZ ;  /* 0x0000000c0b0c7210 */ /* 0x000fe20007f5e0ff */
[----:B------:R-:W-:Y:S01]  /*0b80*/  IMAD.MOV.U32 R11, RZ, RZ, RZ ;  /* 0x000000ffff0b7224 */ /* 0x000fe200078e00ff */
[----:B------:R-:W-:-:S03]  /*0b90*/  IADD3.X R15, PT, PT, R10, R15, RZ, P0, !PT ;  /* 0x0000000f0a0f7210 */ /* 0x000fc600007fe4ff */
[----:B------:R-:W-:Y:S01]  /*0ba0*/  IMAD.HI.U32 R10, R12, R9, RZ ;  /* 0x000000090c0a7227 */ /* 0x000fe200078e00ff */
        /* <DEDUP_REMOVED lines=10> */
[C---:B------:R-:W-:Y:S01]  /*0c50*/  IMAD R11, R13.reuse, R7, R11 ;  /* 0x000000070d0b7224 */ /* 0x040fe200078e020b */
[----:B------:R-:W-:Y:S02]  /*0c60*/  IADD3 R10, P2, PT, R13, 0x1, RZ ;  /* 0x000000010d0a7810 */ /* 0x000fe40007f5e0ff */
[-C--:B------:R-:W-:Y:S01]  /*0c70*/  ISETP.GE.U32.AND P0, PT, R17, R6.reuse, PT ;  /* 0x000000061100720c */ /* 0x080fe20003f06070 */
[----:B------:R-:W-:Y:S01]  /*0c80*/  IMAD R11, R15, R6, R11 ;  /* 0x000000060f0b7224 */ /* 0x000fe200078e020b */
[----:B------:R-:W-:-:S04]  /*0c90*/  IADD3.X R12, PT, PT, RZ, R15, RZ, P2, !PT ;  /* 0x0000000fff0c7210 */ /* 0x000fc800017fe4ff */
[----:B------:R-:W-:Y:S02]  /*0ca0*/  IADD3.X R19, PT, PT, ~R11, R14, RZ, P1, !PT ;  /* 0x0000000e0b137210 */ /* 0x000fe40000ffe5ff */
[----:B------:R-:W-:Y:S02]  /*0cb0*/  IADD3 R9, P1, PT, R17, -R6, RZ ;  /* 0x8000000611097210 */ /* 0x000fe40007f3e0ff */
[----:B------:R-:W-:-:S03]  /*0cc0*/  ISETP.GE.U32.AND.EX P0, PT, R19, R7, PT, P0 ;  /* 0x000000071300720c */ /* 0x000fc60003f06100 */
[----:B------:R-:W-:Y:S01]  /*0cd0*/  IMAD.X R11, R19, 0x1, ~R7, P1 ;  /* 0x00000001130b7824 */ /* 0x000fe200008e0e07 */
[----:B------:R-:W-:Y:S02]  /*0ce0*/  SEL R9, R9, R17, P0 ;  /* 0x0000001109097207 */ /* 0x000fe40000000000 */
[----:B------:R-:W-:Y:S02]  /*0cf0*/  SEL R13, R10, R13, P0 ;  /* 0x0000000d0a0d7207 */ /* 0x000fe40000000000 */
[----:B------:R-:W-:Y:S02]  /*0d00*/  SEL R11, R11, R19, P0 ;  /* 0x000000130b0b7207 */ /* 0x000fe40000000000 */
[----:B------:R-:W-:Y:S02]  /*0d10*/  ISETP.GE.U32.AND P1, PT, R9, R6, PT ;  /* 0x000000060900720c */ /* 0x000fe40003f26070 */
[----:B------:R-:W-:Y:S02]  /*0d20*/  SEL R6, R12, R15, P0 ;  /* 0x0000000f0c067207 */ /* 0x000fe40000000000 */
[----:B------:R-:W-:-:S02]  /*0d30*/  IADD3 R18, P2, PT, R13, 0x1, RZ ;  /* 0x000000010d127810 */ /* 0x000fc40007f5e0ff */
[----:B------:R-:W-:Y:S02]  /*0d40*/  ISETP.GE.U32.AND.EX P0, PT, R11, R7, PT, P1 ;  /* 0x000000070b00720c */ /* 0x000fe40003f06110 */
[----:B------:R-:W-:Y:S01]  /*0d50*/  LOP3.LUT R9, R5, UR6, RZ, 0x3c, !PT ;  /* 0x0000000605097c12 */ /* 0x000fe2000f8e3cff */
[----:B------:R-:W-:Y:S01]  /*0d60*/  IMAD.X R19, RZ, RZ, R6, P2 ;  /* 0x000000ffff137224 */ /* 0x000fe200010e0606 */
[----:B------:R-:W-:Y:S02]  /*0d70*/  SEL R18, R18, R13, P0 ;  /* 0x0000000d12127207 */ /* 0x000fe40000000000 */
[----:B------:R-:W-:Y:S01]  /*0d80*/  ISETP.GE.AND P1, PT, R9, RZ, PT ;  /* 0x000000ff0900720c */ /* 0x000fe20003f26270 */
[----:B------:R-:W-:Y:S01]  /*0d90*/  IMAD.MOV.U32 R9, RZ, RZ, 0x0 ;  /* 0x00000000ff097424 */ /* 0x000fe200078e00ff */
[----:B------:R-:W-:Y:S02]  /*0da0*/  SEL R19, R19, R6, P0 ;  /* 0x0000000613137207 */ /* 0x000fe40000000000 */
[----:B------:R-:W-:-:S02]  /*0db0*/  IADD3 R7, P2, PT, RZ, -R18, RZ ;  /* 0x80000012ff077210 */ /* 0x000fc40007f5e0ff */
[----:B------:R-:W-:Y:S02]  /*0dc0*/  ISETP.NE.U32.AND P0, PT, R4, RZ, PT ;  /* 0x000000ff0400720c */ /* 0x000fe40003f05070 */
[-C--:B------:R-:W-:Y:S02]  /*0dd0*/  IADD3.X R4, PT, PT, RZ, ~R19.reuse, RZ, P2, !PT ;  /* 0x80000013ff047210 */ /* 0x080fe400017fe4ff */
[----:B------:R-:W-:Y:S02]  /*0de0*/  ISETP.NE.AND.EX P0, PT, R5, RZ, PT, P0 ;  /* 0x000000ff0500720c */ /* 0x000fe40003f05300 */
[----:B------:R-:W-:Y:S02]  /*0df0*/  SEL R18, R7, R18, !P1 ;  /* 0x0000001207127207 */ /* 0x000fe40004800000 */
[----:B------:R-:W-:Y:S02]  /*0e00*/  SEL R19, R4, R19, !P1 ;  /* 0x0000001304137207 */ /* 0x000fe40004800000 */
[----:B------:R-:W-:-:S02]  /*0e10*/  SEL R18, R18, 0xffffffff, P0 ;  /* 0xffffffff12127807 */ /* 0x000fc40000000000 */
[----:B------:R-:W-:Y:S01]  /*0e20*/  SEL R19, R19, 0xffffffff, P0 ;  /* 0xffffffff13137807 */ /* 0x000fe20000000000 */
[----:B------:R-:W-:Y:S06]  /*0e30*/  RET.REL.NODEC R8 `(_ZN2at6native30max_unpooling3d_forward_kernelIN3c108BFloat16EEEvNS_27GenericPackedTensorAccessorIKT_Lm4ENS_16DefaultPtrTraitsElEENS4_IKlLm4ES7_lEEPS5_llll) ;  /* 0xfffffff008707950 */ /* 0x000fec0003c3ffff */
.L_x_517:
        /* <DEDUP_REMOVED lines=12> */
.L_x_954:


//--------------------- .text._ZN2at6native30max_unpooling3d_forward_kernelIN3c104HalfEEEvNS_27GenericPackedTensorAccessorIKT_Lm4ENS_16DefaultPtrTraitsElEENS4_IKlLm4ES7_lEEPS5_llll --------------------------
	.section	.text._ZN2at6native30max_unpooling3d_forward_kernelIN3c104HalfEEEvNS_27GenericPackedTensorAccessorIKT_Lm4ENS_16DefaultPtrTraitsElEENS4_IKlLm4ES7_lEEPS5_llll,"ax",@progbits
	.align	128
        .global         _ZN2at6native30max_unpooling3d_forward_kernelIN3c104HalfEEEvNS_27GenericPackedTensorAccessorIKT_Lm4ENS_16DefaultPtrTraitsElEENS4_IKlLm4ES7_lEEPS5_llll
        .type           _ZN2at6native30max_unpooling3d_forward_kernelIN3c104HalfEEEvNS_27GenericPackedTensorAccessorIKT_Lm4ENS_16DefaultPtrTraitsElEENS4_IKlLm4ES7_lEEPS5_llll,@function
        .size           _ZN2at6native30max_unpooling3d_forward_kernelIN3c104HalfEEEvNS_27GenericPackedTensorAccessorIKT_Lm4ENS_16DefaultPtrTraitsElEENS4_IKlLm4ES7_lEEPS5_llll,(.L_x_955 - _ZN2at6native30max_unpooling3d_forward_kernelIN3c104HalfEEEvNS_27GenericPackedTensorAccessorIKT_Lm4ENS_16DefaultPtrTraitsElEENS4_IKlLm4ES7_lEEPS5_llll)
        .other          _ZN2at6native30max_unpooling3d_forward_kernelIN3c104HalfEEEvNS_27GenericPackedTensorAccessorIKT_Lm4ENS_16DefaultPtrTraitsElEENS4_IKlLm4ES7_lEEPS5_llll,@"STO_CUDA_ENTRY STV_DEFAULT"
_ZN2at6native30max_unpooling3d_forward_kernelIN3c104HalfEEEvNS_27GenericPackedTensorAccessorIKT_Lm4ENS_16DefaultPtrTraitsElEENS4_IKlLm4ES7_lEEPS5_llll:
.text._ZN2at6native30max_unpooling3d_forward_kernelIN3c104HalfEEEvNS_27GenericPackedTensorAccessorIKT_Lm4ENS_16DefaultPtrTraitsElEENS4_IKlLm4ES7_lEEPS5_llll:
        /* <DEDUP_REMOVED lines=42> */
.L_x_518:
[----:B------:R-:W-:-:S07]  /*02a0*/  MOV R8, 0x2c0 ;  /* 0x000002c000087802 */ /* 0x000fce0000000f00 */
[----:B------:R-:W-:Y:S05]  /*02b0*/  CALL.REL.NOINC `($__internal_28_$__cuda_sm20_div_s64) ;  /* 0x0000000400907944 */ /* 0x000fea0003c00000 */
        /* <DEDUP_REMOVED lines=9> */
.L_x_519:
        /* <DEDUP_REMOVED lines=81> */
.L_x_521:
[----:B------:R-:W-:Y:S05]  /*0860*/  BSYNC.RECONVERGENT B6 ;  /* 0x0000000000067941 */ /* 0x000fea0003800200 */
.L_x_520:
        /* <DEDUP_REMOVED lines=9> */
        .weak           $__internal_28_$__cuda_sm20_div_s64
        .type           $__internal_28_$__cuda_sm20_div_s64,@function
        .size           $__internal_28_$__cuda_sm20_div_s64,(.L_x_955 - $__internal_28_$__cuda_sm20_div_s64)
$__internal_28_$__cuda_sm20_div_s64:
        /* <DEDUP_REMOVED lines=83> */
[----:B------:R-:W-:Y:S06]  /*0e30*/  RET.REL.NODEC R8 `(_ZN2at6native30max_unpooling3d_forward_kernelIN3c104HalfEEEvNS_27GenericPackedTensorAccessorIKT_Lm4ENS_16DefaultPtrTraitsElEENS4_IKlLm4ES7_lEEPS5_llll) ;  /* 0xfffffff008707950 */ /* 0x000fec0003c3ffff */
.L_x_522:
        /* <DEDUP_REMOVED lines=12> */
.L_x_955:


//--------------------- .text._ZN2at6native30max_unpooling3d_forward_kernelIfEEvNS_27GenericPackedTensorAccessorIKT_Lm4ENS_16DefaultPtrTraitsElEENS2_IKlLm4ES5_lEEPS3_llll --------------------------
	.section	.text._ZN2at6native30max_unpooling3d_forward_kernelIfEEvNS_27GenericPackedTensorAccessorIKT_Lm4ENS_16DefaultPtrTraitsElEENS2_IKlLm4ES5_lEEPS3_llll,"ax",@progbits
	.align	128
        .global         _ZN2at6native30max_unpooling3d_forward_kernelIfEEvNS_27GenericPackedTensorAccessorIKT_Lm4ENS_16DefaultPtrTraitsElEENS2_IKlLm4ES5_lEEPS3_llll
        .type           _ZN2at6native30max_unpooling3d_forward_kernelIfEEvNS_27GenericPackedTensorAccessorIKT_Lm4ENS_16DefaultPtrTraitsElEENS2_IKlLm4ES5_lEEPS3_llll,@function
        .size           _ZN2at6native30max_unpooling3d_forward_kernelIfEEvNS_27GenericPackedTensorAccessorIKT_Lm4ENS_16DefaultPtrTraitsElEENS2_IKlLm4ES5_lEEPS3_llll,(.L_x_956 - _ZN2at6native30max_unpooling3d_forward_kernelIfEEvNS_27GenericPackedTensorAccessorIKT_Lm4ENS_16DefaultPtrTraitsElEENS2_IKlLm4ES5_lEEPS3_llll)
        .other          _ZN2at6native30max_unpooling3d_forward_kernelIfEEvNS_27GenericPackedTensorAccessorIKT_Lm4ENS_16DefaultPtrTraitsElEENS2_IKlLm4ES5_lEEPS3_llll,@"STO_CUDA_ENTRY STV_DEFAULT"
_ZN2at6native30max_unpooling3d_forward_kernelIfEEvNS_27GenericPackedTensorAccessorIKT_Lm4ENS_16DefaultPtrTraitsElEENS2_IKlLm4ES5_lEEPS3_llll:
.text._ZN2at6native30max_unpooling3d_forward_kernelIfEEvNS_27GenericPackedTensorAccessorIKT_Lm4ENS_16DefaultPtrTraitsElEENS2_IKlLm4ES5_lEEPS3_llll:
        /* <DEDUP_REMOVED lines=42> */
.L_x_523:
[----:B------:R-:W-:-:S07]  /*02a0*/  MOV R8, 0x2c0 ;  /* 0x000002c000087802 */ /* 0x000fce0000000f00 */
[----:B------:R-:W-:Y:S05]  /*02b0*/  CALL.REL.NOINC `($__internal_29_$__cuda_sm20_div_s64) ;  /* 0x0000000400907944 */ /* 0x000fea0003c00000 */
        /* <DEDUP_REMOVED lines=9> */
.L_x_524:
        /* <DEDUP_REMOVED lines=57> */
[----:B------:R0:W5:Y:S01]  /*06e0*/  LDG.E R22, desc[UR38][R22.64] ;  /* 0x0000002616167981 */ /* 0x000162000c1e1900 */
        /* <DEDUP_REMOVED lines=23> */
.L_x_526:
[----:B------:R-:W-:Y:S05]  /*0860*/  BSYNC.RECONVERGENT B6 ;  /* 0x0000000000067941 */ /* 0x000fea0003800200 */
.L_x_525:
[----:B------:R-:W0:Y:S01]  /*0870*/  LDCU.64 UR4, c[0x0][0x410] ;  /* 0x00008200ff0477ac */ /* 0x000e220008000a00 */
[C---:B------:R-:W-:Y:S02]  /*0880*/  IMAD R3, R18.reuse, UR40, RZ ;  /* 0x0000002812037c24 */ /* 0x040fe4000f8e02ff */
[----:B------:R-:W-:-:S04]  /*0890*/  IMAD.WIDE.U32 R16, R18, UR36, R16 ;  /* 0x0000002412107c25 */ /* 0x000fc8000f8e0010 */
[----:B------:R-:W-:-:S05]  /*08a0*/  IMAD R3, R19, UR36, R3 ;  /* 0x0000002413037c24 */ /* 0x000fca000f8e0203 */
[----:B------:R-:W-:Y:S02]  /*08b0*/  IADD3 R3, PT, PT, R17, R3, RZ ;  /* 0x0000000311037210 */ /* 0x000fe40007ffe0ff */
[----:B0-----:R-:W-:-:S04]  /*08c0*/  LEA R2, P0, R16, UR4, 0x2 ;  /* 0x0000000410027c11 */ /* 0x001fc8000f8010ff */
[----:B------:R-:W-:-:S05]  /*08d0*/  LEA.HI.X R3, R16, UR5, R3, 0x2, P0 ;  /* 0x0000000510037c11 */ /* 0x000fca00080f1403 */
[----:B-----5:R-:W-:Y:S01]  /*08e0*/  STG.E desc[UR38][R2.64], R22 ;  /* 0x0000001602007986 */ /* 0x020fe2000c101926 */
[----:B------:R-:W-:Y:S05]  /*08f0*/  EXIT ;  /* 0x000000000000794d */ /* 0x000fea0003800000 */
        .weak           $__internal_29_$__cuda_sm20_div_s64
        .type           $__internal_29_$__cuda_sm20_div_s64,@function
        .size           $__internal_29_$__cuda_sm20_div_s64,(.L_x_956 - $__internal_29_$__cuda_sm20_div_s64)
$__internal_29_$__cuda_sm20_div_s64:
        /* <DEDUP_REMOVED lines=83> */
[----:B------:R-:W-:Y:S06]  /*0e30*/  RET.REL.NODEC R8 `(_ZN2at6native30max_unpooling3d_forward_kernelIfEEvNS_27GenericPackedTensorAccessorIKT_Lm4ENS_16DefaultPtrTraitsElEENS2_IKlLm4ES5_lEEPS3_llll) ;  /* 0xfffffff008707950 */ /* 0x000fec0003c3ffff */
.L_x_527:
        /* <DEDUP_REMOVED lines=12> */
.L_x_956:


//--------------------- .text._ZN2at6native30max_unpooling3d_forward_kernelIdEEvNS_27GenericPackedTensorAccessorIKT_Lm4ENS_16DefaultPtrTraitsElEENS2_IKlLm4ES5_lEEPS3_llll --------------------------
	.section	.text._ZN2at6native30max_unpooling3d_forward_kernelIdEEvNS_27GenericPackedTensorAccessorIKT_Lm4ENS_16DefaultPtrTraitsElEENS2_IKlLm4ES5_lEEPS3_llll,"ax",@progbits
	.align	128
        .global         _ZN2at6native30max_unpooling3d_forward_kernelIdEEvNS_27GenericPackedTensorAccessorIKT_Lm4ENS_16DefaultPtrTraitsElEENS2_IKlLm4ES5_lEEPS3_llll
        .type           _ZN2at6native30max_unpooling3d_forward_kernelIdEEvNS_27GenericPackedTensorAccessorIKT_Lm4ENS_16DefaultPtrTraitsElEENS2_IKlLm4ES5_lEEPS3_llll,@function
        .size           _ZN2at6native30max_unpooling3d_forward_kernelIdEEvNS_27GenericPackedTensorAccessorIKT_Lm4ENS_16DefaultPtrTraitsElEENS2_IKlLm4ES5_lEEPS3_llll,(.L_x_957 - _ZN2at6native30max_unpooling3d_forward_kernelIdEEvNS_27GenericPackedTensorAccessorIKT_Lm4ENS_16DefaultPtrTraitsElEENS2_IKlLm4ES5_lEEPS3_llll)
        .other          _ZN2at6native30max_unpooling3d_forward_kernelIdEEvNS_27GenericPackedTensorAccessorIKT_Lm4ENS_16DefaultPtrTraitsElEENS2_IKlLm4ES5_lEEPS3_llll,@"STO_CUDA_ENTRY STV_DEFAULT"
_ZN2at6native30max_unpooling3d_forward_kernelIdEEvNS_27GenericPackedTensorAccessorIKT_Lm4ENS_16DefaultPtrTraitsElEENS2_IKlLm4ES5_lEEPS3_llll:
.text._ZN2at6native30max_unpooling3d_forward_kernelIdEEvNS_27GenericPackedTensorAccessorIKT_Lm4ENS_16DefaultPtrTraitsElEENS2_IKlLm4ES5_lEEPS3_llll:
        /* <DEDUP_REMOVED lines=42> */
.L_x_528:
[----:B------:R-:W-:-:S07]  /*02a0*/  MOV R8, 0x2c0 ;  /* 0x000002c000087802 */ /* 0x000fce0000000f00 */
[----:B------:R-:W-:Y:S05]  /*02b0*/  CALL.REL.NOINC `($__internal_30_$__cuda_sm20_div_s64) ;  /* 0x0000000400907944 */ /* 0x000fea0003c00000 */
        /* <DEDUP_REMOVED lines=9> */
.L_x_529:
        /* <DEDUP_REMOVED lines=56> */
[----:B------:R-:W-:-:S06]  /*06d0*/  LEA.HI.X R19, R2, UR9, R3, 0x3, P0 ;  /* 0x0000000902137c11 */ /* 0x000fcc00080f1c03 */
[----:B------:R-:W5:Y:S01]  /*06e0*/  LDG.E.64 R18, desc[UR38][R18.64] ;  /* 0x0000002612127981 */ /* 0x000f62000c1e1b00 */
[----:B------:R-:W-:Y:S01]  /*06f0*/  UIADD3 UR40, UPT, UPT, UR37, UR5, URZ ;  /* 0x0000000525287290 */ /* 0x000fe2000fffe0ff */
[----:B------:R-:W-:Y:S01]  /*0700*/  BSSY.RECONVERGENT B6, `(.L_x_530) ;  /* 0x0000016000067945 */ /* 0x000fe20003800200 */
[C---:B--2---:R-:W-:Y:S02]  /*0710*/  ISETP.GE.U32.AND P0, PT, R16.reuse, UR36, PT ;  /* 0x0000002410007c0c */ /* 0x044fe4000bf06070 */
[----:B------:R-:W-:Y:S02]  /*0720*/  ISETP.GT.U32.AND P1, PT, R16, -0x1, PT ;  /* 0xffffffff1000780c */ /* 0x000fe40003f24070 */
[C---:B------:R-:W-:Y:S02]  /*0730*/  ISETP.GE.AND.EX P0, PT, R17.reuse, UR40, PT, P0 ;  /* 0x0000002811007c0c */ /* 0x040fe4000bf06300 */
[----:B------:R-:W-:-:S13]  /*0740*/  ISETP.GT.AND.EX P1, PT, R17, -0x1, PT, P1 ;  /* 0xffffffff1100780c */ /* 0x000fda0003f24310 */
[----:B------:R-:W-:Y:S05]  /*0750*/  @!P0 BRA P1, `(.L_x_531) ;  /* 0x0000000000408947 */ /* 0x000fea0000800000 */
        /* <DEDUP_REMOVED lines=16> */
.L_x_531:
[----:B------:R-:W-:Y:S05]  /*0860*/  BSYNC.RECONVERGENT B6 ;  /* 0x0000000000067941 */ /* 0x000fea0003800200 */
.L_x_530:
[----:B------:R-:W0:Y:S01]  /*0870*/  LDCU.64 UR4, c[0x0][0x410] ;  /* 0x00008200ff0477ac */ /* 0x000e220008000a00 */
[C---:B------:R-:W-:Y:S02]  /*0880*/  IMAD R3, R22.reuse, UR40, RZ ;  /* 0x0000002816037c24 */ /* 0x040fe4000f8e02ff */
[----:B------:R-:W-:-:S04]  /*0890*/  IMAD.WIDE.U32 R16, R22, UR36, R16 ;  /* 0x0000002416107c25 */ /* 0x000fc8000f8e0010 */
[----:B------:R-:W-:-:S05]  /*08a0*/  IMAD R3, R23, UR36, R3 ;  /* 0x0000002417037c24 */ /* 0x000fca000f8e0203 */
[----:B------:R-:W-:Y:S02]  /*08b0*/  IADD3 R3, PT, PT, R17, R3, RZ ;  /* 0x0000000311037210 */ /* 0x000fe40007ffe0ff */
[----:B0-----:R-:W-:-:S04]  /*08c0*/  LEA R2, P0, R16, UR4, 0x3 ;  /* 0x0000000410027c11 */ /* 0x001fc8000f8018ff */
[----:B------:R-:W-:-:S05]  /*08d0*/  LEA.HI.X R3, R16, UR5, R3, 0x3, P0 ;  /* 0x0000000510037c11 */ /* 0x000fca00080f1c03 */
[----:B-----5:R-:W-:Y:S01]  /*08e0*/  STG.E.64 desc[UR38][R2.64], R18 ;  /* 0x0000001202007986 */ /* 0x020fe2000c101b26 */
[----:B------:R-:W-:Y:S05]  /*08f0*/  EXIT ;  /* 0x000000000000794d */ /* 0x000fea0003800000 */
        .weak           $__internal_30_$__cuda_sm20_div_s64
        .type           $__internal_30_$__cuda_sm20_div_s64,@function
        .size           $__internal_30_$__cuda_sm20_div_s64,(.L_x_957 - $__internal_30_$__cuda_sm20_div_s64)
$__internal_30_$__cuda_sm20_div_s64:
        /* <DEDUP_REMOVED lines=83> */
[----:B------:R-:W-:Y:S06]  /*0e30*/  RET.REL.NODEC R8 `(_ZN2at6native30max_unpooling3d_forward_kernelIdEEvNS_27GenericPackedTensorAccessorIKT_Lm4ENS_16DefaultPtrTraitsElEENS2_IKlLm4ES5_lEEPS3_llll) ;  /* 0xfffffff008707950 */ /* 0x000fec0003c3ffff */
.L_x_532:
        /* <DEDUP_REMOVED lines=12> */
.L_x_957:


//--------------------- .text._ZN2at6native30max_unpooling3d_forward_kernelIsEEvNS_27GenericPackedTensorAccessorIKT_Lm4ENS_16DefaultPtrTraitsElEENS2_IKlLm4ES5_lEEPS3_llll --------------------------
	.section	.text._ZN2at6native30max_unpooling3d_forward_kernelIsEEvNS_27GenericPackedTensorAccessorIKT_Lm4ENS_16DefaultPtrTraitsElEENS2_IKlLm4ES5_lEEPS3_llll,"ax",@progbits
	.align	128
        .global         _ZN2at6native30max_unpooling3d_forward_kernelIsEEvNS_27GenericPackedTensorAccessorIKT_Lm4ENS_16DefaultPtrTraitsElEENS2_IKlLm4ES5_lEEPS3_llll
        .type           _ZN2at6native30max_unpooling3d_forward_kernelIsEEvNS_27GenericPackedTensorAccessorIKT_Lm4ENS_16DefaultPtrTraitsElEENS2_IKlLm4ES5_lEEPS3_llll,@function
        .size           _ZN2at6native30max_unpooling3d_forward_kernelIsEEvNS_27GenericPackedTensorAccessorIKT_Lm4ENS_16DefaultPtrTraitsElEENS2_IKlLm4ES5_lEEPS3_llll,(.L_x_958 - _ZN2at6native30max_unpooling3d_forward_kernelIsEEvNS_27GenericPackedTensorAccessorIKT_Lm4ENS_16DefaultPtrTraitsElEENS2_IKlLm4ES5_lEEPS3_llll)
        .other          _ZN2at6native30max_unpooling3d_forward_kernelIsEEvNS_27GenericPackedTensorAccessorIKT_Lm4ENS_16DefaultPtrTraitsElEENS2_IKlLm4ES5_lEEPS3_llll,@"STO_CUDA_ENTRY STV_DEFAULT"
_ZN2at6native30max_unpooling3d_forward_kernelIsEEvNS_27GenericPackedTensorAccessorIKT_Lm4ENS_16DefaultPtrTraitsElEENS2_IKlLm4ES5_lEEPS3_llll:
.text._ZN2at6native30max_unpooling3d_forward_kernelIsEEvNS_27GenericPackedTensorAccessorIKT_Lm4ENS_16DefaultPtrTraitsElEENS2_IKlLm4ES5_lEEPS3_llll:
        /* <DEDUP_REMOVED lines=42> */
.L_x_533:
[----:B------:R-:W-:-:S07]  /*02a0*/  MOV R8, 0x2c0 ;  /* 0x000002c000087802 */ /* 0x000fce0000000f00 */
[----:B------:R-:W-:Y:S05]  /*02b0*/  CALL.REL.NOINC `($__internal_31_$__cuda_sm20_div_s64) ;  /* 0x0000000400907944 */ /* 0x000fea0003c00000 */
        /* <DEDUP_REMOVED lines=9> */
.L_x_534:
        /* <DEDUP_REMOVED lines=81> */
.L_x_536:
[----:B------:R-:W-:Y:S05]  /*0860*/  BSYNC.RECONVERGENT B6 ;  /* 0x0000000000067941 */ /* 0x000fea0003800200 */
.L_x_535:
        /* <DEDUP_REMOVED lines=9> */
        .weak           $__internal_31_$__cuda_sm20_div_s64
        .type           $__internal_31_$__cuda_sm20_div_s64,@function
        .size           $__internal_31_$__cuda_sm20_div_s64,(.L_x_958 - $__internal_31_$__cuda_sm20_div_s64)
$__internal_31_$__cuda_sm20_div_s64:
        /* <DEDUP_REMOVED lines=83> */
[----:B------:R-:W-:Y:S06]  /*0e30*/  RET.REL.NODEC R8 `(_ZN2at6native30max_unpooling3d_forward_kernelIsEEvNS_27GenericPackedTensorAccessorIKT_Lm4ENS_16DefaultPtrTraitsElEENS2_IKlLm4ES5_lEEPS3_llll) ;  /* 0xfffffff008707950 */ /* 0x000fec0003c3ffff */
.L_x_537:
        /* <DEDUP_REMOVED lines=12> */
.L_x_958:


//--------------------- .text._ZN2at6native30max_unpooling3d_forward_kernelIlEEvNS_27GenericPackedTensorAccessorIKT_Lm4ENS_16DefaultPtrTraitsElEENS2_IKlLm4ES5_lEEPS3_llll --------------------------
	.section	.text._ZN2at6native30max_unpooling3d_forward_kernelIlEEvNS_27GenericPackedTensorAccessorIKT_Lm4ENS_16DefaultPtrTraitsElEENS2_IKlLm4ES5_lEEPS3_llll,"ax",@progbits
	.align	128
        .global         _ZN2at6native30max_unpooling3d_forward_kernelIlEEvNS_27GenericPackedTensorAccessorIKT_Lm4ENS_16DefaultPtrTraitsElEENS2_IKlLm4ES5_lEEPS3_llll
        .type           _ZN2at6native30max_unpooling3d_forward_kernelIlEEvNS_27GenericPackedTensorAccessorIKT_Lm4ENS_16DefaultPtrTraitsElEENS2_IKlLm4ES5_lEEPS3_llll,@function
        .size           _ZN2at6native30max_unpooling3d_forward_kernelIlEEvNS_27GenericPackedTensorAccessorIKT_Lm4ENS_16DefaultPtrTraitsElEENS2_IKlLm4ES5_lEEPS3_llll,(.L_x_959 - _ZN2at6native30max_unpooling3d_forward_kernelIlEEvNS_27GenericPackedTensorAccessorIKT_Lm4ENS_16DefaultPtrTraitsElEENS2_IKlLm4ES5_lEEPS3_llll)
        .other          _ZN2at6native30max_unpooling3d_forward_kernelIlEEvNS_27GenericPackedTensorAccessorIKT_Lm4ENS_16DefaultPtrTraitsElEENS2_IKlLm4ES5_lEEPS3_llll,@"STO_CUDA_ENTRY STV_DEFAULT"
_ZN2at6native30max_unpooling3d_forward_kernelIlEEvNS_27GenericPackedTensorAccessorIKT_Lm4ENS_16DefaultPtrTraitsElEENS2_IKlLm4ES5_lEEPS3_llll:
.text._ZN2at6native30max_unpooling3d_forward_kernelIlEEvNS_27GenericPackedTensorAccessorIKT_Lm4ENS_16DefaultPtrTraitsElEENS2_IKlLm4ES5_lEEPS3_llll:
        /* <DEDUP_REMOVED lines=42> */
.L_x_538:
[----:B------:R-:W-:-:S07]  /*02a0*/  MOV R8, 0x2c0 ;  /* 0x000002c000087802 */ /* 0x000fce0000000f00 */
[----:B------:R-:W-:Y:S05]  /*02b0*/  CALL.REL.NOINC `($__internal_32_$__cuda_sm20_div_s64) ;  /* 0x0000000400907944 */ /* 0x000fea0003c00000 */
        /* <DEDUP_REMOVED lines=9> */
.L_x_539:
        /* <DEDUP_REMOVED lines=81> */
.L_x_541:
[----:B------:R-:W-:Y:S05]  /*0860*/  BSYNC.RECONVERGENT B6 ;  /* 0x0000000000067941 */ /* 0x000fea0003800200 */
.L_x_540:
        /* <DEDUP_REMOVED lines=9> */
        .weak           $__internal_32_$__cuda_sm20_div_s64
        .type           $__internal_32_$__cuda_sm20_div_s64,@function
        .size           $__internal_32_$__cuda_sm20_div_s64,(.L_x_959 - $__internal_32_$__cuda_sm20_div_s64)
$__internal_32_$__cuda_sm20_div_s64:
        /* <DEDUP_REMOVED lines=83> */
[----:B------:R-:W-:Y:S06]  /*0e30*/  RET.REL.NODEC R8 `(_ZN2at6native30max_unpooling3d_forward_kernelIlEEvNS_27GenericPackedTensorAccessorIKT_Lm4ENS_16DefaultPtrTraitsElEENS2_IKlLm4ES5_lEEPS3_llll) ;  /* 0xfffffff008707950 */ /* 0x000fec0003c3ffff */
.L_x_542:
        /* <DEDUP_REMOVED lines=12> */
.L_x_959:


//--------------------- .text._ZN2at6native30max_unpooling3d_forward_kernelIiEEvNS_27GenericPackedTensorAccessorIKT_Lm4ENS_16DefaultPtrTraitsElEENS2_IKlLm4ES5_lEEPS3_llll --------------------------
	.section	.text._ZN2at6native30max_unpooling3d_forward_kernelIiEEvNS_27GenericPackedTensorAccessorIKT_Lm4ENS_16DefaultPtrTraitsElEENS2_IKlLm4ES5_lEEPS3_llll,"ax",@progbits
	.align	128
        .global         _ZN2at6native30max_unpooling3d_forward_kernelIiEEvNS_27GenericPackedTensorAccessorIKT_Lm4ENS_16DefaultPtrTraitsElEENS2_IKlLm4ES5_lEEPS3_llll
        .type           _ZN2at6native30max_unpooling3d_forward_kernelIiEEvNS_27GenericPackedTensorAccessorIKT_Lm4ENS_16DefaultPtrTraitsElEENS2_IKlLm4ES5_lEEPS3_llll,@function
        .size           _ZN2at6native30max_unpooling3d_forward_kernelIiEEvNS_27GenericPackedTensorAccessorIKT_Lm4ENS_16DefaultPtrTraitsElEENS2_IKlLm4ES5_lEEPS3_llll,(.L_x_960 - _ZN2at6native30max_unpooling3d_forward_kernelIiEEvNS_27GenericPackedTensorAccessorIKT_Lm4ENS_16DefaultPtrTraitsElEENS2_IKlLm4ES5_lEEPS3_llll)
        .other          _ZN2at6native30max_unpooling3d_forward_kernelIiEEvNS_27GenericPackedTensorAccessorIKT_Lm4ENS_16DefaultPtrTraitsElEENS2_IKlLm4ES5_lEEPS3_llll,@"STO_CUDA_ENTRY STV_DEFAULT"
_ZN2at6native30max_unpooling3d_forward_kernelIiEEvNS_27GenericPackedTensorAccessorIKT_Lm4ENS_16DefaultPtrTraitsElEENS2_IKlLm4ES5_lEEPS3_llll:
.text._ZN2at6native30max_unpooling3d_forward_kernelIiEEvNS_27GenericPackedTensorAccessorIKT_Lm4ENS_16DefaultPtrTraitsElEENS2_IKlLm4ES5_lEEPS3_llll:
        /* <DEDUP_REMOVED lines=42> */
.L_x_543:
[----:B------:R-:W-:-:S07]  /*02a0*/  MOV R8, 0x2c0 ;  /* 0x000002c000087802 */ /* 0x000fce0000000f00 */
[----:B------:R-:W-:Y:S05]  /*02b0*/  CALL.REL.NOINC `($__internal_33_$__cuda_sm20_div_s64) ;  /* 0x0000000400907944 */ /* 0x000fea0003c00000 */
        /* <DEDUP_REMOVED lines=9> */
.L_x_544:
        /* <DEDUP_REMOVED lines=81> */
.L_x_546:
[----:B------:R-:W-:Y:S05]  /*0860*/  BSYNC.RECONVERGENT B6 ;  /* 0x0000000000067941 */ /* 0x000fea0003800200 */
.L_x_545:
        /* <DEDUP_REMOVED lines=9> */
        .weak           $__internal_33_$__cuda_sm20_div_s64
        .type           $__internal_33_$__cuda_sm20_div_s64,@function
        .size           $__internal_33_$__cuda_sm20_div_s64,(.L_x_960 - $__internal_33_$__cuda_sm20_div_s64)
$__internal_33_$__cuda_sm20_div_s64:
        /* <DEDUP_REMOVED lines=83> */
[----:B------:R-:W-:Y:S06]  /*0e30*/  RET.REL.NODEC R8 `(_ZN2at6native30max_unpooling3d_forward_kernelIiEEvNS_27GenericPackedTensorAccessorIKT_Lm4ENS_16DefaultPtrTraitsElEENS2_IKlLm4ES5_lEEPS3_llll) ;  /* 0xfffffff008707950 */ /* 0x000fec0003c3ffff */
.L_x_547:
        /* <DEDUP_REMOVED lines=12> */
.L_x_960:


//--------------------- .text._ZN2at6native30max_unpooling3d_forward_kernelIaEEvNS_27GenericPackedTensorAccessorIKT_Lm4ENS_16DefaultPtrTraitsElEENS2_IKlLm4ES5_lEEPS3_llll --------------------------
	.section	.text._ZN2at6native30max_unpooling3d_forward_kernelIaEEvNS_27GenericPackedTensorAccessorIKT_Lm4ENS_16DefaultPtrTraitsElEENS2_IKlLm4ES5_lEEPS3_llll,"ax",@progbits
	.align	128
        .global         _ZN2at6native30max_unpooling3d_forward_kernelIaEEvNS_27GenericPackedTensorAccessorIKT_Lm4ENS_16DefaultPtrTraitsElEENS2_IKlLm4ES5_lEEPS3_llll
        .type           _ZN2at6native30max_unpooling3d_forward_kernelIaEEvNS_27GenericPackedTensorAccessorIKT_Lm4ENS_16DefaultPtrTraitsElEENS2_IKlLm4ES5_lEEPS3_llll,@function
        .size           _ZN2at6native30max_unpooling3d_forward_kernelIaEEvNS_27GenericPackedTensorAccessorIKT_Lm4ENS_16DefaultPtrTraitsElEENS2_IKlLm4ES5_lEEPS3_llll,(.L_x_961 - _ZN2at6native30max_unpooling3d_forward_kernelIaEEvNS_27GenericPackedTensorAccessorIKT_Lm4ENS_16DefaultPtrTraitsElEENS2_IKlLm4ES5_lEEPS3_llll)
        .other          _ZN2at6native30max_unpooling3d_forward_kernelIaEEvNS_27GenericPackedTensorAccessorIKT_Lm4ENS_16DefaultPtrTraitsElEENS2_IKlLm4ES5_lEEPS3_llll,@"STO_CUDA_ENTRY STV_DEFAULT"
_ZN2at6native30max_unpooling3d_forward_kernelIaEEvNS_27GenericPackedTensorAccessorIKT_Lm4ENS_16DefaultPtrTraitsElEENS2_IKlLm4ES5_lEEPS3_llll:
.text._ZN2at6native30max_unpooling3d_forward_kernelIaEEvNS_27GenericPackedTensorAccessorIKT_Lm4ENS_16DefaultPtrTraitsElEENS2_IKlLm4ES5_lEEPS3_llll:
        /* <DEDUP_REMOVED lines=42> */
.L_x_548:
[----:B------:R-:W-:-:S07]  /*02a0*/  MOV R8, 0x2c0 ;  /* 0x000002c000087802 */ /* 0x000fce0000000f00 */
[----:B------:R-:W-:Y:S05]  /*02b0*/  CALL.REL.NOINC `($__internal_34_$__cuda_sm20_div_s64) ;  /* 0x0000000400887944 */ /* 0x000fea0003c00000 */
        /* <DEDUP_REMOVED lines=9> */
.L_x_549:
        /* <DEDUP_REMOVED lines=27> */
[----:B-1----:R-:W-:Y:S02]  /*0500*/  IMAD R11, R5, UR22, RZ ;  /* 0x00000016050b7c24 */ /* 0x002fe4000f8e02ff */
[----:B------:R-:W-:Y:S01]  /*0510*/  IMAD.MOV.U32 R8, RZ, RZ, R6 ;  /* 0x000000ffff087224 */ /* 0x000fe200078e0006 */
[----:B------:R-:W-:Y:S01]  /*0520*/  IADD3 R9, PT, PT, R7, R9, RZ ;  /* 0x0000000907097210 */ /* 0x000fe20007ffe0ff */
[----:B------:R-:W-:Y:S02]  /*0530*/  IMAD R13, R4, UR23, R11 ;  /* 0x00000017040d7c24 */ /* 0x000fe4000f8e020b */
[----:B--2---:R-:W-:-:S04]  /*0540*/  IMAD.WIDE.U32 R6, R0, UR14, RZ ;  /* 0x0000000e00067c25 */ /* 0x004fc8000f8e00ff */
[----:B------:R-:W-:-:S04]  /*0550*/  IMAD.WIDE.U32 R8, R4, UR22, R8 ;  /* 0x0000001604087c25 */ /* 0x000fc8000f8e0008 */
[----:B---3--:R-:W-:Y:S01]  /*0560*/  IMAD R3, R3, UR8, RZ ;  /* 0x0000000803037c24 */ /* 0x008fe2000f8e02ff */
[----:B------:R-:W-:Y:S01]  /*0570*/  IADD3 R9, PT, PT, R9, R13, RZ ;  /* 0x0000000d09097210 */ /* 0x000fe20007ffe0ff */
[----:B------:R-:W-:Y:S02]  /*0580*/  IMAD R7, R0, UR15, R7 ;  /* 0x0000000f00077c24 */ /* 0x000fe4000f8e0207 */
[----:B------:R-:W-:Y:S02]  /*0590*/  IMAD R13, R19, UR20, RZ ;  /* 0x00000014130d7c24 */ /* 0x000fe4000f8e02ff */
[C---:B------:R-:W-:Y:S02]  /*05a0*/  IMAD R11, R2.reuse, UR9, R3 ;  /* 0x00000009020b7c24 */ /* 0x040fe4000f8e0203 */
[----:B------:R-:W-:Y:S01]  /*05b0*/  IMAD.WIDE.U32 R2, R2, UR8, R6 ;  /* 0x0000000802027c25 */ /* 0x000fe2000f8e0006 */
[----:B------:R-:W1:Y:S03]  /*05c0*/  LDCU.64 UR8, c[0x0][0x380] ;  /* 0x00007000ff0877ac */ /* 0x000e660008000a00 */
[----:B------:R-:W-:-:S04]  /*05d0*/  IMAD.WIDE.U32 R6, R18, UR20, R8 ;  /* 0x0000001412067c25 */ /* 0x000fc8000f8e0008 */
[----:B------:R-:W-:Y:S01]  /*05e0*/  IMAD R13, R18, UR21, R13 ;  /* 0x00000015120d7c24 */ /* 0x000fe2000f8e020d */
[----:B------:R-:W-:Y:S01]  /*05f0*/  LEA R16, P0, R6, UR10, 0x3 ;  /* 0x0000000a06107c11 */ /* 0x000fe2000f8018ff */
[----:B------:R-:W-:Y:S02]  /*0600*/  IMAD R5, R5, UR12, RZ ;  /* 0x0000000c05057c24 */ /* 0x000fe4000f8e02ff */
[----:B------:R-:W-:Y:S01]  /*0610*/  IMAD.IADD R3, R3, 0x1, R11 ;  /* 0x0000000103037824 */ /* 0x000fe200078e020b */
[----:B------:R-:W-:Y:S01]  /*0620*/  IADD3 R7, PT, PT, R7, R13, RZ ;  /* 0x0000000d07077210 */ /* 0x000fe20007ffe0ff */
[C---:B------:R-:W-:Y:S02]  /*0630*/  IMAD R9, R4.reuse, UR13, R5 ;  /* 0x0000000d04097c24 */ /* 0x040fe4000f8e0205 */
[----:B------:R-:W-:Y:S01]  /*0640*/  IMAD.WIDE.U32 R4, R4, UR12, R2 ;  /* 0x0000000c04047c25 */ /* 0x000fe2000f8e0002 */
[----:B------:R-:W-:-:S03]  /*0650*/  LEA.HI.X R17, R6, UR11, R7, 0x3, P0 ;  /* 0x0000000b06117c11 */ /* 0x000fc600080f1c07 */
[----:B------:R-:W-:-:S03]  /*0660*/  IMAD.IADD R5, R5, 0x1, R9 ;  /* 0x0000000105057824 */ /* 0x000fc600078e0209 */
[----:B----4-:R-:W2:Y:S01]  /*0670*/  LDG.E.64 R16, desc[UR38][R16.64] ;  /* 0x0000002610107981 */ /* 0x010ea2000c1e1b00 */
[----:B0-----:R-:W-:Y:S02]  /*0680*/  IMAD R7, R19, UR6, RZ ;  /* 0x0000000613077c24 */ /* 0x001fe4000f8e02ff */
[----:B------:R-:W-:-:S04]  /*0690*/  IMAD.WIDE.U32 R2, R18, UR6, R4 ;  /* 0x0000000612027c25 */ /* 0x000fc8000f8e0004 */
[----:B------:R-:W-:Y:S01]  /*06a0*/  IMAD R7, R18, UR7, R7 ;  /* 0x0000000712077c24 */ /* 0x000fe2000f8e0207 */
[----:B-1----:R-:W-:-:S04]  /*06b0*/  IADD3 R22, P0, PT, R2, UR8, RZ ;  /* 0x0000000802167c10 */ /* 0x002fc8000ff1e0ff */
[----:B------:R-:W-:-:S05]  /*06c0*/  IADD3.X R23, PT, PT, R3, UR9, R7, P0, !PT ;  /* 0x0000000903177c10 */ /* 0x000fca00087fe407 */
[----:B------:R0:W5:Y:S01]  /*06d0*/  LDG.E.U8 R22, desc[UR38][R22.64] ;  /* 0x0000002616167981 */ /* 0x000162000c1e1100 */
        /* <DEDUP_REMOVED lines=9> */
[----:B------:R-:W-:Y:S02]  /*0770*/  HFMA2 R8, -RZ, RZ, 0, 4.112720489501953125e-06 ;  /* 0x00000045ff087431 */ /* 0x000fe400000001ff */
[----:B------:R-:W-:Y:S01]  /*0780*/  IMAD.MOV.U32 R12, RZ, RZ, 0x1 ;  /* 0x00000001ff0c7424 */ /* 0x000fe200078e00ff */
[----:B------:R-:W-:Y:S01]  /*0790*/  MOV R13, RZ ;  /* 0x000000ff000d7202 */ /* 0x000fe20000000f00 */
[----:B------:R-:W1:Y:S01]  /*07a0*/  LDCU.64 UR6, c[0x4][0x178] ;  /* 0x01002f00ff0677ac */ /* 0x000e620008000a00 */
[----:B------:R-:W2:Y:S01]  /*07b0*/  LDC.64 R2, c[0x4][R2] ;  /* 0x0100000002027b82 */ /* 0x000ea20000000a00 */
[----:B------:R-:W3:Y:S01]  /*07c0*/  LDCU.64 UR8, c[0x4][0x50] ;  /* 0x01000a00ff0877ac */ /* 0x000ee20008000a00 */
[----:B0-----:R-:W-:Y:S01]  /*07d0*/  MOV R4, UR4 ;  /* 0x0000000400047c02 */ /* 0x001fe20008000f00 */
[----:B------:R-:W-:Y:S01]  /*07e0*/  IMAD.U32 R5, RZ, RZ, UR5 ;  /* 0x00000005ff057e24 */ /* 0x000fe2000f8e00ff */
[----:B-1----:R-:W-:Y:S01]  /*07f0*/  MOV R6, UR6 ;  /* 0x0000000600067c02 */ /* 0x002fe20008000f00 */
[----:B------:R-:W-:Y:S01]  /*0800*/  IMAD.U32 R7, RZ, RZ, UR7 ;  /* 0x00000007ff077e24 */ /* 0x000fe2000f8e00ff */
[----:B---3--:R-:W-:Y:S01]  /*0810*/  MOV R10, UR8 ;  /* 0x00000008000a7c02 */ /* 0x008fe20008000f00 */
[----:B------:R-:W-:-:S07]  /*0820*/  IMAD.U32 R11, RZ, RZ, UR9 ;  /* 0x00000009ff0b7e24 */ /* 0x000fce000f8e00ff */
[----:B------:R-:W-:-:S07]  /*0830*/  LEPC R20, `(.L_x_551) ;  /* 0x000000001014794e */ /* 0x000fce0000000000 */
[----:B--2--5:R-:W-:Y:S05]  /*0840*/  CALL.ABS.NOINC R2 ;  /* 0x0000000002007343 */ /* 0x024fea0003c00000 */
.L_x_551:
[----:B------:R-:W-:Y:S05]  /*0850*/  BSYNC.RECONVERGENT B6 ;  /* 0x0000000000067941 */ /* 0x000fea0003800200 */
.L_x_550:
[----:B------:R-:W0:Y:S01]  /*0860*/  LDCU.64 UR4, c[0x0][0x410] ;  /* 0x00008200ff0477ac */ /* 0x000e220008000a00 */
[----:B------:R-:W-:-:S04]  /*0870*/  IMAD.WIDE.U32 R16, R18, UR36, R16 ;  /* 0x0000002412107c25 */ /* 0x000fc8000f8e0010 */
[----:B------:R-:W-:-:S04]  /*0880*/  IMAD R3, R18, UR40, RZ ;  /* 0x0000002812037c24 */ /* 0x000fc8000f8e02ff */
[----:B------:R-:W-:Y:S01]  /*0890*/  IMAD R3, R19, UR36, R3 ;  /* 0x0000002413037c24 */ /* 0x000fe2000f8e0203 */
[----:B0-----:R-:W-:-:S04]  /*08a0*/  IADD3 R2, P0, PT, R16, UR4, RZ ;  /* 0x0000000410027c10 */ /* 0x001fc8000ff1e0ff */
[----:B------:R-:W-:-:S05]  /*08b0*/  IADD3.X R3, PT, PT, R17, UR5, R3, P0, !PT ;  /* 0x0000000511037c10 */ /* 0x000fca00087fe403 */
[----:B-----5:R-:W-:Y:S01]  /*08c0*/  STG.E.U8 desc[UR38][R2.64], R22 ;  /* 0x0000001602007986 */ /* 0x020fe2000c101126 */
[----:B------:R-:W-:Y:S05]  /*08d0*/  EXIT ;  /* 0x000000000000794d */ /* 0x000fea0003800000 */
        .weak           $__internal_34_$__cuda_sm20_div_s64
        .type           $__internal_34_$__cuda_sm20_div_s64,@function
        .size           $__internal_34_$__cuda_sm20_div_s64,(.L_x_961 - $__internal_34_$__cuda_sm20_div_s64)
$__internal_34_$__cuda_sm20_div_s64:
        /* <DEDUP_REMOVED lines=83> */
[----:B------:R-:W-:Y:S06]  /*0e10*/  RET.REL.NODEC R8 `(_ZN2at6native30max_unpooling3d_forward_kernelIaEEvNS_27GenericPackedTensorAccessorIKT_Lm4ENS_16DefaultPtrTraitsElEENS2_IKlLm4ES5_lEEPS3_llll) ;  /* 0xfffffff008787950 */ /* 0x000fec0003c3ffff */
.L_x_552:
        /* <DEDUP_REMOVED lines=14> */
.L_x_961:


//--------------------- .text._ZN2at6native30max_unpooling3d_forward_kernelIhEEvNS_27GenericPackedTensorAccessorIKT_Lm4ENS_16DefaultPtrTraitsElEENS2_IKlLm4ES5_lEEPS3_llll --------------------------
	.section	.text._ZN2at6native30max_unpooling3d_forward_kernelIhEEvNS_27GenericPackedTensorAccessorIKT_Lm4ENS_16DefaultPtrTraitsElEENS2_IKlLm4ES5_lEEPS3_llll,"ax",@progbits
	.align	128
        .global         _ZN2at6native30max_unpooling3d_forward_kernelIhEEvNS_27GenericPackedTensorAccessorIKT_Lm4ENS_16DefaultPtrTraitsElEENS2_IKlLm4ES5_lEEPS3_llll
        .type           _ZN2at6native30max_unpooling3d_forward_kernelIhEEvNS_27GenericPackedTensorAccessorIKT_Lm4ENS_16DefaultPtrTraitsElEENS2_IKlLm4ES5_lEEPS3_llll,@function
        .size           _ZN2at6native30max_unpooling3d_forward_kernelIhEEvNS_27GenericPackedTensorAccessorIKT_Lm4ENS_16DefaultPtrTraitsElEENS2_IKlLm4ES5_lEEPS3_llll,(.L_x_962 - _ZN2at6native30max_unpooling3d_forward_kernelIhEEvNS_27GenericPackedTensorAccessorIKT_Lm4ENS_16DefaultPtrTraitsElEENS2_IKlLm4ES5_lEEPS3_llll)
        .other          _ZN2at6native30max_unpooling3d_forward_kernelIhEEvNS_27GenericPackedTensorAccessorIKT_Lm4ENS_16DefaultPtrTraitsElEENS2_IKlLm4ES5_lEEPS3_llll,@"STO_CUDA_ENTRY STV_DEFAULT"
_ZN2at6native30max_unpooling3d_forward_kernelIhEEvNS_27GenericPackedTensorAccessorIKT_Lm4ENS_16DefaultPtrTraitsElEENS2_IKlLm4ES5_lEEPS3_llll:
.text._ZN2at6native30max_unpooling3d_forward_kernelIhEEvNS_27GenericPackedTensorAccessorIKT_Lm4ENS_16DefaultPtrTraitsElEENS2_IKlLm4ES5_lEEPS3_llll:
        /* <DEDUP_REMOVED lines=42> */
.L_x_553:
[----:B------:R-:W-:-:S07]  /*02a0*/  MOV R8, 0x2c0 ;  /* 0x000002c000087802 */ /* 0x000fce0000000f00 */
[----:B------:R-:W-:Y:S05]  /*02b0*/  CALL.REL.NOINC `($__internal_35_$__cuda_sm20_div_s64) ;  /* 0x0000000400887944 */ /* 0x000fea0003c00000 */
        /* <DEDUP_REMOVED lines=9> */
.L_x_554:
        /* <DEDUP_REMOVED lines=80> */
.L_x_556:
[----:B------:R-:W-:Y:S05]  /*0850*/  BSYNC.RECONVERGENT B6 ;  /* 0x0000000000067941 */ /* 0x000fea0003800200 */
.L_x_555:
        /* <DEDUP_REMOVED lines=8> */
        .weak           $__internal_35_$__cuda_sm20_div_s64
        .type           $__internal_35_$__cuda_sm20_div_s64,@function
        .size           $__internal_35_$__cuda_sm20_div_s64,(.L_x_962 - $__internal_35_$__cuda_sm20_div_s64)
$__internal_35_$__cuda_sm20_div_s64:
        /* <DEDUP_REMOVED lines=83> */
[----:B------:R-:W-:Y:S06]  /*0e10*/  RET.REL.NODEC R8 `(_ZN2at6native30max_unpooling3d_forward_kernelIhEEvNS_27GenericPackedTensorAccessorIKT_Lm4ENS_16DefaultPtrTraitsElEENS2_IKlLm4ES5_lEEPS3_llll) ;  /* 0xfffffff008787950 */ /* 0x000fec0003c3ffff */
.L_x_557:
        /* <DEDUP_REMOVED lines=14> */
.L_x_962:


//--------------------- .text._ZN2at6native30max_unpooling2d_forward_kernelIN3c108BFloat16EEEvlPKT_PKllllllPS4_ --------------------------
	.section	.text._ZN2at6native30max_unpooling2d_forward_kernelIN3c108BFloat16EEEvlPKT_PKllllllPS4_,"ax",@progbits
	.align	128
        .global         _ZN2at6native30max_unpooling2d_forward_kernelIN3c108BFloat16EEEvlPKT_PKllllllPS4_
        .type           _ZN2at6native30max_unpooling2d_forward_kernelIN3c108BFloat16EEEvlPKT_PKllllllPS4_,@function
        .size           _ZN2at6native30max_unpooling2d_forward_kernelIN3c108BFloat16EEEvlPKT_PKllllllPS4_,(.L_x_964 - _ZN2at6native30max_unpooling2d_forward_kernelIN3c108BFloat16EEEvlPKT_PKllllllPS4_)
        .other          _ZN2at6native30max_unpooling2d_forward_kernelIN3c108BFloat16EEEvlPKT_PKllllllPS4_,@"STO_CUDA_ENTRY STV_DEFAULT"
_ZN2at6native30max_unpooling2d_forward_kernelIN3c108BFloat16EEEvlPKT_PKllllllPS4_:
.text._ZN2at6native30max_unpooling2d_forward_kernelIN3c108BFloat16EEEvlPKT_PKllllllPS4_:
[----:B------:R-:W0:Y:S01]  /*0000*/  LDC R1, c[0x0][0x37c] ;  /* 0x0000df00ff017b82 */ /* 0x000e220000000800 */
[----:B------:R-:W1:Y:S07]  /*0010*/  S2R R2, SR_TID.X ;  /* 0x0000000000027919 */ /* 0x000e6e0000002100 */
[----:B------:R-:W1:Y:S01]  /*0020*/  S2UR UR4, SR_CTAID.X ;  /* 0x00000000000479c3 */ /* 0x000e620000002500 */
[----:B------:R-:W2:Y:S01]  /*0030*/  LDCU.64 UR6, c[0x0][0x380] ;  /* 0x00007000ff0677ac */ /* 0x000ea20008000a00 */
[----:B------:R-:W-:-:S06]  /*0040*/  IMAD.MOV.U32 R3, RZ, RZ, RZ ;  /* 0x000000ffff037224 */ /* 0x000fcc00078e00ff */
[----:B------:R-:W1:Y:S02]  /*0050*/  LDC R5, c[0x0][0x360] ;  /* 0x0000d800ff057b82 */ /* 0x000e640000000800 */
[----:B-1----:R-:W-:-:S03]  /*0060*/  IMAD.WIDE.U32 R16, R5, UR4, R2 ;  /* 0x0000000405107c25 */ /* 0x002fc6000f8e0002 */
[----:B--2---:R-:W-:-:S04]  /*0070*/  ISETP.GE.U32.AND P0, PT, R16, UR6, PT ;  /* 0x0000000610007c0c */ /* 0x004fc8000bf06070 */
[----:B------:R-:W-:-:S13]  /*0080*/  ISETP.GE.AND.EX P0, PT, R17, UR7, PT, P0 ;  /* 0x0000000711007c0c */ /* 0x000fda000bf06300 */
[----:B0-----:R-:W-:Y:S05]  /*0090*/  @P0 EXIT ;  /* 0x000000000000094d */ /* 0x001fea0003800000 */
        /* <DEDUP_REMOVED lines=10> */
[C---:B------:R-:W-:Y:S02]  /*0140*/  ISETP.GE.U32.AND.EX P0, PT, R23.reuse, UR7, PT, P0 ;  /* 0x0000000717007c0c */ /* 0x040fe4000bf06100 */
[----:B------:R-:W-:Y:S01]  /*0150*/  SEL R7, R22, UR6, P1 ;  /* 0x0000000616077c07 */ /* 0x000fe20008800000 */
[----:B0-----:R-:W-:Y:S01]  /*0160*/  IMAD.U32 R16, RZ, RZ, UR5 ;  /* 0x00000005ff107e24 */ /* 0x001fe2000f8e00ff */
[----:B------:R-:W-:Y:S02]  /*0170*/  SEL R3, RZ, 0x1, P0 ;  /* 0x00000001ff037807 */ /* 0x000fe40000000000 */
[----:B------:R-:W-:Y:S02]  /*0180*/  SEL R6, R23, UR7, P1 ;  /* 0x0000000717067c07 */ /* 0x000fe40008800000 */
[----:B------:R-:W-:-:S02]  /*0190*/  IADD3 R7, P0, P1, R7, -R22, -R3 ;  /* 0x8000001607077210 */ /* 0x000fc4000791e803 */
[----:B------:R-:W-:Y:S02]  /*01a0*/  MOV R18, UR4 ;  /* 0x0000000400127c02 */ /* 0x000fe40008000f00 */
        /* <DEDUP_REMOVED lines=23> */
.L_x_559:
[----:B------:R-:W-:-:S07]  /*0320*/  MOV R0, 0x340 ;  /* 0x0000034000007802 */ /* 0x000fce0000000f00 */
[----:B------:R-:W-:Y:S05]  /*0330*/  CALL.REL.NOINC `($__internal_37_$__cuda_sm20_div_u64) ;  /* 0x0000002400307944 */ /* 0x000fea0003c00000 */
[----:B------:R-:W-:Y:S02]  /*0340*/  IMAD.MOV.U32 R4, RZ, RZ, R6 ;  /* 0x000000ffff047224 */ /* 0x000fe400078e0006 */
[----:B------:R-:W-:-:S07]  /*0350*/  IMAD.MOV.U32 R5, RZ, RZ, R7 ;  /* 0x000000ffff057224 */ /* 0x000fce00078e0007 */
.L_x_560:
[----:B------:R-:W-:Y:S05]  /*0360*/  BSYNC.RECONVERGENT B0 ;  /* 0x0000000000007941 */ /* 0x000fea0003800200 */
.L_x_558:
[----:B------:R-:W0:Y:S01]  /*0370*/  LDCU.128 UR8, c[0x0][0x3b0] ;  /* 0x00007600ff0877ac */ /* 0x000e220008000c00 */
[----:B------:R-:W-:Y:S01]  /*0380*/  IADD3 R24, P1, PT, R4, R3, RZ ;  /* 0x0000000304187210 */ /* 0x000fe20007f3e0ff */
[----:B------:R-:W-:Y:S01]  /*0390*/  BSSY.RECONVERGENT B6, `(.L_x_561) ;  /* 0x00000b7000067945 */ /* 0x000fe20003800200 */
[----:B------:R-:W1:Y:S02]  /*03a0*/  LDCU.64 UR38, c[0x0][0x358] ;  /* 0x00006b00ff2677ac */ /* 0x000e640008000a00 */
[----:B------:R-:W-:Y:S02]  /*03b0*/  LOP3.LUT R0, R24, 0x1, RZ, 0xc0, !PT ;  /* 0x0000000118007812 */ /* 0x000fe400078ec0ff */
[----:B------:R-:W-:Y:S01]  /*03c0*/  IADD3.X R25, PT, PT, RZ, R5, RZ, P1, !PT ;  /* 0x00000005ff197210 */ /* 0x000fe20000ffe4ff */
[----:B------:R-:W2:Y:S01]  /*03d0*/  LDCU UR41, c[0x0][0x398] ;  /* 0x00007300ff2977ac */ /* 0x000ea20008000800 */
[----:B------:R-:W-:Y:S01]  /*03e0*/  ISETP.NE.U32.AND P0, PT, R0, 0x1, PT ;  /* 0x000000010000780c */ /* 0x000fe20003f05070 */
[----:B------:R-:W3:Y:S03]  /*03f0*/  LDCU UR50, c[0x0][0x39c] ;  /* 0x00007380ff3277ac */ /* 0x000ee60008000800 */
[----:B------:R-:W-:Y:S01]  /*0400*/  ISETP.NE.U32.AND.EX P0, PT, RZ, RZ, PT, P0 ;  /* 0x000000ffff00720c */ /* 0x000fe20003f05100 */
        /* <DEDUP_REMOVED lines=9> */
[----:B------:R-:W0:Y:S01]  /*04a0*/  LDCU.128 UR44, c[0x0][0x380] ;  /* 0x00007000ff2c77ac */ /* 0x000e220008000c00 */
[----:B------:R-:W-:Y:S01]  /*04b0*/  UIADD3 UR40, UPT, UPT, UR37, UR4, URZ ;  /* 0x0000000425287290 */ /* 0x000fe2000fffe0ff */
[----:B-123--:R-:W-:Y:S11]  /*04c0*/  @!P0 BRA `(.L_x_562) ;  /* 0x00000008008c8947 */ /* 0x00eff60003800000 */
[----:B------:R-:W1:Y:S01]  /*04d0*/  LDCU UR4, c[0x0][0x3ac] ;  /* 0x00007580ff0477ac */ /* 0x000e620008000800 */
[----:B------:R-:W-:Y:S01]  /*04e0*/  SHF.R.S32.HI R9, RZ, 0x1f, R19 ;  /* 0x0000001fff097819 */ /* 0x000fe20000011413 */
[----:B------:R-:W-:Y:S03]  /*04f0*/  BSSY.RECONVERGENT B0, `(.L_x_563) ;  /* 0x000001f000007945 */ /* 0x000fe60003800200 */
[----:B-1----:R-:W-:-:S04]  /*0500*/  LOP3.LUT R0, R9, UR4, RZ, 0xfc, !PT ;  /* 0x0000000409007c12 */ /* 0x002fc8000f8efcff */
[----:B------:R-:W-:-:S13]  /*0510*/  ISETP.NE.U32.AND P0, PT, R0, RZ, PT ;  /* 0x000000ff0000720c */ /* 0x000fda0003f05070 */
[----:B------:R-:W-:Y:S05]  /*0520*/  @P0 BRA `(.L_x_564) ;  /* 0x0000000000540947 */ /* 0x000fea0003800000 */
[----:B------:R-:W1:Y:S01]  /*0530*/  LDCU UR4, c[0x0][0x3a8] ;  /* 0x00007500ff0477ac */ /* 0x000e620008000800 */
[----:B------:R-:W-:Y:S01]  /*0540*/  MOV R9, RZ ;  /* 0x000000ff00097202 */ /* 0x000fe20000000f00 */
[----:B-1----:R-:W1:Y:S01]  /*0550*/  I2F.U32.RP R0, UR4 ;  /* 0x0000000400007d06 */ /* 0x002e620008209000 */
[----:B------:R-:W-:-:S07]  /*0560*/  ISETP.NE.U32.AND P2, PT, RZ, UR4, PT ;  /* 0x00000004ff007c0c */ /* 0x000fce000bf45070 */
[----:B-1----:R-:W1:Y:S02]  /*0570*/  MUFU.RCP R0, R0 ;  /* 0x0000000000007308 */ /* 0x002e640000001000 */
[----:B-1----:R-:W-:-:S06]  /*0580*/  VIADD R4, R0, 0xffffffe ;  /* 0x0ffffffe00047836 */ /* 0x002fcc0000000000 */
[----:B------:R1:W2:Y:S02]  /*0590*/  F2I.FTZ.U32.TRUNC.NTZ R5, R4 ;  /* 0x0000000400057305 */ /* 0x0002a4000021f000 */
[----:B-1----:R-:W-:Y:S02]  /*05a0*/  IMAD.MOV.U32 R4, RZ, RZ, RZ ;  /* 0x000000ffff047224 */ /* 0x002fe400078e00ff */
[----:B--2---:R-:W-:-:S04]  /*05b0*/  IMAD.MOV R3, RZ, RZ, -R5 ;  /* 0x000000ffff037224 */ /* 0x004fc800078e0a05 */
        /* <DEDUP_REMOVED lines=12> */
.L_x_564:
[----:B------:R-:W1:Y:S01]  /*0680*/  LDCU.64 UR4, c[0x0][0x3a8] ;  /* 0x00007500ff0477ac */ /* 0x000e620008000a00 */
[----:B------:R-:W-:Y:S01]  /*0690*/  IMAD.MOV.U32 R14, RZ, RZ, R19 ;  /* 0x000000ffff0e7224 */ /* 0x000fe200078e0013 */
[----:B------:R-:W-:Y:S01]  /*06a0*/  MOV R0, 0x6e0 ;  /* 0x000006e000007802 */ /* 0x000fe20000000f00 */
[----:B-1----:R-:W-:Y:S02]  /*06b0*/  IMAD.U32 R7, RZ, RZ, UR4 ;  /* 0x00000004ff077e24 */ /* 0x002fe4000f8e00ff */
[----:B------:R-:W-:-:S07]  /*06c0*/  IMAD.U32 R6, RZ, RZ, UR5 ;  /* 0x00000005ff067e24 */ /* 0x000fce000f8e00ff */
[----:B0---4-:R-:W-:Y:S05]  /*06d0*/  CALL.REL.NOINC `($__internal_36_$__cuda_sm20_div_s64) ;  /* 0x0000001800f87944 */ /* 0x011fea0003c00000 */
.L_x_565:
[----:B0---4-:R-:W-:Y:S05]  /*06e0*/  BSYNC.RECONVERGENT B0 ;  /* 0x0000000000007941 */ /* 0x011fea0003800200 */
.L_x_563:
[----:B------:R-:W0:Y:S01]  /*06f0*/  LDCU UR4, c[0x0][0x3a4] ;  /* 0x00007480ff0477ac */ /* 0x000e220008000800 */
[----:B------:R-:W-:Y:S01]  /*0700*/  BSSY.RECONVERGENT B0, `(.L_x_566) ;  /* 0x0000021000007945 */ /* 0x000fe20003800200 */
[----:B0-----:R-:W-:-:S04]  /*0710*/  LOP3.LUT R0, R9, UR4, RZ, 0xfc, !PT ;  /* 0x0000000409007c12 */ /* 0x001fc8000f8efcff */
[----:B------:R-:W-:-:S13]  /*0720*/  ISETP.NE.U32.AND P0, PT, R0, RZ, PT ;  /* 0x000000ff0000720c */ /* 0x000fda0003f05070 */
[----:B------:R-:W-:Y:S05]  /*0730*/  @P0 BRA `(.L_x_567) ;  /* 0x0000000000540947 */ /* 0x000fea0003800000 */
[----:B------:R-:W0:Y:S01]  /*0740*/  LDCU UR4, c[0x0][0x3a0] ;  /* 0x00007400ff0477ac */ /* 0x000e220008000800 */
[----:B------:R-:W-:Y:S01]  /*0750*/  IMAD.MOV.U32 R13, RZ, RZ, RZ ;  /* 0x000000ffff0d7224 */ /* 0x000fe200078e00ff */
[----:B0-----:R-:W0:Y:S01]  /*0760*/  I2F.U32.RP R0, UR4 ;  /* 0x0000000400007d06 */ /* 0x001e220008209000 */
        /* <DEDUP_REMOVED lines=18> */
.L_x_567:
[----:B------:R-:W0:Y:S01]  /*0890*/  LDCU.64 UR4, c[0x0][0x3a0] ;  /* 0x00007400ff0477ac */ /* 0x000e220008000a00 */
[----:B------:R-:W-:Y:S02]  /*08a0*/  MOV R14, R8 ;  /* 0x00000008000e7202 */ /* 0x000fe40000000f00 */
[----:B------:R-:W-:Y:S01]  /*08b0*/  MOV R0, 0x8f0 ;  /* 0x000008f000007802 */ /* 0x000fe20000000f00 */
[----:B0-----:R-:W-:Y:S02]  /*08c0*/  IMAD.U32 R7, RZ, RZ, UR4 ;  /* 0x00000004ff077e24 */ /* 0x001fe4000f8e00ff */
[----:B------:R-:W-:-:S07]  /*08d0*/  IMAD.U32 R6, RZ, RZ, UR5 ;  /* 0x00000005ff067e24 */ /* 0x000fce000f8e00ff */
[----:B------:R-:W-:Y:S05]  /*08e0*/  CALL.REL.NOINC `($__internal_36_$__cuda_sm20_div_s64) ;  /* 0x0000001800747944 */ /* 0x000fea0003c00000 */
[----:B------:R-:W-:Y:S01]  /*08f0*/  IMAD.MOV.U32 R12, RZ, RZ, R8 ;  /* 0x000000ffff0c7224 */ /* 0x000fe200078e0008 */
[----:B------:R-:W-:-:S07]  /*0900*/  MOV R13, R9 ;  /* 0x00000009000d7202 */ /* 0x000fce0000000f00 */
.L_x_568:
[----:B------:R-:W-:Y:S05]  /*0910*/  BSYNC.RECONVERGENT B0 ;  /* 0x0000000000007941 */ /* 0x000fea0003800200 */
.L_x_566:
[----:B------:R-:W0:Y:S01]  /*0920*/  LDCU UR4, c[0x0][0x39c] ;  /* 0x00007380ff0477ac */ /* 0x000e220008000800 */
[----:B------:R-:W-:Y:S01]  /*0930*/  BSSY.RECONVERGENT B0, `(.L_x_569) ;  /* 0x0000027000007945 */ /* 0x000fe20003800200 */
[----:B0-----:R-:W-:-:S04]  /*0940*/  LOP3.LUT R0, R13, UR4, RZ, 0xfc, !PT ;  /* 0x000000040d007c12 */ /* 0x001fc8000f8efcff */
[----:B------:R-:W-:-:S13]  /*0950*/  ISETP.NE.U32.AND P0, PT, R0, RZ, PT ;  /* 0x000000ff0000720c */ /* 0x000fda0003f05070 */
[----:B------:R-:W-:Y:S05]  /*0960*/  @P0 BRA `(.L_x_570) ;  /* 0x0000000000600947 */ /* 0x000fea0003800000 */
[----:B------:R-:W0:Y:S02]  /*0970*/  LDCU UR4, c[0x0][0x398] ;  /* 0x00007300ff0477ac */ /* 0x000e240008000800 */
[----:B0-----:R-:W-:-:S04]  /*0980*/  IMAD.U32 R3, RZ, RZ, UR4 ;  /* 0x00000004ff037e24 */ /* 0x001fc8000f8e00ff */
[----:B------:R-:W0:Y:S01]  /*0990*/  I2F.U32.RP R0, R3 ;  /* 0x0000000300007306 */ /* 0x000e220000209000 */
[----:B------:R-:W-:-:S07]  /*09a0*/  ISETP.NE.U32.AND P2, PT, R3, RZ, PT ;  /* 0x000000ff0300720c */ /* 0x000fce0003f45070 */
[----:B0-----:R-:W0:Y:S02]  /*09b0*/  MUFU.RCP R0, R0 ;  /* 0x0000000000007308 */ /* 0x001e240000001000 */
[----:B0-----:R-:W-:-:S06]  /*09c0*/  VIADD R4, R0, 0xffffffe ;  /* 0x0ffffffe00047836 */ /* 0x001fcc0000000000 */
[----:B------:R0:W1:Y:S02]  /*09d0*/  F2I.FTZ.U32.TRUNC.NTZ R5, R4 ;  /* 0x0000000400057305 */ /* 0x000064000021f000 */
[----:B0-----:R-:W-:Y:S02]  /*09e0*/  HFMA2 R4, -RZ, RZ, 0, 0 ;  /* 0x00000000ff047431 */ /* 0x001fe400000001ff */
[----:B-1----:R-:W-:-:S04]  /*09f0*/  IMAD R6, R5, R3, RZ ;  /* 0x0000000305067224 */ /* 0x002fc800078e02ff */
[----:B------:R-:W-:-:S04]  /*0a00*/  IMAD.MOV R7, RZ, RZ, -R6 ;  /* 0x000000ffff077224 */ /* 0x000fc800078e0a06 */
        /* <DEDUP_REMOVED lines=14> */
.L_x_570:
[----:B------:R-:W0:Y:S01]  /*0af0*/  LDCU.64 UR4, c[0x0][0x398] ;  /* 0x00007300ff0477ac */ /* 0x000e220008000a00 */
[----:B------:R-:W-:Y:S01]  /*0b00*/  IMAD.MOV.U32 R14, RZ, RZ, R12 ;  /* 0x000000ffff0e7224 */ /* 0x000fe200078e000c */
[----:B------:R-:W-:Y:S01]  /*0b10*/  MOV R0, 0xb60 ;  /* 0x00000b6000007802 */ /* 0x000fe20000000f00 */
[----:B------:R-:W-:Y:S01]  /*0b20*/  IMAD.MOV.U32 R9, RZ, RZ, R13 ;  /* 0x000000ffff097224 */ /* 0x000fe200078e000d */
[----:B0-----:R-:W-:Y:S01]  /*0b30*/  MOV R7, UR4 ;  /* 0x0000000400077c02 */ /* 0x001fe20008000f00 */
[----:B------:R-:W-:-:S07]  /*0b40*/  IMAD.U32 R6, RZ, RZ, UR5 ;  /* 0x00000005ff067e24 */ /* 0x000fce000f8e00ff */
[----:B------:R-:W-:Y:S05]  /*0b50*/  CALL.REL.NOINC `($__internal_36_$__cuda_sm20_div_s64) ;  /* 0x0000001400d87944 */ /* 0x000fea0003c00000 */
[----:B------:R-:W0:Y:S01]  /*0b60*/  LDCU UR4, c[0x0][0x398] ;  /* 0x00007300ff0477ac */ /* 0x000e220008000800 */
[----:B------:R-:W-:Y:S01]  /*0b70*/  IMAD.MOV R4, RZ, RZ, -R8 ;  /* 0x000000ffff047224 */ /* 0x000fe200078e0a08 */
[----:B0-----:R-:W-:-:S05]  /*0b80*/  MOV R3, UR4 ;  /* 0x0000000400037c02 */ /* 0x001fca0008000f00 */
[----:B------:R-:W-:-:S07]  /*0b90*/  IMAD R4, R4, R3, R12 ;  /* 0x0000000304047224 */ /* 0x000fce00078e020c */
.L_x_571:
[----:B------:R-:W-:Y:S05]  /*0ba0*/  BSYNC.RECONVERGENT B0 ;  /* 0x0000000000007941 */ /* 0x000fea0003800200 */
.L_x_569:
[----:B------:R-:W0:Y:S01]  /*0bb0*/  LDCU.64 UR4, c[0x0][0x390] ;  /* 0x00007200ff0477ac */ /* 0x000e220008000a00 */
[----:B------:R-:W-:Y:S01]  /*0bc0*/  SHF.R.S64 R6, RZ, 0x1d, R19 ;  /* 0x0000001dff067819 */ /* 0x000fe20000001013 */
[----:B------:R-:W1:Y:S03]  /*0bd0*/  LDCU UR6, c[0x0][0x39c] ;  /* 0x00007380ff0677ac */ /* 0x000e660008000800 */
[----:B0-----:R-:W-:-:S04]  /*0be0*/  IADD3 R6, P0, PT, R6, UR4, RZ ;  /* 0x0000000406067c10 */ /* 0x001fc8000ff1e0ff */
[----:B------:R-:W-:Y:S01]  /*0bf0*/  LEA.HI.X.SX32 R7, R19, UR5, 0x3, P0 ;  /* 0x0000000513077c11 */ /* 0x000fe200080f1eff */
[----:B------:R-:W0:Y:S04]  /*0c00*/  LDCU.64 UR4, c[0x0][0x3c0] ;  /* 0x00007800ff0477ac */ /* 0x000e280008000a00 */
[----:B------:R-:W2:Y:S01]  /*0c10*/  LDG.E R17, desc[UR38][R6.64] ;  /* 0x0000002606117981 */ /* 0x000ea2000c1e1900 */
[----:B------:R-:W-:Y:S01]  /*0c20*/  SHF.R.S32.HI R0, RZ, 0x1f, R8 ;  /* 0x0000001fff007819 */ /* 0x000fe20000011408 */
[----:B------:R-:W-:Y:S01]  /*0c30*/  BSSY.RECONVERGENT B7, `(.L_x_572) ;  /* 0x0000021000077945 */ /* 0x000fe20003800200 */
[----:B------:R-:W-:-:S03]  /*0c40*/  SHF.R.S32.HI R5, RZ, 0x1f, R4 ;  /* 0x0000001fff057819 */ /* 0x000fc60000011404 */
[-C--:B------:R-:W-:Y:S02]  /*0c50*/  IMAD R9, R0, R3.reuse, RZ ;  /* 0x0000000300097224 */ /* 0x080fe400078e02ff */
[----:B------:R-:W-:-:S04]  /*0c60*/  IMAD.WIDE.U32 R4, R8, R3, R4 ;  /* 0x0000000308047225 */ /* 0x000fc800078e0004 */
[----:B-1----:R-:W-:Y:S02]  /*0c70*/  IMAD R9, R8, UR6, R9 ;  /* 0x0000000608097c24 */ /* 0x002fe4000f8e0209 */
[C---:B------:R-:W-:Y:S02]  /*0c80*/  IMAD R3, R4.reuse, UR40, RZ ;  /* 0x0000002804037c24 */ /* 0x040fe4000f8e02ff */
[----:B------:R-:W-:Y:S02]  /*0c90*/  IMAD.IADD R0, R5, 0x1, R9 ;  /* 0x0000000105007824 */ /* 0x000fe400078e0209 */
[----:B------:R-:W-:-:S04]  /*0ca0*/  IMAD.WIDE.U32 R4, R4, UR36, RZ ;  /* 0x0000002404047c25 */ /* 0x000fc8000f8e00ff */
[----:B------:R-:W-:Y:S01]  /*0cb0*/  IMAD R3, R0, UR36, R3 ;  /* 0x0000002400037c24 */ /* 0x000fe2000f8e0203 */
[----:B0-----:R-:W-:-:S03]  /*0cc0*/  LEA R18, P2, R4, UR4, 0x1 ;  /* 0x0000000404127c11 */ /* 0x001fc6000f8408ff */
[----:B------:R-:W-:-:S05]  /*0cd0*/  IMAD.IADD R3, R5, 0x1, R3 ;  /* 0x0000000105037824 */ /* 0x000fca00078e0203 */
[----:B------:R-:W-:Y:S02]  /*0ce0*/  LEA.HI.X R16, R4, UR5, R3, 0x1, P2 ;  /* 0x0000000504107c11 */ /* 0x000fe400090f0c03 */
[C---:B--2---:R-:W-:Y:S02]  /*0cf0*/  ISETP.LT.U32.AND P0, PT, R17.reuse, UR36, PT ;  /* 0x0000002411007c0c */ /* 0x044fe4000bf01070 */
[----:B------:R-:W-:Y:S02]  /*0d00*/  SHF.R.S32.HI R6, RZ, 0x1f, R17 ;  /* 0x0000001fff067819 */ /* 0x000fe40000011411 */
[----:B------:R-:W-:Y:S02]  /*0d10*/  LOP3.LUT P1, RZ, R17, 0x80000000, RZ, 0xc0, !PT ;  /* 0x8000000011ff7812 */ /* 0x000fe4000782c0ff */
[----:B------:R-:W-:-:S13]  /*0d20*/  ISETP.LT.AND.EX P0, PT, R6, UR40, PT, P0 ;  /* 0x0000002806007c0c */ /* 0x000fda000bf01300 */
[----:B------:R-:W-:Y:S05]  /*0d30*/  @!P1 BRA P0, `(.L_x_573) ;  /* 0x0000000000409947 */ /* 0x000fea0000000000 */
[----:B------:R-:W-:Y:S01]  /*0d40*/  MOV R14, 0x188 ;  /* 0x00000188000e7802 */ /* 0x000fe20000000f00 */
[----:B------:R-:W0:Y:S01]  /*0d50*/  LDCU.64 UR4, c[0x4][0x170] ;  /* 0x01002e00ff0477ac */ /* 0x000e220008000a00 */
[----:B------:R-:W-:Y:S02]  /*0d60*/  IMAD.MOV.U32 R8, RZ, RZ, 0x2f ;  /* 0x0000002fff087424 */ /* 0x000fe400078e00ff */
[----:B------:R-:W-:Y:S01]  /*0d70*/  IMAD.MOV.U32 R12, RZ, RZ, 0x1 ;  /* 0x00000001ff0c7424 */ /* 0x000fe200078e00ff */
[----:B------:R-:W1:Y:S01]  /*0d80*/  LDCU.64 UR6, c[0x4][0x178] ;  /* 0x01002f00ff0677ac */ /* 0x000e620008000a00 */
[----:B------:R-:W2:Y:S01]  /*0d90*/  LDC.64 R14, c[0x4][R14] ;  /* 0x010000000e0e7b82 */ /* 0x000ea20000000a00 */
[----:B------:R-:W-:Y:S01]  /*0da0*/  IMAD.MOV.U32 R13, RZ, RZ, RZ ;  /* 0x000000ffff0d7224 */ /* 0x000fe200078e00ff */
[----:B------:R-:W3:Y:S01]  /*0db0*/  LDCU.64 UR8, c[0x4][0x40] ;  /* 0x01000800ff0877ac */ /* 0x000ee20008000a00 */
[----:B0-----:R-:W-:Y:S01]  /*0dc0*/  IMAD.U32 R4, RZ, RZ, UR4 ;  /* 0x00000004ff047e24 */ /* 0x001fe2000f8e00ff */
[----:B------:R-:W-:Y:S01]  /*0dd0*/  MOV R5, UR5 ;  /* 0x0000000500057c02 */ /* 0x000fe20008000f00 */
[----:B-1----:R-:W-:-:S02]  /*0de0*/  IMAD.U32 R6, RZ, RZ, UR6 ;  /* 0x00000006ff067e24 */ /* 0x002fc4000f8e00ff */
[----:B------:R-:W-:Y:S02]  /*0df0*/  IMAD.U32 R7, RZ, RZ, UR7 ;  /* 0x00000007ff077e24 */ /* 0x000fe4000f8e00ff */
[----:B---3--:R-:W-:Y:S01]  /*0e00*/  IMAD.U32 R10, RZ, RZ, UR8 ;  /* 0x00000008ff0a7e24 */ /* 0x008fe2000f8e00ff */
[----:B------:R-:W-:-:S07]  /*0e10*/  MOV R11, UR9 ;  /* 0x00000009000b7c02 */ /* 0x000fce0008000f00 */
[----:B------:R-:W-:-:S07]  /*0e20*/  LEPC R20, `(.L_x_573) ;  /* 0x000000001014794e */ /* 0x000fce0000000000 */
[----:B--2---:R-:W-:Y:S05]  /*0e30*/  CALL.ABS.NOINC R14 ;  /* 0x000000000e007343 */ /* 0x004fea0003c00000 */
.L_x_573:
[----:B------:R-:W-:Y:S05]  /*0e40*/  BSYNC.RECONVERGENT B7 ;  /* 0x0000000000077941 */ /* 0x000fea0003800200 */
.L_x_572:
[----:B------:R-:W0:Y:S01]  /*0e50*/  LDCU.64 UR4, c[0x0][0x388] ;  /* 0x00007100ff0477ac */ /* 0x000e220008000a00 */
[----:B------:R-:W-:-:S04]  /*0e60*/  SHF.R.S64 R4, RZ, 0x1f, R19 ;  /* 0x0000001fff047819 */ /* 0x000fc80000001013 */
[----:B0-----:R-:W-:-:S04]  /*0e70*/  IADD3 R4, P0, PT, R4, UR4, RZ ;  /* 0x0000000404047c10 */ /* 0x001fc8000ff1e0ff */
[----:B------:R-:W-:-:S06]  /*0e80*/  LEA.HI.X.SX32 R5, R19, UR5, 0x1, P0 ;  /* 0x0000000513057c11 */ /* 0x000fcc00080f0eff */
[----:B------:R-:W2:Y:S01]  /*0e90*/  LDG.E.U16 R5, desc[UR38][R4.64] ;  /* 0x0000002604057981 */ /* 0x000ea2000c1e1500 */
[----:B------:R-:W-:Y:S01]  /*0ea0*/  SHF.R.S64 R7, RZ, 0x1f, R17 ;  /* 0x0000001fff077819 */ /* 0x000fe20000001011 */
[----:B------:R-:W-:-:S03]  /*0eb0*/  IMAD.MOV.U32 R19, RZ, RZ, R22 ;  /* 0x000000ffff137224 */ /* 0x000fc600078e0016 */
[----:B------:R-:W-:-:S04]  /*0ec0*/  IADD3 R6, P0, PT, R7, R18, RZ ;  /* 0x0000001207067210 */ /* 0x000fc80007f1e0ff */
[----:B------:R-:W-:Y:S02]  /*0ed0*/  LEA.HI.X.SX32 R7, R17, R16, 0x1, P0 ;  /* 0x0000001011077211 */ /* 0x000fe400000f0eff */
[----:B------:R-:W-:-:S03]  /*0ee0*/  MOV R17, R23 ;  /* 0x0000001700117202 */ /* 0x000fc60000000f00 */
[----:B--2---:R1:W-:Y:S04]  /*0ef0*/  STG.E.U16 desc[UR38][R6.64], R5 ;  /* 0x0000000506007986 */ /* 0x0043e8000c101526 */
.L_x_562:
[----:B0---4-:R-:W-:Y:S05]  /*0f00*/  BSYNC.RECONVERGENT B6 ;  /* 0x0000000000067941 */ /* 0x011fea0003800200 */
.L_x_561:
[----:B------:R-:W-:-:S04]  /*0f10*/  ISETP.NE.U32.AND P0, PT, R24, RZ, PT ;  /* 0x000000ff1800720c */ /* 0x000fc80003f05070 */
[----:B------:R-:W-:-:S13]  /*0f20*/  ISETP.NE.AND.EX P0, PT, R25, RZ, PT, P0 ;  /* 0x000000ff1900720c */ /* 0x000fda0003f05300 */
[----:B------:R-:W-:Y:S05]  /*0f30*/  @!P0 EXIT ;  /* 0x000000000000894d */ /* 0x000fea0003800000 */
[----:B------:R-:W-:Y:S01]  /*0f40*/  BSSY.RECONVERGENT B6, `(.L_x_574) ;  /* 0x0000136000067945 */ /* 0x000fe20003800200 */
.L_x_597:
[----:B------:R-:W-:Y:S01]  /*0f50*/  SHF.R.S32.HI R9, RZ, 0x1f, R19 ;  /* 0x0000001fff097819 */ /* 0x000fe20000011413 */
[----:B------:R-:W-:Y:S03]  /*0f60*/  BSSY.RECONVERGENT B0, `(.L_x_575) ;  /* 0x000001e000007945 */ /* 0x000fe60003800200 */
[----:B------:R-:W-:-:S04]  /*0f70*/  LOP3.LUT R0, R9, UR51, RZ, 0xfc, !PT ;  /* 0x0000003309007c12 */ /* 0x000fc8000f8efcff */
[----:B------:R-:W-:-:S13]  /*0f80*/  ISETP.NE.U32.AND P0, PT, R0, RZ, PT ;  /* 0x000000ff0000720c */ /* 0x000fda0003f05070 */
[----:B0-----:R-:W-:Y:S05]  /*0f90*/  @P0 BRA `(.L_x_576) ;  /* 0x0000000000500947 */ /* 0x001fea0003800000 */
[----:B------:R-:W0:Y:S01]  /*0fa0*/  I2F.U32.RP R3, UR52 ;  /* 0x0000003400037d06 */ /* 0x000e220008209000 */
[----:B------:R-:W-:Y:S01]  /*0fb0*/  ISETP.NE.U32.AND P2, PT, RZ, UR52, PT ;  /* 0x00000034ff007c0c */ /* 0x000fe2000bf45070 */
[----:B------:R-:W-:-:S06]  /*0fc0*/  IMAD.MOV.U32 R9, RZ, RZ, RZ ;  /* 0x000000ffff097224 */ /* 0x000fcc00078e00ff */
[----:B0-----:R-:W0:Y:S02]  /*0fd0*/  MUFU.RCP R3, R3 ;  /* 0x0000000300037308 */ /* 0x001e240000001000 */
[----:B0-----:R-:W-:-:S06]  /*0fe0*/  VIADD R4, R3, 0xffffffe ;  /* 0x0ffffffe03047836 */ /* 0x001fcc0000000000 */
[----:B-1----:R0:W1:Y:S02]  /*0ff0*/  F2I.FTZ.U32.TRUNC.NTZ R5, R4 ;  /* 0x0000000400057305 */ /* 0x002064000021f000 */
[----:B0-----:R-:W-:Y:S02]  /*1000*/  HFMA2 R4, -RZ, RZ, 0, 0 ;  /* 0x00000000ff047431 */ /* 0x001fe400000001ff */
[----:B-1----:R-:W-:-:S04]  /*1010*/  IMAD.MOV R7, RZ, RZ, -R5 ;  /* 0x000000ffff077224 */ /* 0x002fc800078e0a05 */
        /* <DEDUP_REMOVED lines=12> */
.L_x_576:
[----:B------:R-:W1:Y:S01]  /*10e0*/  LDCU.64 UR4, c[0x0][0x3a8] ;  /* 0x00007500ff0477ac */ /* 0x000e620008000a00 */
[----:B------:R-:W-:Y:S02]  /*10f0*/  MOV R14, R19 ;  /* 0x00000013000e7202 */ /* 0x000fe40000000f00 */
[----:B------:R-:W-:Y:S01]  /*1100*/  MOV R0, 0x1140 ;  /* 0x0000114000007802 */ /* 0x000fe20000000f00 */
[----:B-1----:R-:W-:Y:S02]  /*1110*/  IMAD.U32 R7, RZ, RZ, UR4 ;  /* 0x00000004ff077e24 */ /* 0x002fe4000f8e00ff */
[----:B------:R-:W-:-:S07]  /*1120*/  IMAD.U32 R6, RZ, RZ, UR5 ;  /* 0x00000005ff067e24 */ /* 0x000fce000f8e00ff */
[----:B------:R-:W-:Y:S05]  /*1130*/  CALL.REL.NOINC `($__internal_36_$__cuda_sm20_div_s64) ;  /* 0x0000001000607944 */ /* 0x000fea0003c00000 */
.L_x_577:
[----:B------:R-:W-:Y:S05]  /*1140*/  BSYNC.RECONVERGENT B0 ;  /* 0x0000000000007941 */ /* 0x000fea0003800200 */
.L_x_575:
[----:B------:R-:W-:Y:S01]  /*1150*/  LOP3.LUT R0, R9, UR53, RZ, 0xfc, !PT ;  /* 0x0000003509007c12 */ /* 0x000fe2000f8efcff */
[----:B------:R-:W-:Y:S03]  /*1160*/  BSSY.RECONVERGENT B0, `(.L_x_578) ;  /* 0x000001f000007945 */ /* 0x000fe60003800200 */
[----:B------:R-:W-:-:S13]  /*1170*/  ISETP.NE.U32.AND P0, PT, R0, RZ, PT ;  /* 0x000000ff0000720c */ /* 0x000fda0003f05070 */
[----:B------:R-:W-:Y:S05]  /*1180*/  @P0 BRA `(.L_x_579) ;  /* 0x0000000000500947 */ /* 0x000fea0003800000 */
[----:B------:R-:W0:Y:S01]  /*1190*/  I2F.U32.RP R0, UR54 ;  /* 0x0000003600007d06 */ /* 0x000e220008209000 */
        /* <DEDUP_REMOVED lines=19> */
.L_x_579:
[----:B------:R-:W0:Y:S01]  /*12d0*/  LDCU.64 UR4, c[0x0][0x3a0] ;  /* 0x00007400ff0477ac */ /* 0x000e220008000a00 */
[----:B------:R-:W-:Y:S01]  /*12e0*/  IMAD.MOV.U32 R14, RZ, RZ, R8 ;  /* 0x000000ffff0e7224 */ /* 0x000fe200078e0008 */
[----:B------:R-:W-:Y:S01]  /*12f0*/  MOV R0, 0x1330 ;  /* 0x0000133000007802 */ /* 0x000fe20000000f00 */
[----:B0-----:R-:W-:Y:S02]  /*1300*/  IMAD.U32 R7, RZ, RZ, UR4 ;  /* 0x00000004ff077e24 */ /* 0x001fe4000f8e00ff */
[----:B------:R-:W-:-:S07]  /*1310*/  IMAD.U32 R6, RZ, RZ, UR5 ;  /* 0x00000005ff067e24 */ /* 0x000fce000f8e00ff */
[----:B------:R-:W-:Y:S05]  /*1320*/  CALL.REL.NOINC `($__internal_36_$__cuda_sm20_div_s64) ;  /* 0x0000000c00e47944 */ /* 0x000fea0003c00000 */
[----:B------:R-:W-:Y:S01]  /*1330*/  MOV R12, R8 ;  /* 0x00000008000c7202 */ /* 0x000fe20000000f00 */
[----:B------:R-:W-:-:S07]  /*1340*/  IMAD.MOV.U32 R13, RZ, RZ, R9 ;  /* 0x000000ffff0d7224 */ /* 0x000fce00078e0009 */
.L_x_580:
[----:B------:R-:W-:Y:S05]  /*1350*/  BSYNC.RECONVERGENT B0 ;  /* 0x0000000000007941 */ /* 0x000fea0003800200 */
.L_x_578:
        /* <DEDUP_REMOVED lines=9> */
[----:B0-----:R-:W-:-:S06]  /*13f0*/  VIADD R5, R6, 0xffffffe ;  /* 0x0ffffffe06057836 */ /* 0x001fcc0000000000 */
[----:B------:R-:W0:Y:S02]  /*1400*/  F2I.FTZ.U32.TRUNC.NTZ R5, R5 ;  /* 0x0000000500057305 */ /* 0x000e24000021f000 */
[----:B0-----:R-:W-:-:S05]  /*1410*/  IMAD R0, R5, R3, RZ ;  /* 0x0000000305007224 */ /* 0x001fca00078e02ff */
[----:B------:R-:W-:-:S05]  /*1420*/  IADD3 R7, PT, PT, -R0, RZ, RZ ;  /* 0x000000ff00077210 */ /* 0x000fca0007ffe1ff */
        /* <DEDUP_REMOVED lines=10> */
[----:B------:R-:W-:-:S04]  /*14d0*/  IMAD.MOV R13, RZ, RZ, -R0 ;  /* 0x000000ffff0d7224 */ /* 0x000fc800078e0a00 */
[----:B------:R-:W-:Y:S01]  /*14e0*/  IMAD R13, R3, R13, R12 ;  /* 0x0000000d030d7224 */ /* 0x000fe200078e020c */
[----:B------:R-:W-:Y:S06]  /*14f0*/  BRA `(.L_x_583) ;  /* 0x00000000002c7947 */ /* 0x000fec0003800000 */
.L_x_582:
[----:B------:R-:W0:Y:S01]  /*1500*/  LDCU.64 UR4, c[0x0][0x398] ;  /* 0x00007300ff0477ac */ /* 0x000e220008000a00 */
[----:B------:R-:W-:Y:S01]  /*1510*/  IMAD.MOV.U32 R14, RZ, RZ, R12 ;  /* 0x000000ffff0e7224 */ /* 0x000fe200078e000c */
[----:B------:R-:W-:Y:S01]  /*1520*/  MOV R0, 0x1570 ;  /* 0x0000157000007802 */ /* 0x000fe20000000f00 */
[----:B------:R-:W-:Y:S01]  /*1530*/  IMAD.MOV.U32 R9, RZ, RZ, R13 ;  /* 0x000000ffff097224 */ /* 0x000fe200078e000d */
[----:B0-----:R-:W-:Y:S01]  /*1540*/  MOV R7, UR4 ;  /* 0x0000000400077c02 */ /* 0x001fe20008000f00 */
[----:B------:R-:W-:-:S07]  /*1550*/  IMAD.U32 R6, RZ, RZ, UR5 ;  /* 0x00000005ff067e24 */ /* 0x000fce000f8e00ff */
[----:B------:R-:W-:Y:S05]  /*1560*/  CALL.REL.NOINC `($__internal_36_$__cuda_sm20_div_s64) ;  /* 0x0000000c00547944 */ /* 0x000fea0003c00000 */
[----:B------:R-:W-:Y:S01]  /*1570*/  MOV R3, UR41 ;  /* 0x0000002900037c02 */ /* 0x000fe20008000f00 */
[--C-:B------:R-:W-:Y:S02]  /*1580*/  IMAD.MOV R13, RZ, RZ, -R8.reuse ;  /* 0x000000ffff0d7224 */ /* 0x100fe400078e0a08 */
[----:B------:R-:W-:Y:S02]  /*1590*/  IMAD.MOV.U32 R0, RZ, RZ, R8 ;  /* 0x000000ffff007224 */ /* 0x000fe400078e0008 */
[----:B------:R-:W-:-:S07]  /*15a0*/  IMAD R13, R13, R3, R12 ;  /* 0x000000030d0d7224 */ /* 0x000fce00078e020c */
.L_x_583:
[----:B------:R-:W-:Y:S05]  /*15b0*/  BSYNC.RECONVERGENT B0 ;  /* 0x0000000000007941 */ /* 0x000fea0003800200 */
.L_x_581:
[----:B------:R-:W-:-:S04]  /*15c0*/  SHF.R.S64 R6, RZ, 0x1d, R19 ;  /* 0x0000001dff067819 */ /* 0x000fc80000001013 */
[----:B------:R-:W-:-:S04]  /*15d0*/  IADD3 R6, P0, PT, R6, UR42, RZ ;  /* 0x0000002a06067c10 */ /* 0x000fc8000ff1e0ff */
[----:B------:R-:W-:-:S05]  /*15e0*/  LEA.HI.X.SX32 R7, R19, UR43, 0x3, P0 ;  /* 0x0000002b13077c11 */ /* 0x000fca00080f1eff */
[----:B------:R-:W2:Y:S01]  /*15f0*/  LDG.E R23, desc[UR38][R6.64] ;  /* 0x0000002606177981 */ /* 0x000ea2000c1e1900 */
[----:B------:R-:W-:Y:S01]  /*1600*/  SHF.R.S32.HI R4, RZ, 0x1f, R0 ;  /* 0x0000001fff047819 */ /* 0x000fe20000011400 */
[----:B------:R-:W-:Y:S01]  /*1610*/  BSSY.RECONVERGENT B7, `(.L_x_584) ;  /* 0x0000022000077945 */ /* 0x000fe20003800200 */
[----:B------:R-:W-:-:S03]  /*1620*/  SHF.R.S32.HI R5, RZ, 0x1f, R13 ;  /* 0x0000001fff057819 */ /* 0x000fc6000001140d */
[-C--:B------:R-:W-:Y:S02]  /*1630*/  IMAD R9, R4, R3.reuse, RZ ;  /* 0x0000000304097224 */ /* 0x080fe400078e02ff */
[----:B------:R-:W-:Y:S02]  /*1640*/  IMAD.MOV.U32 R4, RZ, RZ, R13 ;  /* 0x000000ffff047224 */ /* 0x000fe400078e000d */
[C---:B------:R-:W-:Y:S02]  /*1650*/  IMAD R9, R0.reuse, UR50, R9 ;  /* 0x0000003200097c24 */ /* 0x040fe4000f8e0209 */
[----:B------:R-:W-:-:S04]  /*1660*/  IMAD.WIDE.U32 R4, R0, R3, R4 ;  /* 0x0000000300047225 */ /* 0x000fc800078e0004 */
[----:B------:R-:W-:Y:S02]  /*1670*/  IMAD.IADD R0, R5, 0x1, R9 ;  /* 0x0000000105007824 */ /* 0x000fe400078e0209 */
[C---:B------:R-:W-:Y:S02]  /*1680*/  IMAD R3, R4.reuse, UR40, RZ ;  /* 0x0000002804037c24 */ /* 0x040fe4000f8e02ff */
[----:B------:R-:W-:-:S04]  /*1690*/  IMAD.WIDE.U32 R4, R4, UR36, RZ ;  /* 0x0000002404047c25 */ /* 0x000fc8000f8e00ff */
[----:B------:R-:W-:Y:S01]  /*16a0*/  IMAD R3, R0, UR36, R3 ;  /* 0x0000002400037c24 */ /* 0x000fe2000f8e0203 */
[----:B------:R-:W-:-:S04]  /*16b0*/  LEA R18, P2, R4, R18, 0x1 ;  /* 0x0000001204127211 */ /* 0x000fc800078408ff */
[----:B------:R-:W-:-:S04]  /*16c0*/  IADD3 R3, PT, PT, R5, R3, RZ ;  /* 0x0000000305037210 */ /* 0x000fc80007ffe0ff */
[----:B------:R-:W-:Y:S02]  /*16d0*/  LEA.HI.X R16, R4, R16, R3, 0x1, P2 ;  /* 0x0000001004107211 */ /* 0x000fe400010f0c03 */
[C---:B--2---:R-:W-:Y:S02]  /*16e0*/  ISETP.LT.U32.AND P0, PT, R23.reuse, UR36, PT ;  /* 0x0000002417007c0c */ /* 0x044fe4000bf01070 */
[----:B------:R-:W-:Y:S02]  /*16f0*/  SHF.R.S32.HI R6, RZ, 0x1f, R23 ;  /* 0x0000001fff067819 */ /* 0x000fe40000011417 */
[----:B------:R-:W-:Y:S02]  /*1700*/  LOP3.LUT P1, RZ, R23, 0x80000000, RZ, 0xc0, !PT ;  /* 0x8000000017ff7812 */ /* 0x000fe4000782c0ff */
[----:B------:R-:W-:-:S13]  /*1710*/  ISETP.LT.AND.EX P0, PT, R6, UR40, PT, P0 ;  /* 0x0000002806007c0c */ /* 0x000fda000bf01300 */
        /* <DEDUP_REMOVED lines=9> */
[----:B0-----:R-:W-:Y:S02]  /*17b0*/  IMAD.U32 R4, RZ, RZ, UR4 ;  /* 0x00000004ff047e24 */ /* 0x001fe4000f8e00ff */
[----:B------:R-:W-:-:S02]  /*17c0*/  IMAD.U32 R5, RZ, RZ, UR5 ;  /* 0x00000005ff057e24 */ /* 0x000fc4000f8e00ff */
[----:B-1----:R-:W-:Y:S01]  /*17d0*/  IMAD.U32 R6, RZ, RZ, UR6 ;  /* 0x00000006ff067e24 */ /* 0x002fe2000f8e00ff */
[----:B------:R-:W-:Y:S01]  /*17e0*/  MOV R7, UR7 ;  /* 0x0000000700077c02 */ /* 0x000fe20008000f00 */
[----:B---3--:R-:W-:Y:S02]  /*17f0*/  IMAD.U32 R10, RZ, RZ, UR8 ;  /* 0x00000008ff0a7e24 */ /* 0x008fe4000f8e00ff */
[----:B------:R-:W-:-:S07]  /*1800*/  IMAD.U32 R11, RZ, RZ, UR9 ;  /* 0x00000009ff0b7e24 */ /* 0x000fce000f8e00ff */
[----:B------:R-:W-:-:S07]  /*1810*/  LEPC R20, `(.L_x_585) ;  /* 0x000000001014794e */ /* 0x000fce0000000000 */
[----:B--2---:R-:W-:Y:S05]  /*1820*/  CALL.ABS.NOINC R14 ;  /* 0x000000000e007343 */ /* 0x004fea0003c00000 */
.L_x_585:
[----:B------:R-:W-:Y:S05]  /*1830*/  BSYNC.RECONVERGENT B7 ;  /* 0x0000000000077941 */ /* 0x000fea0003800200 */
.L_x_584:
[----:B------:R-:W-:-:S04]  /*1840*/  SHF.R.S64 R4, RZ, 0x1f, R19 ;  /* 0x0000001fff047819 */ /* 0x000fc80000001013 */
[----:B------:R-:W-:-:S04]  /*1850*/  IADD3 R4, P0, PT, R4, UR48, RZ ;  /* 0x0000003004047c10 */ /* 0x000fc8000ff1e0ff */
[----:B------:R-:W-:-:S06]  /*1860*/  LEA.HI.X.SX32 R5, R19, UR49, 0x1, P0 ;  /* 0x0000003113057c11 */ /* 0x000fcc00080f0eff */
[----:B------:R-:W2:Y:S01]  /*1870*/  LDG.E.U16 R5, desc[UR38][R4.64] ;  /* 0x0000002604057981 */ /* 0x000ea2000c1e1500 */
[----:B------:R-:W-:Y:S01]  /*1880*/  SHF.R.S64 R7, RZ, 0x1f, R23 ;  /* 0x0000001fff077819 */ /* 0x000fe20000001017 */
[----:B------:R-:W-:Y:S01]  /*1890*/  BSSY.RECONVERGENT B0, `(.L_x_586) ;  /* 0x0000024000007945 */ /* 0x000fe20003800200 */
[----:B------:R-:W-:Y:S02]  /*18a0*/  IADD3 R19, P1, PT, R2, R19, RZ ;  /* 0x0000001302137210 */ /* 0x000fe40007f3e0ff */
[----:B------:R-:W-:Y:S02]  /*18b0*/  IADD3 R6, P0, PT, R7, R18, RZ ;  /* 0x0000001207067210 */ /* 0x000fe40007f1e0ff */
[----:B------:R-:W-:Y:S01]  /*18c0*/  SHF.R.S32.HI R9, RZ, 0x1f, R19 ;  /* 0x0000001fff097819 */ /* 0x000fe20000011413 */
[----:B------:R-:W-:Y:S01]  /*18d0*/  IMAD.X R17, RZ, RZ, R17, P1 ;  /* 0x000000ffff117224 */ /* 0x000fe200008e0611 */
[----:B------:R-:W-:Y:S02]  /*18e0*/  LEA.HI.X.SX32 R7, R23, R16, 0x1, P0 ;  /* 0x0000001017077211 */ /* 0x000fe400000f0eff */
[----:B------:R-:W-:-:S04]  /*18f0*/  LOP3.LUT R0, R9, UR51, RZ, 0xfc, !PT ;  /* 0x0000003309007c12 */ /* 0x000fc8000f8efcff */
[----:B------:R-:W-:Y:S01]  /*1900*/  ISETP.NE.U32.AND P0, PT, R0, RZ, PT ;  /* 0x000000ff0000720c */ /* 0x000fe20003f05070 */
[----:B--2---:R0:W-:-:S12]  /*1910*/  STG.E.U16 desc[UR38][R6.64], R5 ;  /* 0x0000000506007986 */ /* 0x0041d8000c101526 */
[----:B------:R-:W-:Y:S05]  /*1920*/  @P0 BRA `(.L_x_587) ;  /* 0x0000000000500947 */ /* 0x000fea0003800000 */
[----:B------:R-:W1:Y:S01]  /*1930*/  I2F.U32.RP R3, UR52 ;  /* 0x0000003400037d06 */ /* 0x000e620008209000 */
[----:B------:R-:W-:Y:S01]  /*1940*/  ISETP.NE.U32.AND P2, PT, RZ, UR52, PT ;  /* 0x00000034ff007c0c */ /* 0x000fe2000bf45070 */
[----:B------:R-:W-:-:S06]  /*1950*/  IMAD.MOV.U32 R9, RZ, RZ, RZ ;  /* 0x000000ffff097224 */ /* 0x000fcc00078e00ff */
[----:B-1----:R-:W1:Y:S02]  /*1960*/  MUFU.RCP R3, R3 ;  /* 0x0000000300037308 */ /* 0x002e640000001000 */
[----:B-1----:R-:W-:-:S06]  /*1970*/  VIADD R4, R3, 0xffffffe ;  /* 0x0ffffffe03047836 */ /* 0x002fcc0000000000 */
[----:B0-----:R0:W1:Y:S02]  /*1980*/  F2I.FTZ.U32.TRUNC.NTZ R5, R4 ;  /* 0x0000000400057305 */ /* 0x001064000021f000 */
[----:B0-----:R-:W-:Y:S01]  /*1990*/  IMAD.MOV.U32 R4, RZ, RZ, RZ ;  /* 0x000000ffff047224 */ /* 0x001fe200078e00ff */
[----:B-1----:R-:W-:-:S05]  /*19a0*/  IADD3 R7, PT, PT, RZ, -R5, RZ ;  /* 0x80000005ff077210 */ /* 0x002fca0007ffe0ff */
        /* <DEDUP_REMOVED lines=12> */
.L_x_587:
[----:B------:R-:W0:Y:S01]  /*1a70*/  LDCU.64 UR4, c[0x0][0x3a8] ;  /* 0x00007500ff0477ac */ /* 0x000e220008000a00 */
[----:B------:R-:W-:Y:S01]  /*1a80*/  IMAD.MOV.U32 R14, RZ, RZ, R19 ;  /* 0x000000ffff0e7224 */ /* 0x000fe200078e0013 */
[----:B------:R-:W-:Y:S01]  /*1a90*/  MOV R0, 0x1ad0 ;  /* 0x00001ad000007802 */ /* 0x000fe20000000f00 */
[----:B0-----:R-:W-:Y:S01]  /*1aa0*/  IMAD.U32 R7, RZ, RZ, UR4 ;  /* 0x00000004ff077e24 */ /* 0x001fe2000f8e00ff */
[----:B------:R-:W-:-:S07]  /*1ab0*/  MOV R6, UR5 ;  /* 0x0000000500067c02 */ /* 0x000fce0008000f00 */
[----:B------:R-:W-:Y:S05]  /*1ac0*/  CALL.REL.NOINC `($__internal_36_$__cuda_sm20_div_s64) ;  /* 0x0000000400fc7944 */ /* 0x000fea0003c00000 */
.L_x_588:
[----:B------:R-:W-:Y:S05]  /*1ad0*/  BSYNC.RECONVERGENT B0 ;  /* 0x0000000000007941 */ /* 0x000fea0003800200 */
.L_x_586:
[----:B------:R-:W-:Y:S01]  /*1ae0*/  LOP3.LUT R0, R9, UR53, RZ, 0xfc, !PT ;  /* 0x0000003509007c12 */ /* 0x000fe2000f8efcff */
[----:B------:R-:W-:Y:S03]  /*1af0*/  BSSY.RECONVERGENT B0, `(.L_x_589) ;  /* 0x000001f000007945 */ /* 0x000fe60003800200 */
[----:B------:R-:W-:-:S13]  /*1b00*/  ISETP.NE.U32.AND P0, PT, R0, RZ, PT ;  /* 0x000000ff0000720c */ /* 0x000fda0003f05070 */
[----:B------:R-:W-:Y:S05]  /*1b10*/  @P0 BRA `(.L_x_590) ;  /* 0x0000000000500947 */ /* 0x000fea0003800000 */
[----:B------:R-:W0:Y:S01]  /*1b20*/  I2F.U32.RP R0, UR54 ;  /* 0x0000003600007d06 */ /* 0x000e220008209000 */
[----:B------:R-:W-:Y:S01]  /*1b30*/  ISETP.NE.U32.AND P2, PT, RZ, UR54, PT ;  /* 0x00000036ff007c0c */ /* 0x000fe2000bf45070 */
[----:B------:R-:W-:-:S06]  /*1b40*/  IMAD.MOV.U32 R13, RZ, RZ, RZ ;  /* 0x000000ffff0d7224 */ /* 0x000fcc00078e00ff */
[----:B0-----:R-:W0:Y:S02]  /*1b50*/  MUFU.RCP R0, R0 ;  /* 0x0000000000007308 */ /* 0x001e240000001000 */
[----:B0-----:R-:W-:-:S06]  /*1b60*/  VIADD R4, R0, 0xffffffe ;  /* 0x0ffffffe00047836 */ /* 0x001fcc0000000000 */
[----:B------:R0:W1:Y:S02]  /*1b70*/  F2I.FTZ.U32.TRUNC.NTZ R5, R4 ;  /* 0x0000000400057305 */ /* 0x000064000021f000 */
[----:B0-----:R-:W-:Y:S01]  /*1b80*/  MOV R4, RZ ;  /* 0x000000ff00047202 */ /* 0x001fe20000000f00 */
        /* <DEDUP_REMOVED lines=13> */
.L_x_590:
[----:B------:R-:W0:Y:S01]  /*1c60*/  LDCU.64 UR4, c[0x0][0x3a0] ;  /* 0x00007400ff0477ac */ /* 0x000e220008000a00 */
[----:B------:R-:W-:Y:S01]  /*1c70*/  IMAD.MOV.U32 R14, RZ, RZ, R8 ;  /* 0x000000ffff0e7224 */ /* 0x000fe200078e0008 */
[----:B------:R-:W-:Y:S01]  /*1c80*/  MOV R0, 0x1cc0 ;  /* 0x00001cc000007802 */ /* 0x000fe20000000f00 */
[----:B0-----:R-:W-:Y:S01]  /*1c90*/  IMAD.U32 R7, RZ, RZ, UR4 ;  /* 0x00000004ff077e24 */ /* 0x001fe2000f8e00ff */
[----:B------:R-:W-:-:S07]  /*1ca0*/  MOV R6, UR5 ;  /* 0x0000000500067c02 */ /* 0x000fce0008000f00 */
[----:B------:R-:W-:Y:S05]  /*1cb0*/  CALL.REL.NOINC `($__internal_36_$__cuda_sm20_div_s64) ;  /* 0x0000000400807944 */ /* 0x000fea0003c00000 */
[----:B------:R-:W-:Y:S02]  /*1cc0*/  IMAD.MOV.U32 R12, RZ, RZ, R8 ;  /* 0x000000ffff0c7224 */ /* 0x000fe400078e0008 */
[----:B------:R-:W-:-:S07]  /*1cd0*/  IMAD.MOV.U32 R13, RZ, RZ, R9 ;  /* 0x000000ffff0d7224 */ /* 0x000fce00078e0009 */
.L_x_591:
[----:B------:R-:W-:Y:S05]  /*1ce0*/  BSYNC.RECONVERGENT B0 ;  /* 0x0000000000007941 */ /* 0x000fea0003800200 */
.L_x_589:
        /* <DEDUP_REMOVED lines=22> */
[----:B------:R-:W-:-:S05]  /*1e50*/  @!P2 LOP3.LUT R0, RZ, R3, RZ, 0x33, !PT ;  /* 0x00000003ff00a212 */ /* 0x000fca00078e33ff */
[----:B------:R-:W-:-:S04]  /*1e60*/  IMAD.MOV R13, RZ, RZ, -R0 ;  /* 0x000000ffff0d7224 */ /* 0x000fc800078e0a00 */
[----:B------:R-:W-:Y:S01]  /*1e70*/  IMAD R13, R3, R13, R12 ;  /* 0x0000000d030d7224 */ /* 0x000fe200078e020c */
[----:B------:R-:W-:Y:S06]  /*1e80*/  BRA `(.L_x_594) ;  /* 0x00000000002c7947 */ /* 0x000fec0003800000 */
.L_x_593:
[----:B------:R-:W0:Y:S01]  /*1e90*/  LDCU.64 UR4, c[0x0][0x398] ;  /* 0x00007300ff0477ac */ /* 0x000e220008000a00 */
[----:B------:R-:W-:Y:S01]  /*1ea0*/  MOV R14, R12 ;  /* 0x0000000c000e7202 */ /* 0x000fe20000000f00 */
[----:B------:R-:W-:Y:S01]  /*1eb0*/  IMAD.MOV.U32 R9, RZ, RZ, R13 ;  /* 0x000000ffff097224 */ /* 0x000fe200078e000d */
[----:B------:R-:W-:Y:S01]  /*1ec0*/  MOV R0, 0x1f00 ;  /* 0x00001f0000007802 */ /* 0x000fe20000000f00 */
[----:B0-----:R-:W-:Y:S02]  /*1ed0*/  IMAD.U32 R7, RZ, RZ, UR4 ;  /* 0x00000004ff077e24 */ /* 0x001fe4000f8e00ff */
[----:B------:R-:W-:-:S07]  /*1ee0*/  IMAD.U32 R6, RZ, RZ, UR5 ;  /* 0x00000005ff067e24 */ /* 0x000fce000f8e00ff */
[----:B------:R-:W-:Y:S05]  /*1ef0*/  CALL.REL.NOINC `($__internal_36_$__cuda_sm20_div_s64) ;  /* 0x0000000000f07944 */ /* 0x000fea0003c00000 */
[----:B------:R-:W-:Y:S01]  /*1f00*/  IADD3 R13, PT, PT, -R8, RZ, RZ ;  /* 0x000000ff080d7210 */ /* 0x000fe20007ffe1ff */
[----:B------:R-:W-:Y:S02]  /*1f10*/  IMAD.U32 R3, RZ, RZ, UR41 ;  /* 0x00000029ff037e24 */ /* 0x000fe4000f8e00ff */
[----:B------:R-:W-:Y:S02]  /*1f20*/  IMAD.MOV.U32 R0, RZ, RZ, R8 ;  /* 0x000000ffff007224 */ /* 0x000fe400078e0008 */
[----:B------:R-:W-:-:S07]  /*1f30*/  IMAD R13, R13, R3, R12 ;  /* 0x000000030d0d7224 */ /* 0x000fce00078e020c */
.L_x_594:
[----:B------:R-:W-:Y:S05]  /*1f40*/  BSYNC.RECONVERGENT B0 ;  /* 0x0000000000007941 */ /* 0x000fea0003800200 */
.L_x_592:
        /* <DEDUP_REMOVED lines=25> */
[----:B------:R-:W-:Y:S02]  /*20e0*/  HFMA2 R8, -RZ, RZ, 0, 2.801418304443359375e-06 ;  /* 0x0000002fff087431 */ /* 0x000fe400000001ff */
[----:B------:R-:W-:Y:S01]  /*20f0*/  IMAD.MOV.U32 R12, RZ, RZ, 0x1 ;  /* 0x00000001ff0c7424 */ /* 0x000fe200078e00ff */
[----:B------:R-:W1:Y:S01]  /*2100*/  LDCU.64 UR6, c[0x4][0x178] ;  /* 0x01002f00ff0677ac */ /* 0x000e620008000a00 */
[----:B------:R-:W2:Y:S01]  /*2110*/  LDC.64 R14, c[0x4][R14] ;  /* 0x010000000e0e7b82 */ /* 0x000ea20000000a00 */
[----:B------:R-:W-:Y:S01]  /*2120*/  IMAD.MOV.U32 R13, RZ, RZ, RZ ;  /* 0x000000ffff0d7224 */ /* 0x000fe200078e00ff */
[----:B------:R-:W3:Y:S01]  /*2130*/  LDCU.64 UR8, c[0x4][0x40] ;  /* 0x01000800ff0877ac */ /* 0x000ee20008000a00 */
[----:B0-----:R-:W-:Y:S02]  /*2140*/  IMAD.U32 R4, RZ, RZ, UR4 ;  /* 0x00000004ff047e24 */ /* 0x001fe4000f8e00ff */
[----:B------:R-:W-:Y:S01]  /*2150*/  IMAD.U32 R5, RZ, RZ, UR5 ;  /* 0x00000005ff057e24 */ /* 0x000fe2000f8e00ff */
[----:B-1----:R-:W-:Y:S01]  /*2160*/  MOV R6, UR6 ;  /* 0x0000000600067c02 */ /* 0x002fe20008000f00 */
[----:B------:R-:W-:-:S02]  /*2170*/  IMAD.U32 R7, RZ, RZ, UR7 ;  /* 0x00000007ff077e24 */ /* 0x000fc4000f8e00ff */
[----:B---3--:R-:W-:Y:S02]  /*2180*/  IMAD.U32 R10, RZ, RZ, UR8 ;  /* 0x00000008ff0a7e24 */ /* 0x008fe4000f8e00ff */
[----:B------:R-:W-:-:S07]  /*2190*/  IMAD.U32 R11, RZ, RZ, UR9 ;  /* 0x00000009ff0b7e24 */ /* 0x000fce000f8e00ff */
[----:B------:R-:W-:-:S07]  /*21a0*/  LEPC R20, `(.L_x_596) ;  /* 0x000000001014794e */ /* 0x000fce0000000000 */
[----:B--2---:R-:W-:Y:S05]  /*21b0*/  CALL.ABS.NOINC R14 ;  /* 0x000000000e007343 */ /* 0x004fea0003c00000 */
.L_x_596:
[----:B------:R-:W-:Y:S05]  /*21c0*/  BSYNC.RECONVERGENT B7 ;  /* 0x0000000000077941 */ /* 0x000fea0003800200 */
.L_x_595:
[----:B------:R-:W-:-:S04]  /*21d0*/  SHF.R.S64 R4, RZ, 0x1f, R19 ;  /* 0x0000001fff047819 */ /* 0x000fc80000001013 */
[----:B------:R-:W-:-:S04]  /*21e0*/  IADD3 R4, P0, PT, R4, UR46, RZ ;  /* 0x0000002e04047c10 */ /* 0x000fc8000ff1e0ff */
[----:B------:R-:W-:-:S06]  /*21f0*/  LEA.HI.X.SX32 R5, R19, UR47, 0x1, P0 ;  /* 0x0000002f13057c11 */ /* 0x000fcc00080f0eff */
[----:B------:R-:W2:Y:S01]  /*2200*/  LDG.E.U16 R5, desc[UR38][R4.64] ;  /* 0x0000002604057981 */ /* 0x000ea2000c1e1500 */
[----:B------:R-:W-:-:S04]  /*2210*/  SHF.R.S64 R7, RZ, 0x1f, R23 ;  /* 0x0000001fff077819 */ /* 0x000fc80000001017 */
[----:B------:R-:W-:-:S04]  /*2220*/  IADD3 R6, P0, PT, R7, R18, RZ ;  /* 0x0000001207067210 */ /* 0x000fc80007f1e0ff */
[----:B------:R-:W-:Y:S02]  /*2230*/  LEA.HI.X.SX32 R7, R23, R16, 0x1, P0 ;  /* 0x0000001017077211 */ /* 0x000fe400000f0eff */
[----:B------:R-:W-:-:S05]  /*2240*/  IADD3 R19, P0, PT, R2, R19, RZ ;  /* 0x0000001302137210 */ /* 0x000fca0007f1e0ff */
[----:B------:R-:W-:Y:S01]  /*2250*/  IMAD.X R17, RZ, RZ, R17, P0 ;  /* 0x000000ffff117224 */ /* 0x000fe200000e0611 */
[----:B------:R-:W-:-:S04]  /*2260*/  ISETP.GE.U32.AND P0, PT, R19, UR44, PT ;  /* 0x0000002c13007c0c */ /* 0x000fc8000bf06070 */
[----:B------:R-:W-:Y:S01]  /*2270*/  ISETP.GE.AND.EX P0, PT, R17, UR45, PT, P0 ;  /* 0x0000002d11007c0c */ /* 0x000fe2000bf06300 */
[----:B--2---:R0:W-:-:S12]  /*2280*/  STG.E.U16 desc[UR38][R6.64], R5 ;  /* 0x0000000506007986 */ /* 0x0041d8000c101526 */
[----:B------:R-:W-:Y:S05]  /*2290*/  @!P0 BRA `(.L_x_597) ;  /* 0xffffffec002c8947 */ /* 0x000fea000383ffff */
[----:B------:R-:W-:Y:S05]  /*22a0*/  BSYNC.RECONVERGENT B6 ;  /* 0x0000000000067941 */ /* 0x000fea0003800200 */
.L_x_574:
[----:B------:R-:W-:Y:S05]  /*22b0*/  EXIT ;  /* 0x000000000000794d */ /* 0x000fea0003800000 */
        .weak           $__internal_36_$__cuda_sm20_div_s64
        .type           $__internal_36_$__cuda_sm20_div_s64,@function
        .size           $__internal_36_$__cuda_sm20_div_s64,($__internal_37_$__cuda_sm20_div_u64 - $__internal_36_$__cuda_sm20_div_s64)
$__internal_36_$__cuda_sm20_div_s64:
        /* <DEDUP_REMOVED lines=23> */
[----:B------:R-:W-:-:S03]  /*2430*/  IMAD.WIDE.U32 R10, R21, R4, RZ ;  /* 0x00000004150a7225 */ /* 0x000fc600078e00ff */
[----:B------:R-:W-:Y:S01]  /*2440*/  IADD3.X R3, PT, PT, RZ, RZ, R3, P2, P1 ;  /* 0x000000ffff037210 */ /* 0x000fe200017e2403 */
[----:B------:R-:W-:Y:S01]  /*2450*/  IMAD R8, R21, R5, R11 ;  /* 0x0000000515087224 */ /* 0x000fe200078e020b */
[----:B------:R-:W-:-:S03]  /*2460*/  IADD3 R10, P0, PT, RZ, -R10, RZ ;  /* 0x8000000aff0a7210 */ /* 0x000fc60007f1e0ff */
[----:B------:R-:W-:Y:S02]  /*2470*/  IMAD R8, R3, R4, R8 ;  /* 0x0000000403087224 */ /* 0x000fe400078e0208 */
[----:B------:R-:W-:-:S04]  /*2480*/  IMAD.HI.U32 R20, R21, R10, RZ ;  /* 0x0000000a15147227 */ /* 0x000fc800078e00ff */
[----:B------:R-:W-:-:S04]  /*2490*/  IMAD.X R8, RZ, RZ, ~R8, P0 ;  /* 0x000000ffff087224 */ /* 0x000fc800000e0e08 */
[----:B------:R-:W-:Y:S01]  /*24a0*/  IMAD.WIDE.U32 R26, P0, R21, R8, R20 ;  /* 0x00000008151a7225 */ /* 0x000fe20007800014 */
[----:B------:R-:W-:-:S03]  /*24b0*/  IADD3 R21, P4, PT, RZ, -R14, RZ ;  /* 0x8000000eff157210 */ /* 0x000fc60007f9e0ff */
[----:B------:R-:W-:Y:S01]  /*24c0*/  IMAD R11, R3, R8, RZ ;  /* 0x00000008030b7224 */ /* 0x000fe200078e02ff */
[----:B------:R-:W-:Y:S01]  /*24d0*/  SEL R21, R21, R14, !P3 ;  /* 0x0000000e15157207 */ /* 0x000fe20005800000 */
[----:B------:R-:W-:Y:S01]  /*24e0*/  IMAD.HI.U32 R10, P1, R3, R10, R26 ;  /* 0x0000000a030a7227 */ /* 0x000fe2000782001a */
[----:B------:R-:W-:-:S03]  /*24f0*/  MOV R27, RZ ;  /* 0x000000ff001b7202 */ /* 0x000fc60000000f00 */
[----:B------:R-:W-:Y:S01]  /*2500*/  IMAD.X R14, RZ, RZ, ~R9, P4 ;  /* 0x000000ffff0e7224 */ /* 0x000fe200020e0e09 */
[----:B------:R-:W-:Y:S01]  /*2510*/  IADD3 R10, P2, PT, R11, R10, RZ ;  /* 0x0000000a0b0a7210 */ /* 0x000fe20007f5e0ff */
[----:B------:R-:W-:-:S03]  /*2520*/  IMAD.HI.U32 R8, R3, R8, RZ ;  /* 0x0000000803087227 */ /* 0x000fc600078e00ff */
[----:B------:R-:W-:Y:S01]  /*2530*/  SEL R15, R14, R9, !P3 ;  /* 0x000000090e0f7207 */ /* 0x000fe20005800000 */
[----:B------:R-:W-:-:S04]  /*2540*/  IMAD.HI.U32 R26, R10, R21, RZ ;  /* 0x000000150a1a7227 */ /* 0x000fc800078e00ff */
[----:B------:R-:W-:Y:S02]  /*2550*/  IMAD.X R8, R8, 0x1, R3, P0 ;  /* 0x0000000108087824 */ /* 0x000fe400000e0603 */
[----:B------:R-:W-:-:S03]  /*2560*/  IMAD.WIDE.U32 R10, R10, R15, R26 ;  /* 0x0000000f0a0a7225 */ /* 0x000fc600078e001a */
[----:B------:R-:W-:-:S05]  /*2570*/  IADD3.X R8, PT, PT, RZ, RZ, R8, P2, P1 ;  /* 0x000000ffff087210 */ /* 0x000fca00017e2408 */
[C---:B------:R-:W-:Y:S02]  /*2580*/  IMAD R3, R8.reuse, R15, RZ ;  /* 0x0000000f08037224 */ /* 0x040fe400078e02ff */
[----:B------:R-:W-:-:S04]  /*2590*/  IMAD.HI.U32 R10, P0, R8, R21, R10 ;  /* 0x00000015080a7227 */ /* 0x000fc8000780000a */
[----:B------:R-:W-:Y:S01]  /*25a0*/  IMAD.HI.U32 R8, R8, R15, RZ ;  /* 0x0000000f08087227 */ /* 0x000fe200078e00ff */
[----:B------:R-:W-:-:S03]  /*25b0*/  IADD3 R3, P1, PT, R3, R10, RZ ;  /* 0x0000000a03037210 */ /* 0x000fc60007f3e0ff */
[----:B------:R-:W-:Y:S02]  /*25c0*/  IMAD.X R8, RZ, RZ, R8, P0 ;  /* 0x000000ffff087224 */ /* 0x000fe400000e0608 */
[----:B------:R-:W-:-:S04]  /*25d0*/  IMAD.WIDE.U32 R26, R3, R4, RZ ;  /* 0x00000004031a7225 */ /* 0x000fc800078e00ff */
[----:B------:R-:W-:Y:S01]  /*25e0*/  IMAD.X R11, RZ, RZ, R8, P1 ;  /* 0x000000ffff0b7224 */ /* 0x000fe200008e0608 */
[----:B------:R-:W-:Y:S01]  /*25f0*/  IADD3 R21, P1, PT, -R26, R21, RZ ;  /* 0x000000151a157210 */ /* 0x000fe20007f3e1ff */
[----:B------:R-:W-:-:S03]  /*2600*/  IMAD R8, R3, R5, R27 ;  /* 0x0000000503087224 */ /* 0x000fc600078e021b */
[-C--:B------:R-:W-:Y:S01]  /*2610*/  ISETP.GE.U32.AND P0, PT, R21, R4.reuse, PT ;  /* 0x000000041500720c */ /* 0x080fe20003f06070 */
[----:B------:R-:W-:-:S05]  /*2620*/  IMAD R8, R11, R4, R8 ;  /* 0x000000040b087224 */ /* 0x000fca00078e0208 */
[----:B------:R-:W-:Y:S02]  /*2630*/  IADD3.X R15, PT, PT, ~R8, R15, RZ, P1, !PT ;  /* 0x0000000f080f7210 */ /* 0x000fe40000ffe5ff */
[----:B------:R-:W-:Y:S02]  /*2640*/  IADD3 R14, P1, PT, R21, -R4, RZ ;  /* 0x80000004150e7210 */ /* 0x000fe40007f3e0ff */
[----:B------:R-:W-:Y:S02]  /*2650*/  ISETP.GE.U32.AND.EX P0, PT, R15, R5, PT, P0 ;  /* 0x000000050f00720c */ /* 0x000fe40003f06100 */
[----:B------:R-:W-:Y:S01]  /*2660*/  IADD3 R8, P2, PT, R3, 0x1, RZ ;  /* 0x0000000103087810 */ /* 0x000fe20007f5e0ff */
[----:B------:R-:W-:Y:S01]  /*2670*/  IMAD.X R10, R15, 0x1, ~R5, P1 ;  /* 0x000000010f0a7824 */ /* 0x000fe200008e0e05 */
        /* <DEDUP_REMOVED lines=8> */
[----:B------:R-:W-:Y:S02]  /*2700*/  IADD3.X R5, PT, PT, RZ, R14, RZ, P2, !PT ;  /* 0x0000000eff057210 */ /* 0x000fe400017fe4ff */
[----:B------:R-:W-:-:S02]  /*2710*/  SEL R3, R3, R8, P0 ;  /* 0x0000000803037207 */ /* 0x000fc40000000000 */
[----:B------:R-:W-:Y:S02]  /*2720*/  LOP3.LUT R4, R6, R9, RZ, 0x3c, !PT ;  /* 0x0000000906047212 */ /* 0x000fe400078e3cff */
[----:B------:R-:W-:Y:S01]  /*2730*/  SEL R9, R5, R14, P0 ;  /* 0x0000000e05097207 */ /* 0x000fe20000000000 */
[----:B------:R-:W-:Y:S01]  /*2740*/  HFMA2 R5, -RZ, RZ, 0, 0 ;  /* 0x00000000ff057431 */ /* 0x000fe200000001ff */
[-C--:B------:R-:W-:Y:S02]  /*2750*/  IADD3 R8, P2, PT, RZ, -R3.reuse, RZ ;  /* 0x80000003ff087210 */ /* 0x080fe40007f5e0ff */
[----:B------:R-:W-:Y:S02]  /*2760*/  ISETP.GE.AND P1, PT, R4, RZ, PT ;  /* 0x000000ff0400720c */ /* 0x000fe40003f26270 */
[----:B------:R-:W-:Y:S01]  /*2770*/  ISETP.NE.U32.AND P0, PT, R7, RZ, PT ;  /* 0x000000ff0700720c */ /* 0x000fe20003f05070 */
[----:B------:R-:W-:Y:S01]  /*2780*/  IMAD.X R4, RZ, RZ, ~R9, P2 ;  /* 0x000000ffff047224 */ /* 0x000fe200010e0e09 */
[----:B------:R-:W-:-:S02]  /*2790*/  SEL R8, R8, R3, !P1 ;  /* 0x0000000308087207 */ /* 0x000fc40004800000 */
[----:B------:R-:W-:Y:S02]  /*27a0*/  ISETP.NE.AND.EX P0, PT, R6, RZ, PT, P0 ;  /* 0x000000ff0600720c */ /* 0x000fe40003f05300 */
[----:B------:R-:W-:Y:S01]  /*27b0*/  SEL R9, R4, R9, !P1 ;  /* 0x0000000904097207 */ /* 0x000fe20004800000 */
[----:B------:R-:W-:Y:S01]  /*27c0*/  IMAD.MOV.U32 R4, RZ, RZ, R0 ;  /* 0x000000ffff047224 */ /* 0x000fe200078e0000 */
[----:B------:R-:W-:Y:S02]  /*27d0*/  SEL R8, R8, 0xffffffff, P0 ;  /* 0xffffffff08087807 */ /* 0x000fe40000000000 */
[----:B------:R-:W-:Y:S01]  /*27e0*/  SEL R9, R9, 0xffffffff, P0 ;  /* 0xffffffff09097807 */ /* 0x000fe20000000000 */
[----:B------:R-:W-:Y:S06]  /*27f0*/  RET.REL.NODEC R4 `(_ZN2at6native30max_unpooling2d_forward_kernelIN3c108BFloat16EEEvlPKT_PKllllllPS4_) ;  /* 0xffffffd804007950 */ /* 0x000fec0003c3ffff */
        .weak           $__internal_37_$__cuda_sm20_div_u64
        .type           $__internal_37_$__cuda_sm20_div_u64,@function
        .size           $__internal_37_$__cuda_sm20_div_u64,(.L_x_964 - $__internal_37_$__cuda_sm20_div_u64)
$__internal_37_$__cuda_sm20_div_u64:
[----:B------:R-:W-:Y:S02]  /*2800*/  IMAD.MOV.U32 R10, RZ, RZ, R2 ;  /* 0x000000ffff0a7224 */ /* 0x000fe400078e0002 */
[----:B------:R-:W-:-:S04]  /*2810*/  IMAD.MOV.U32 R11, RZ, RZ, RZ ;  /* 0x000000ffff0b7224 */ /* 0x000fc800078e00ff */
[----:B------:R-:W0:Y:S08]  /*2820*/  I2F.U64.RP R10, R10 ;  /* 0x0000000a000a7312 */ /* 0x000e300000309000 */
[----:B0-----:R-:W0:Y:S02]  /*2830*/  MUFU.RCP R4, R10 ;  /* 0x0000000a00047308 */ /* 0x001e240000001000 */
[----:B0-----:R-:W-:-:S06]  /*2840*/  IADD3 R4, PT, PT, R4, 0x1ffffffe, RZ ;  /* 0x1ffffffe04047810 */ /* 0x001fcc0007ffe0ff */
[----:B------:R-:W0:Y:S02]  /*2850*/  F2I.U64.TRUNC R4, R4 ;  /* 0x0000000400047311 */ /* 0x000e24000020d800 */
[----:B0-----:R-:W-:-:S04]  /*2860*/  IMAD.WIDE.U32 R8, R4, R2, RZ ;  /* 0x0000000204087225 */ /* 0x001fc800078e00ff */
[----:B------:R-:W-:Y:S01]  /*2870*/  IMAD R9, R5, R2, R9 ;  /* 0x0000000205097224 */ /* 0x000fe200078e0209 */
[----:B------:R-:W-:-:S05]  /*2880*/  IADD3 R13, P0, PT, RZ, -R8, RZ ;  /* 0x80000008ff0d7210 */ /* 0x000fca0007f1e0ff */
[----:B------:R-:W-:-:S04]  /*2890*/  IMAD.HI.U32 R8, R4, R13, RZ ;  /* 0x0000000d04087227 */ /* 0x000fc800078e00ff */
[----:B------:R-:W-:Y:S02]  /*28a0*/  IMAD.X R15, RZ, RZ, ~R9, P0 ;  /* 0x000000ffff0f7224 */ /* 0x000fe400000e0e09 */
[----:B------:R-:W-:Y:S02]  /*28b0*/  IMAD.MOV.U32 R9, RZ, RZ, R4 ;  /* 0x000000ffff097224 */ /* 0x000fe400078e0004 */
[-C--:B------:R-:W-:Y:S02]  /*28c0*/  IMAD R11, R5, R15.reuse, RZ ;  /* 0x0000000f050b7224 */ /* 0x080fe400078e02ff */
[----:B------:R-:W-:-:S04]  /*28d0*/  IMAD.WIDE.U32 R8, P0, R4, R15, R8 ;  /* 0x0000000f04087225 */ /* 0x000fc80007800008 */
[----:B------:R-:W-:-:S04]  /*28e0*/  IMAD.HI.U32 R15, R5, R15, RZ ;  /* 0x0000000f050f7227 */ /* 0x000fc800078e00ff */
[----:B------:R-:W-:-:S05]  /*28f0*/  IMAD.HI.U32 R8, P1, R5, R13, R8 ;  /* 0x0000000d05087227 */ /* 0x000fca0007820008 */
[----:B------:R-:W-:Y:S02]  /*2900*/  IADD3 R9, P2, PT, R11, R8, RZ ;  /* 0x000000080b097210 */ /* 0x000fe40007f5e0ff */
[----:B------:R-:W-:-:S03]  /*2910*/  IADD3.X R8, PT, PT, R15, R5, RZ, P0, !PT ;  /* 0x000000050f087210 */ /* 0x000fc600007fe4ff */
[----:B------:R-:W-:Y:S01]  /*2920*/  IMAD.WIDE.U32 R4, R9, R2, RZ ;  /* 0x0000000209047225 */ /* 0x000fe200078e00ff */
[----:B------:R-:W-:Y:S02]  /*2930*/  IADD3.X R11, PT, PT, RZ, RZ, R8, P2, P1 ;  /* 0x000000ffff0b7210 */ /* 0x000fe400017e2408 */
[----:B------:R-:W-:-:S03]  /*2940*/  IADD3 R13, P0, PT, RZ, -R4, RZ ;  /* 0x80000004ff0d7210 */ /* 0x000fc60007f1e0ff */
[----:B------:R-:W-:Y:S01]  /*2950*/  IMAD R4, R11, R2, R5 ;  /* 0x000000020b047224 */ /* 0x000fe200078e0205 */
[----:B------:R-:W-:Y:S01]  /*2960*/  MOV R5, RZ ;  /* 0x000000ff00057202 */ /* 0x000fe20000000f00 */
        /* <DEDUP_REMOVED lines=8> */
[----:B------:R-:W-:-:S03]  /*29f0*/  IMAD.HI.U32 R4, R9, R7, RZ ;  /* 0x0000000709047227 */ /* 0x000fc600078e00ff */
[----:B------:R-:W-:Y:S01]  /*2a00*/  IADD3.X R11, PT, PT, RZ, RZ, R11, P2, P1 ;  /* 0x000000ffff0b7210 */ /* 0x000fe200017e240b */
[----:B------:R-:W-:-:S04]  /*2a10*/  IMAD.WIDE.U32 R4, R9, R6, R4 ;  /* 0x0000000609047225 */ /* 0x000fc800078e0004 */
[C---:B------:R-:W-:Y:S02]  /*2a20*/  IMAD R9, R11.reuse, R6, RZ ;  /* 0x000000060b097224 */ /* 0x040fe400078e02ff */
[----:B------:R-:W-:-:S04]  /*2a30*/  IMAD.HI.U32 R4, P0, R11, R7, R4 ;  /* 0x000000070b047227 */ /* 0x000fc80007800004 */
[----:B------:R-:W-:Y:S01]  /*2a40*/  IMAD.HI.U32 R11, R11, R6, RZ ;  /* 0x000000060b0b7227 */ /* 0x000fe200078e00ff */
[----:B------:R-:W-:-:S03]  /*2a50*/  IADD3 R9, P1, PT, R9, R4, RZ ;  /* 0x0000000409097210 */ /* 0x000fc60007f3e0ff */
[----:B------:R-:W-:-:S04]  /*2a60*/  IMAD.X R4, RZ, RZ, R11, P0 ;  /* 0x000000ffff047224 */ /* 0x000fc800000e060b */
[----:B------:R-:W-:Y:S02]  /*2a70*/  IMAD.X R11, RZ, RZ, R4, P1 ;  /* 0x000000ffff0b7224 */ /* 0x000fe400008e0604 */
[----:B------:R-:W-:-:S04]  /*2a80*/  IMAD.WIDE.U32 R4, R9, R2, RZ ;  /* 0x0000000209047225 */ /* 0x000fc800078e00ff */
[----:B------:R-:W-:Y:S01]  /*2a90*/  IMAD R5, R11, R2, R5 ;  /* 0x000000020b057224 */ /* 0x000fe200078e0205 */
[----:B------:R-:W-:Y:S02]  /*2aa0*/  IADD3 R13, P0, PT, -R4, R7, RZ ;  /* 0x00000007040d7210 */ /* 0x000fe40007f1e1ff */
[----:B------:R-:W-:Y:S02]  /*2ab0*/  IADD3 R4, P2, PT, R9, 0x1, RZ ;  /* 0x0000000109047810 */ /* 0x000fe40007f5e0ff */
[----:B------:R-:W-:Y:S02]  /*2ac0*/  IADD3.X R8, PT, PT, ~R5, R6, RZ, P0, !PT ;  /* 0x0000000605087210 */ /* 0x000fe400007fe5ff */
[----:B------:R-:W-:Y:S01]  /*2ad0*/  ISETP.GE.U32.AND P0, PT, R13, R2, PT ;  /* 0x000000020d00720c */ /* 0x000fe20003f06070 */
[----:B------:R-:W-:Y:S01]  /*2ae0*/  IMAD.X R6, RZ, RZ, R11, P2 ;  /* 0x000000ffff067224 */ /* 0x000fe200010e060b */
[----:B------:R-:W-:Y:S02]  /*2af0*/  IADD3 R5, P1, PT, -R2, R13, RZ ;  /* 0x0000000d02057210 */ /* 0x000fe40007f3e1ff */
[----:B------:R-:W-:-:S02]  /*2b00*/  ISETP.GE.U32.AND.EX P0, PT, R8, RZ, PT, P0 ;  /* 0x000000ff0800720c */ /* 0x000fc40003f06100 */
[----:B------:R-:W-:Y:S02]  /*2b10*/  IADD3.X R7, PT, PT, R8, -0x1, RZ, P1, !PT ;  /* 0xffffffff08077810 */ /* 0x000fe40000ffe4ff */
[----:B------:R-:W-:Y:S02]  /*2b20*/  SEL R5, R5, R13, P0 ;  /* 0x0000000d05057207 */ /* 0x000fe40000000000 */
[----:B------:R-:W-:Y:S02]  /*2b30*/  SEL R9, R4, R9, P0 ;  /* 0x0000000904097207 */ /* 0x000fe40000000000 */
[----:B------:R-:W-:Y:S02]  /*2b40*/  SEL R7, R7, R8, P0 ;  /* 0x0000000807077207 */ /* 0x000fe40000000000 */
[----:B------:R-:W-:Y:S02]  /*2b50*/  SEL R4, R6, R11, P0 ;  /* 0x0000000b06047207 */ /* 0x000fe40000000000 */
[----:B------:R-:W-:Y:S01]  /*2b60*/  ISETP.GE.U32.AND P0, PT, R5, R2, PT ;  /* 0x000000020500720c */ /* 0x000fe20003f06070 */
[----:B------:R-:W-:Y:S01]  /*2b70*/  IMAD.MOV.U32 R5, RZ, RZ, 0x0 ;  /* 0x00000000ff057424 */ /* 0x000fe200078e00ff */
[----:B------:R-:W-:-:S02]  /*2b80*/  IADD3 R6, P2, PT, R9, 0x1, RZ ;  /* 0x0000000109067810 */ /* 0x000fc40007f5e0ff */
[----:B------:R-:W-:Y:S02]  /*2b90*/  ISETP.GE.U32.AND.EX P0, PT, R7, RZ, PT, P0 ;  /* 0x000000ff0700720c */ /* 0x000fe40003f06100 */
[----:B------:R-:W-:Y:S01]  /*2ba0*/  ISETP.NE.U32.AND P1, PT, R2, RZ, PT ;  /* 0x000000ff0200720c */ /* 0x000fe20003f25070 */
[----:B------:R-:W-:Y:S01]  /*2bb0*/  IMAD.X R7, RZ, RZ, R4, P2 ;  /* 0x000000ffff077224 */ /* 0x000fe200010e0604 */
[----:B------:R-:W-:Y:S02]  /*2bc0*/  SEL R6, R6, R9, P0 ;  /* 0x0000000906067207 */ /* 0x000fe40000000000 */
[----:B------:R-:W-:Y:S02]  /*2bd0*/  ISETP.NE.AND.EX P1, PT, RZ, RZ, PT, P1 ;  /* 0x000000ffff00720c */ /* 0x000fe40003f25310 */
[----:B------:R-:W-:Y:S02]  /*2be0*/  SEL R7, R7, R4, P0 ;  /* 0x0000000407077207 */ /* 0x000fe40000000000 */
[----:B------:R-:W-:-:S02]  /*2bf0*/  MOV R4, R0 ;  /* 0x0000000000047202 */ /* 0x000fc40000000f00 */
[----:B------:R-:W-:Y:S02]  /*2c00*/  SEL R6, R6, 0xffffffff, P1 ;  /* 0xffffffff06067807 */ /* 0x000fe40000800000 */
[----:B------:R-:W-:Y:S01]  /*2c10*/  SEL R7, R7, 0xffffffff, P1 ;  /* 0xffffffff07077807 */ /* 0x000fe20000800000 */
[----:B------:R-:W-:Y:S06]  /*2c20*/  RET.REL.NODEC R4 `(_ZN2at6native30max_unpooling2d_forward_kernelIN3c108BFloat16EEEvlPKT_PKllllllPS4_) ;  /* 0xffffffd004f47950 */ /* 0x000fec0003c3ffff */
.L_x_598:
        /* <DEDUP_REMOVED lines=13> */
.L_x_964:


//--------------------- .text._ZN2at6native30max_unpooling2d_forward_kernelIN3c104HalfEEEvlPKT_PKllllllPS4_ --------------------------
	.section	.text._ZN2at6native30max_unpooling2d_forward_kernelIN3c104HalfEEEvlPKT_PKllllllPS4_,"ax",@progbits
	.align	128
        .global         _ZN2at6native30max_unpooling2d_forward_kernelIN3c104HalfEEEvlPKT_PKllllllPS4_
        .type           _ZN2at6native30max_unpooling2d_forward_kernelIN3c104HalfEEEvlPKT_PKllllllPS4_,@function
        .size           _ZN2at6native30max_unpooling2d_forward_kernelIN3c104HalfEEEvlPKT_PKllllllPS4_,(.L_x_966 - _ZN2at6native30max_unpooling2d_forward_kernelIN3c104HalfEEEvlPKT_PKllllllPS4_)
        .other          _ZN2at6native30max_unpooling2d_forward_kernelIN3c104HalfEEEvlPKT_PKllllllPS4_,@"STO_CUDA_ENTRY STV_DEFAULT"
_ZN2at6native30max_unpooling2d_forward_kernelIN3c104HalfEEEvlPKT_PKllllllPS4_:
.text._ZN2at6native30max_unpooling2d_forward_kernelIN3c104HalfEEEvlPKT_PKllllllPS4_:
        /* <DEDUP_REMOVED lines=50> */
.L_x_600:
[----:B------:R-:W-:-:S07]  /*0320*/  MOV R0, 0x340 ;  /* 0x0000034000007802 */ /* 0x000fce0000000f00 */
[----:B------:R-:W-:Y:S05]  /*0330*/  CALL.REL.NOINC `($__internal_39_$__cuda_sm20_div_u64) ;  /* 0x0000002400307944 */ /* 0x000fea0003c00000 */
[----:B------:R-:W-:Y:S02]  /*0340*/  IMAD.MOV.U32 R4, RZ, RZ, R6 ;  /* 0x000000ffff047224 */ /* 0x000fe400078e0006 */
[----:B------:R-:W-:-:S07]  /*0350*/  IMAD.MOV.U32 R5, RZ, RZ, R7 ;  /* 0x000000ffff057224 */ /* 0x000fce00078e0007 */
.L_x_601:
[----:B------:R-:W-:Y:S05]  /*0360*/  BSYNC.RECONVERGENT B0 ;  /* 0x0000000000007941 */ /* 0x000fea0003800200 */
.L_x_599:
        /* <DEDUP_REMOVED lines=49> */
.L_x_605:
[----:B------:R-:W1:Y:S01]  /*0680*/  LDCU.64 UR4, c[0x0][0x3a8] ;  /* 0x00007500ff0477ac */ /* 0x000e620008000a00 */
[----:B------:R-:W-:Y:S01]  /*0690*/  IMAD.MOV.U32 R14, RZ, RZ, R19 ;  /* 0x000000ffff0e7224 */ /* 0x000fe200078e0013 */
[----:B------:R-:W-:Y:S01]  /*06a0*/  MOV R0, 0x6e0 ;  /* 0x000006e000007802 */ /* 0x000fe20000000f00 */
[----:B-1----:R-:W-:Y:S02]  /*06b0*/  IMAD.U32 R7, RZ, RZ, UR4 ;  /* 0x00000004ff077e24 */ /* 0x002fe4000f8e00ff */
[----:B------:R-:W-:-:S07]  /*06c0*/  IMAD.U32 R6, RZ, RZ, UR5 ;  /* 0x00000005ff067e24 */ /* 0x000fce000f8e00ff */
[----:B0---4-:R-:W-:Y:S05]  /*06d0*/  CALL.REL.NOINC `($__internal_38_$__cuda_sm20_div_s64) ;  /* 0x0000001800f87944 */ /* 0x011fea0003c00000 */
.L_x_606:
[----:B0---4-:R-:W-:Y:S05]  /*06e0*/  BSYNC.RECONVERGENT B0 ;  /* 0x0000000000007941 */ /* 0x011fea0003800200 */
.L_x_604:
        /* <DEDUP_REMOVED lines=26> */
.L_x_608:
[----:B------:R-:W0:Y:S01]  /*0890*/  LDCU.64 UR4, c[0x0][0x3a0] ;  /* 0x00007400ff0477ac */ /* 0x000e220008000a00 */
[----:B------:R-:W-:Y:S02]  /*08a0*/  MOV R14, R8 ;  /* 0x00000008000e7202 */ /* 0x000fe40000000f00 */
[----:B------:R-:W-:Y:S01]  /*08b0*/  MOV R0, 0x8f0 ;  /* 0x000008f000007802 */ /* 0x000fe20000000f00 */
[----:B0-----:R-:W-:Y:S02]  /*08c0*/  IMAD.U32 R7, RZ, RZ, UR4 ;  /* 0x00000004ff077e24 */ /* 0x001fe4000f8e00ff */
[----:B------:R-:W-:-:S07]  /*08d0*/  IMAD.U32 R6, RZ, RZ, UR5 ;  /* 0x00000005ff067e24 */ /* 0x000fce000f8e00ff */
[----:B------:R-:W-:Y:S05]  /*08e0*/  CALL.REL.NOINC `($__internal_38_$__cuda_sm20_div_s64) ;  /* 0x0000001800747944 */ /* 0x000fea0003c00000 */
[----:B------:R-:W-:Y:S01]  /*08f0*/  IMAD.MOV.U32 R12, RZ, RZ, R8 ;  /* 0x000000ffff0c7224 */ /* 0x000fe200078e0008 */
[----:B------:R-:W-:-:S07]  /*0900*/  MOV R13, R9 ;  /* 0x00000009000d7202 */ /* 0x000fce0000000f00 */
.L_x_609:
[----:B------:R-:W-:Y:S05]  /*0910*/  BSYNC.RECONVERGENT B0 ;  /* 0x0000000000007941 */ /* 0x000fea0003800200 */
.L_x_607:
        /* <DEDUP_REMOVED lines=29> */
.L_x_611:
[----:B------:R-:W0:Y:S01]  /*0af0*/  LDCU.64 UR4, c[0x0][0x398] ;  /* 0x00007300ff0477ac */ /* 0x000e220008000a00 */
[----:B------:R-:W-:Y:S01]  /*0b00*/  IMAD.MOV.U32 R14, RZ, RZ, R12 ;  /* 0x000000ffff0e7224 */ /* 0x000fe200078e000c */
[----:B------:R-:W-:Y:S01]  /*0b10*/  MOV R0, 0xb60 ;  /* 0x00000b6000007802 */ /* 0x000fe20000000f00 */
[----:B------:R-:W-:Y:S01]  /*0b20*/  IMAD.MOV.U32 R9, RZ, RZ, R13 ;  /* 0x000000ffff097224 */ /* 0x000fe200078e000d */
[----:B0-----:R-:W-:Y:S01]  /*0b30*/  MOV R7, UR4 ;  /* 0x0000000400077c02 */ /* 0x001fe20008000f00 */
[----:B------:R-:W-:-:S07]  /*0b40*/  IMAD.U32 R6, RZ, RZ, UR5 ;  /* 0x00000005ff067e24 */ /* 0x000fce000f8e00ff */
[----:B------:R-:W-:Y:S05]  /*0b50*/  CALL.REL.NOINC `($__internal_38_$__cuda_sm20_div_s64) ;  /* 0x0000001400d87944 */ /* 0x000fea0003c00000 */
[----:B------:R-:W0:Y:S01]  /*0b60*/  LDCU UR4, c[0x0][0x398] ;  /* 0x00007300ff0477ac */ /* 0x000e220008000800 */
[----:B------:R-:W-:Y:S01]  /*0b70*/  IMAD.MOV R4, RZ, RZ, -R8 ;  /* 0x000000ffff047224 */ /* 0x000fe200078e0a08 */
[----:B0-----:R-:W-:-:S05]  /*0b80*/  MOV R3, UR4 ;  /* 0x0000000400037c02 */ /* 0x001fca0008000f00 */
[----:B------:R-:W-:-:S07]  /*0b90*/  IMAD R4, R4, R3, R12 ;  /* 0x0000000304047224 */ /* 0x000fce00078e020c */
.L_x_612:
[----:B------:R-:W-:Y:S05]  /*0ba0*/  BSYNC.RECONVERGENT B0 ;  /* 0x0000000000007941 */ /* 0x000fea0003800200 */
.L_x_610:
        /* <DEDUP_REMOVED lines=41> */
.L_x_614:
[----:B------:R-:W-:Y:S05]  /*0e40*/  BSYNC.RECONVERGENT B7 ;  /* 0x0000000000077941 */ /* 0x000fea0003800200 */
.L_x_613:
        /* <DEDUP_REMOVED lines=11> */
.L_x_603:
[----:B0---4-:R-:W-:Y:S05]  /*0f00*/  BSYNC.RECONVERGENT B6 ;  /* 0x0000000000067941 */ /* 0x011fea0003800200 */
.L_x_602:
[----:B------:R-:W-:-:S04]  /*0f10*/  ISETP.NE.U32.AND P0, PT, R24, RZ, PT ;  /* 0x000000ff1800720c */ /* 0x000fc80003f05070 */
[----:B------:R-:W-:-:S13]  /*0f20*/  ISETP.NE.AND.EX P0, PT, R25, RZ, PT, P0 ;  /* 0x000000ff1900720c */ /* 0x000fda0003f05300 */
[----:B------:R-:W-:Y:S05]  /*0f30*/  @!P0 EXIT ;  /* 0x000000000000894d */ /* 0x000fea0003800000 */
[----:B------:R-:W-:Y:S01]  /*0f40*/  BSSY.RECONVERGENT B6, `(.L_x_615) ;  /* 0x0000136000067945 */ /* 0x000fe20003800200 */
.L_x_638:
        /* <DEDUP_REMOVED lines=25> */
.L_x_617:
[----:B------:R-:W1:Y:S01]  /*10e0*/  LDCU.64 UR4, c[0x0][0x3a8] ;  /* 0x00007500ff0477ac */ /* 0x000e620008000a00 */
[----:B------:R-:W-:Y:S02]  /*10f0*/  MOV R14, R19 ;  /* 0x00000013000e7202 */ /* 0x000fe40000000f00 */
[----:B------:R-:W-:Y:S01]  /*1100*/  MOV R0, 0x1140 ;  /* 0x0000114000007802 */ /* 0x000fe20000000f00 */
[----:B-1----:R-:W-:Y:S02]  /*1110*/  IMAD.U32 R7, RZ, RZ, UR4 ;  /* 0x00000004ff077e24 */ /* 0x002fe4000f8e00ff */
[----:B------:R-:W-:-:S07]  /*1120*/  IMAD.U32 R6, RZ, RZ, UR5 ;  /* 0x00000005ff067e24 */ /* 0x000fce000f8e00ff */
[----:B------:R-:W-:Y:S05]  /*1130*/  CALL.REL.NOINC `($__internal_38_$__cuda_sm20_div_s64) ;  /* 0x0000001000607944 */ /* 0x000fea0003c00000 */
.L_x_618:
[----:B------:R-:W-:Y:S05]  /*1140*/  BSYNC.RECONVERGENT B0 ;  /* 0x0000000000007941 */ /* 0x000fea0003800200 */
.L_x_616:
        /* <DEDUP_REMOVED lines=24> */
.L_x_620:
[----:B------:R-:W0:Y:S01]  /*12d0*/  LDCU.64 UR4, c[0x0][0x3a0] ;  /* 0x00007400ff0477ac */ /* 0x000e220008000a00 */
[----:B------:R-:W-:Y:S01]  /*12e0*/  IMAD.MOV.U32 R14, RZ, RZ, R8 ;  /* 0x000000ffff0e7224 */ /* 0x000fe200078e0008 */
[----:B------:R-:W-:Y:S01]  /*12f0*/  MOV R0, 0x1330 ;  /* 0x0000133000007802 */ /* 0x000fe20000000f00 */
[----:B0-----:R-:W-:Y:S02]  /*1300*/  IMAD.U32 R7, RZ, RZ, UR4 ;  /* 0x00000004ff077e24 */ /* 0x001fe4000f8e00ff */
[----:B------:R-:W-:-:S07]  /*1310*/  IMAD.U32 R6, RZ, RZ, UR5 ;  /* 0x00000005ff067e24 */ /* 0x000fce000f8e00ff */
[----:B------:R-:W-:Y:S05]  /*1320*/  CALL.REL.NOINC `($__internal_38_$__cuda_sm20_div_s64) ;  /* 0x0000000c00e47944 */ /* 0x000fea0003c00000 */
[----:B------:R-:W-:Y:S01]  /*1330*/  MOV R12, R8 ;  /* 0x00000008000c7202 */ /* 0x000fe20000000f00 */
[----:B------:R-:W-:-:S07]  /*1340*/  IMAD.MOV.U32 R13, RZ, RZ, R9 ;  /* 0x000000ffff0d7224 */ /* 0x000fce00078e0009 */
.L_x_621:
[----:B------:R-:W-:Y:S05]  /*1350*/  BSYNC.RECONVERGENT B0 ;  /* 0x0000000000007941 */ /* 0x000fea0003800200 */
.L_x_619:
        /* <DEDUP_REMOVED lines=26> */
.L_x_623:
[----:B------:R-:W0:Y:S01]  /*1500*/  LDCU.64 UR4, c[0x0][0x398] ;  /* 0x00007300ff0477ac */ /* 0x000e220008000a00 */
[----:B------:R-:W-:Y:S01]  /*1510*/  IMAD.MOV.U32 R14, RZ, RZ, R12 ;  /* 0x000000ffff0e7224 */ /* 0x000fe200078e000c */
[----:B------:R-:W-:Y:S01]  /*1520*/  MOV R0, 0x1570 ;  /* 0x0000157000007802 */ /* 0x000fe20000000f00 */
[----:B------:R-:W-:Y:S01]  /*1530*/  IMAD.MOV.U32 R9, RZ, RZ, R13 ;  /* 0x000000ffff097224 */ /* 0x000fe200078e000d */
[----:B0-----:R-:W-:Y:S01]  /*1540*/  MOV R7, UR4 ;  /* 0x0000000400077c02 */ /* 0x001fe20008000f00 */
[----:B------:R-:W-:-:S07]  /*1550*/  IMAD.U32 R6, RZ, RZ, UR5 ;  /* 0x00000005ff067e24 */ /* 0x000fce000f8e00ff */
[----:B------:R-:W-:Y:S05]  /*1560*/  CALL.REL.NOINC `($__internal_38_$__cuda_sm20_div_s64) ;  /* 0x0000000c00547944 */ /* 0x000fea0003c00000 */
[----:B------:R-:W-:Y:S01]  /*1570*/  MOV R3, UR41 ;  /* 0x0000002900037c02 */ /* 0x000fe20008000f00 */
[--C-:B------:R-:W-:Y:S02]  /*1580*/  IMAD.MOV R13, RZ, RZ, -R8.reuse ;  /* 0x000000ffff0d7224 */ /* 0x100fe400078e0a08 */
[----:B------:R-:W-:Y:S02]  /*1590*/  IMAD.MOV.U32 R0, RZ, RZ, R8 ;  /* 0x000000ffff007224 */ /* 0x000fe400078e0008 */
[----:B------:R-:W-:-:S07]  /*15a0*/  IMAD R13, R13, R3, R12 ;  /* 0x000000030d0d7224 */ /* 0x000fce00078e020c */
.L_x_624:
[----:B------:R-:W-:Y:S05]  /*15b0*/  BSYNC.RECONVERGENT B0 ;  /* 0x0000000000007941 */ /* 0x000fea0003800200 */
.L_x_622:
        /* <DEDUP_REMOVED lines=39> */
.L_x_626:
[----:B------:R-:W-:Y:S05]  /*1830*/  BSYNC.RECONVERGENT B7 ;  /* 0x0000000000077941 */ /* 0x000fea0003800200 */
.L_x_625:
        /* <DEDUP_REMOVED lines=35> */
.L_x_628:
[----:B------:R-:W0:Y:S01]  /*1a70*/  LDCU.64 UR4, c[0x0][0x3a8] ;  /* 0x00007500ff0477ac */ /* 0x000e220008000a00 */
[----:B------:R-:W-:Y:S01]  /*1a80*/  IMAD.MOV.U32 R14, RZ, RZ, R19 ;  /* 0x000000ffff0e7224 */ /* 0x000fe200078e0013 */
[----:B------:R-:W-:Y:S01]  /*1a90*/  MOV R0, 0x1ad0 ;  /* 0x00001ad000007802 */ /* 0x000fe20000000f00 */
[----:B0-----:R-:W-:Y:S01]  /*1aa0*/  IMAD.U32 R7, RZ, RZ, UR4 ;  /* 0x00000004ff077e24 */ /* 0x001fe2000f8e00ff */
[----:B------:R-:W-:-:S07]  /*1ab0*/  MOV R6, UR5 ;  /* 0x0000000500067c02 */ /* 0x000fce0008000f00 */
[----:B------:R-:W-:Y:S05]  /*1ac0*/  CALL.REL.NOINC `($__internal_38_$__cuda_sm20_div_s64) ;  /* 0x0000000400fc7944 */ /* 0x000fea0003c00000 */
.L_x_629:
[----:B------:R-:W-:Y:S05]  /*1ad0*/  BSYNC.RECONVERGENT B0 ;  /* 0x0000000000007941 */ /* 0x000fea0003800200 */
.L_x_627:
        /* <DEDUP_REMOVED lines=24> */
.L_x_631:
[----:B------:R-:W0:Y:S01]  /*1c60*/  LDCU.64 UR4, c[0x0][0x3a0] ;  /* 0x00007400ff0477ac */ /* 0x000e220008000a00 */
[----:B------:R-:W-:Y:S01]  /*1c70*/  IMAD.MOV.U32 R14, RZ, RZ, R8 ;  /* 0x000000ffff0e7224 */ /* 0x000fe200078e0008 */
[----:B------:R-:W-:Y:S01]  /*1c80*/  MOV R0, 0x1cc0 ;  /* 0x00001cc000007802 */ /* 0x000fe20000000f00 */
[----:B0-----:R-:W-:Y:S01]  /*1c90*/  IMAD.U32 R7, RZ, RZ, UR4 ;  /* 0x00000004ff077e24 */ /* 0x001fe2000f8e00ff */
[----:B------:R-:W-:-:S07]  /*1ca0*/  MOV R6, UR5 ;  /* 0x0000000500067c02 */ /* 0x000fce0008000f00 */
[----:B------:R-:W-:Y:S05]  /*1cb0*/  CALL.REL.NOINC `($__internal_38_$__cuda_sm20_div_s64) ;  /* 0x0000000400807944 */ /* 0x000fea0003c00000 */
[----:B------:R-:W-:Y:S02]  /*1cc0*/  IMAD.MOV.U32 R12, RZ, RZ, R8 ;  /* 0x000000ffff0c7224 */ /* 0x000fe400078e0008 */
[----:B------:R-:W-:-:S07]  /*1cd0*/  IMAD.MOV.U32 R13, RZ, RZ, R9 ;  /* 0x000000ffff0d7224 */ /* 0x000fce00078e0009 */
.L_x_632:
[----:B------:R-:W-:Y:S05]  /*1ce0*/  BSYNC.RECONVERGENT B0 ;  /* 0x0000000000007941 */ /* 0x000fea0003800200 */
.L_x_630:
        /* <DEDUP_REMOVED lines=26> */
.L_x_634:
[----:B------:R-:W0:Y:S01]  /*1e90*/  LDCU.64 UR4, c[0x0][0x398] ;  /* 0x00007300ff0477ac */ /* 0x000e220008000a00 */
[----:B------:R-:W-:Y:S01]  /*1ea0*/  MOV R14, R12 ;  /* 0x0000000c000e7202 */ /* 0x000fe20000000f00 */
[----:B------:R-:W-:Y:S01]  /*1eb0*/  IMAD.MOV.U32 R9, RZ, RZ, R13 ;  /* 0x000000ffff097224 */ /* 0x000fe200078e000d */
[----:B------:R-:W-:Y:S01]  /*1ec0*/  MOV R0, 0x1f00 ;  /* 0x00001f0000007802 */ /* 0x000fe20000000f00 */
[----:B0-----:R-:W-:Y:S02]  /*1ed0*/  IMAD.U32 R7, RZ, RZ, UR4 ;  /* 0x00000004ff077e24 */ /* 0x001fe4000f8e00ff */
[----:B------:R-:W-:-:S07]  /*1ee0*/  IMAD.U32 R6, RZ, RZ, UR5 ;  /* 0x00000005ff067e24 */ /* 0x000fce000f8e00ff */
[----:B------:R-:W-:Y:S05]  /*1ef0*/  CALL.REL.NOINC `($__internal_38_$__cuda_sm20_div_s64) ;  /* 0x0000000000f07944 */ /* 0x000fea0003c00000 */
[----:B------:R-:W-:Y:S01]  /*1f00*/  IADD3 R13, PT, PT, -R8, RZ, RZ ;  /* 0x000000ff080d7210 */ /* 0x000fe20007ffe1ff */
[----:B------:R-:W-:Y:S02]  /*1f10*/  IMAD.U32 R3, RZ, RZ, UR41 ;  /* 0x00000029ff037e24 */ /* 0x000fe4000f8e00ff */
[----:B------:R-:W-:Y:S02]  /*1f20*/  IMAD.MOV.U32 R0, RZ, RZ, R8 ;  /* 0x000000ffff007224 */ /* 0x000fe400078e0008 */
[----:B------:R-:W-:-:S07]  /*1f30*/  IMAD R13, R13, R3, R12 ;  /* 0x000000030d0d7224 */ /* 0x000fce00078e020c */
.L_x_635:
[----:B------:R-:W-:Y:S05]  /*1f40*/  BSYNC.RECONVERGENT B0 ;  /* 0x0000000000007941 */ /* 0x000fea0003800200 */
.L_x_633:
        /* <DEDUP_REMOVED lines=39> */
.L_x_637:
[----:B------:R-:W-:Y:S05]  /*21c0*/  BSYNC.RECONVERGENT B7 ;  /* 0x0000000000077941 */ /* 0x000fea0003800200 */
.L_x_636:
        /* <DEDUP_REMOVED lines=14> */
.L_x_615:
[----:B------:R-:W-:Y:S05]  /*22b0*/  EXIT ;  /* 0x000000000000794d */ /* 0x000fea0003800000 */
        .weak           $__internal_38_$__cuda_sm20_div_s64
        .type           $__internal_38_$__cuda_sm20_div_s64,@function
        .size           $__internal_38_$__cuda_sm20_div_s64,($__internal_39_$__cuda_sm20_div_u64 - $__internal_38_$__cuda_sm20_div_s64)
$__internal_38_$__cuda_sm20_div_s64:
        /* <DEDUP_REMOVED lines=83> */
[----:B------:R-:W-:Y:S06]  /*27f0*/  RET.REL.NODEC R4 `(_ZN2at6native30max_unpooling2d_forward_kernelIN3c104HalfEEEvlPKT_PKllllllPS4_) ;  /* 0xffffffd804007950 */ /* 0x000fec0003c3ffff */
        .weak           $__internal_39_$__cuda_sm20_div_u64
        .type           $__internal_39_$__cuda_sm20_div_u64,@function
        .size           $__internal_39_$__cuda_sm20_div_u64,(.L_x_966 - $__internal_39_$__cuda_sm20_div_u64)
$__internal_39_$__cuda_sm20_div_u64:
        /* <DEDUP_REMOVED lines=66> */
[----:B------:R-:W-:Y:S06]  /*2c20*/  RET.REL.NODEC R4 `(_ZN2at6native30max_unpooling2d_forward_kernelIN3c104HalfEEEvlPKT_PKllllllPS4_) ;  /* 0xffffffd004f47950 */ /* 0x000fec0003c3ffff */
.L_x_639:
        /* <DEDUP_REMOVED lines=13> */
.L_x_966:


//--------------------- .text._ZN2at6native30max_unpooling2d_forward_kernelIfEEvlPKT_PKllllllPS2_ --------------------------
	.section	.text._ZN2at6native30max_unpooling2d_forward_kernelIfEEvlPKT_PKllllllPS2_,"ax",@progbits
	.align	128
        .global         _ZN2at6native30max_unpooling2d_forward_kernelIfEEvlPKT_PKllllllPS2_
        .type           _ZN2at6native30max_unpooling2d_forward_kernelIfEEvlPKT_PKllllllPS2_,@function
        .size           _ZN2at6native30max_unpooling2d_forward_kernelIfEEvlPKT_PKllllllPS2_,(.L_x_968 - _ZN2at6native30max_unpooling2d_forward_kernelIfEEvlPKT_PKllllllPS2_)
        .other          _ZN2at6native30max_unpooling2d_forward_kernelIfEEvlPKT_PKllllllPS2_,@"STO_CUDA_ENTRY STV_DEFAULT"
_ZN2at6native30max_unpooling2d_forward_kernelIfEEvlPKT_PKllllllPS2_:
.text._ZN2at6native30max_unpooling2d_forward_kernelIfEEvlPKT_PKllllllPS2_:
        /* <DEDUP_REMOVED lines=50> */
.L_x_641:
[----:B------:R-:W-:-:S07]  /*0320*/  MOV R0, 0x340 ;  /* 0x0000034000007802 */ /* 0x000fce0000000f00 */
[----:B------:R-:W-:Y:S05]  /*0330*/  CALL.REL.NOINC `($__internal_41_$__cuda_sm20_div_u64) ;  /* 0x0000002400307944 */ /* 0x000fea0003c00000 */
[----:B------:R-:W-:Y:S02]  /*0340*/  IMAD.MOV.U32 R4, RZ, RZ, R6 ;  /* 0x000000ffff047224 */ /* 0x000fe400078e0006 */
[----:B------:R-:W-:-:S07]  /*0350*/  IMAD.MOV.U32 R5, RZ, RZ, R7 ;  /* 0x000000ffff057224 */ /* 0x000fce00078e0007 */
.L_x_642:
[----:B------:R-:W-:Y:S05]  /*0360*/  BSYNC.RECONVERGENT B0 ;  /* 0x0000000000007941 */ /* 0x000fea0003800200 */
.L_x_640:
        /* <DEDUP_REMOVED lines=49> */
.L_x_646:
[----:B------:R-:W1:Y:S01]  /*0680*/  LDCU.64 UR4, c[0x0][0x3a8] ;  /* 0x00007500ff0477ac */ /* 0x000e620008000a00 */
[----:B------:R-:W-:Y:S01]  /*0690*/  IMAD.MOV.U32 R14, RZ, RZ, R19 ;  /* 0x000000ffff0e7224 */ /* 0x000fe200078e0013 */
[----:B------:R-:W-:Y:S01]  /*06a0*/  MOV R0, 0x6e0 ;  /* 0x000006e000007802 */ /* 0x000fe20000000f00 */
[----:B-1----:R-:W-:Y:S02]  /*06b0*/  IMAD.U32 R7, RZ, RZ, UR4 ;  /* 0x00000004ff077e24 */ /* 0x002fe4000f8e00ff */
[----:B------:R-:W-:-:S07]  /*06c0*/  IMAD.U32 R6, RZ, RZ, UR5 ;  /* 0x00000005ff067e24 */ /* 0x000fce000f8e00ff */
[----:B0---4-:R-:W-:Y:S05]  /*06d0*/  CALL.REL.NOINC `($__internal_40_$__cuda_sm20_div_s64) ;  /* 0x0000001800f87944 */ /* 0x011fea0003c00000 */
.L_x_647:
[----:B0---4-:R-:W-:Y:S05]  /*06e0*/  BSYNC.RECONVERGENT B0 ;  /* 0x0000000000007941 */ /* 0x011fea0003800200 */
.L_x_645:
        /* <DEDUP_REMOVED lines=26> */
.L_x_649:
[----:B------:R-:W0:Y:S01]  /*0890*/  LDCU.64 UR4, c[0x0][0x3a0] ;  /* 0x00007400ff0477ac */ /* 0x000e220008000a00 */
[----:B------:R-:W-:Y:S02]  /*08a0*/  MOV R14, R8 ;  /* 0x00000008000e7202 */ /* 0x000fe40000000f00 */
[----:B------:R-:W-:Y:S01]  /*08b0*/  MOV R0, 0x8f0 ;  /* 0x000008f000007802 */ /* 0x000fe20000000f00 */
[----:B0-----:R-:W-:Y:S02]  /*08c0*/  IMAD.U32 R7, RZ, RZ, UR4 ;  /* 0x00000004ff077e24 */ /* 0x001fe4000f8e00ff */
[----:B------:R-:W-:-:S07]  /*08d0*/  IMAD.U32 R6, RZ, RZ, UR5 ;  /* 0x00000005ff067e24 */ /* 0x000fce000f8e00ff */
[----:B------:R-:W-:Y:S05]  /*08e0*/  CALL.REL.NOINC `($__internal_40_$__cuda_sm20_div_s64) ;  /* 0x0000001800747944 */ /* 0x000fea0003c00000 */
[----:B------:R-:W-:Y:S01]  /*08f0*/  IMAD.MOV.U32 R12, RZ, RZ, R8 ;  /* 0x000000ffff0c7224 */ /* 0x000fe200078e0008 */
[----:B------:R-:W-:-:S07]  /*0900*/  MOV R13, R9 ;  /* 0x00000009000d7202 */ /* 0x000fce0000000f00 */
.L_x_650:
[----:B------:R-:W-:Y:S05]  /*0910*/  BSYNC.RECONVERGENT B0 ;  /* 0x0000000000007941 */ /* 0x000fea0003800200 */
.L_x_648:
        /* <DEDUP_REMOVED lines=29> */
.L_x_652:
[----:B------:R-:W0:Y:S01]  /*0af0*/  LDCU.64 UR4, c[0x0][0x398] ;  /* 0x00007300ff0477ac */ /* 0x000e220008000a00 */
[----:B------:R-:W-:Y:S01]  /*0b00*/  IMAD.MOV.U32 R14, RZ, RZ, R12 ;  /* 0x000000ffff0e7224 */ /* 0x000fe200078e000c */
[----:B------:R-:W-:Y:S01]  /*0b10*/  MOV R0, 0xb60 ;  /* 0x00000b6000007802 */ /* 0x000fe20000000f00 */
[----:B------:R-:W-:Y:S01]  /*0b20*/  IMAD.MOV.U32 R9, RZ, RZ, R13 ;  /* 0x000000ffff097224 */ /* 0x000fe200078e000d */
[----:B0-----:R-:W-:Y:S01]  /*0b30*/  MOV R7, UR4 ;  /* 0x0000000400077c02 */ /* 0x001fe20008000f00 */
[----:B------:R-:W-:-:S07]  /*0b40*/  IMAD.U32 R6, RZ, RZ, UR5 ;  /* 0x00000005ff067e24 */ /* 0x000fce000f8e00ff */
[----:B------:R-:W-:Y:S05]  /*0b50*/  CALL.REL.NOINC `($__internal_40_$__cuda_sm20_div_s64) ;  /* 0x0000001400d87944 */ /* 0x000fea0003c00000 */
[----:B------:R-:W0:Y:S01]  /*0b60*/  LDCU UR4, c[0x0][0x398] ;  /* 0x00007300ff0477ac */ /* 0x000e220008000800 */
[----:B------:R-:W-:Y:S01]  /*0b70*/  IMAD.MOV R4, RZ, RZ, -R8 ;  /* 0x000000ffff047224 */ /* 0x000fe200078e0a08 */
[----:B0-----:R-:W-:-:S05]  /*0b80*/  MOV R3, UR4 ;  /* 0x0000000400037c02 */ /* 0x001fca0008000f00 */
[----:B------:R-:W-:-:S07]  /*0b90*/  IMAD R4, R4, R3, R12 ;  /* 0x0000000304047224 */ /* 0x000fce00078e020c */
.L_x_653:
[----:B------:R-:W-:Y:S05]  /*0ba0*/  BSYNC.RECONVERGENT B0 ;  /* 0x0000000000007941 */ /* 0x000fea0003800200 */
.L_x_651:
        /* <DEDUP_REMOVED lines=41> */
.L_x_655:
[----:B------:R-:W-:Y:S05]  /*0e40*/  BSYNC.RECONVERGENT B7 ;  /* 0x0000000000077941 */ /* 0x000fea0003800200 */
.L_x_654:
[----:B------:R-:W0:Y:S01]  /*0e50*/  LDCU.64 UR4, c[0x0][0x388] ;  /* 0x00007100ff0477ac */ /* 0x000e220008000a00 */
[----:B------:R-:W-:-:S04]  /*0e60*/  SHF.R.S64 R4, RZ, 0x1e, R19 ;  /* 0x0000001eff047819 */ /* 0x000fc80000001013 */
[----:B0-----:R-:W-:-:S04]  /*0e70*/  IADD3 R4, P0, PT, R4, UR4, RZ ;  /* 0x0000000404047c10 */ /* 0x001fc8000ff1e0ff */
[----:B------:R-:W-:-:S06]  /*0e80*/  LEA.HI.X.SX32 R5, R19, UR5, 0x2, P0 ;  /* 0x0000000513057c11 */ /* 0x000fcc00080f16ff */
[----:B------:R-:W2:Y:S01]  /*0e90*/  LDG.E R5, desc[UR38][R4.64] ;  /* 0x0000002604057981 */ /* 0x000ea2000c1e1900 */
[----:B------:R-:W-:Y:S01]  /*0ea0*/  SHF.R.S64 R7, RZ, 0x1e, R17 ;  /* 0x0000001eff077819 */ /* 0x000fe20000001011 */
[----:B------:R-:W-:-:S03]  /*0eb0*/  IMAD.MOV.U32 R19, RZ, RZ, R22 ;  /* 0x000000ffff137224 */ /* 0x000fc600078e0016 */
[----:B------:R-:W-:-:S04]  /*0ec0*/  IADD3 R6, P0, PT, R7, R18, RZ ;  /* 0x0000001207067210 */ /* 0x000fc80007f1e0ff */
[----:B------:R-:W-:Y:S02]  /*0ed0*/  LEA.HI.X.SX32 R7, R17, R16, 0x2, P0 ;  /* 0x0000001011077211 */ /* 0x000fe400000f16ff */
[----:B------:R-:W-:-:S03]  /*0ee0*/  MOV R17, R23 ;  /* 0x0000001700117202 */ /* 0x000fc60000000f00 */
[----:B--2---:R1:W-:Y:S04]  /*0ef0*/  STG.E desc[UR38][R6.64], R5 ;  /* 0x0000000506007986 */ /* 0x0043e8000c101926 */
.L_x_644:
[----:B0---4-:R-:W-:Y:S05]  /*0f00*/  BSYNC.RECONVERGENT B6 ;  /* 0x0000000000067941 */ /* 0x011fea0003800200 */
.L_x_643:
[----:B------:R-:W-:-:S04]  /*0f10*/  ISETP.NE.U32.AND P0, PT, R24, RZ, PT ;  /* 0x000000ff1800720c */ /* 0x000fc80003f05070 */
[----:B------:R-:W-:-:S13]  /*0f20*/  ISETP.NE.AND.EX P0, PT, R25, RZ, PT, P0 ;  /* 0x000000ff1900720c */ /* 0x000fda0003f05300 */
[----:B------:R-:W-:Y:S05]  /*0f30*/  @!P0 EXIT ;  /* 0x000000000000894d */ /* 0x000fea0003800000 */
[----:B------:R-:W-:Y:S01]  /*0f40*/  BSSY.RECONVERGENT B6, `(.L_x_656) ;  /* 0x0000136000067945 */ /* 0x000fe20003800200 */
.L_x_679:
        /* <DEDUP_REMOVED lines=25> */
.L_x_658:
[----:B------:R-:W1:Y:S01]  /*10e0*/  LDCU.64 UR4, c[0x0][0x3a8] ;  /* 0x00007500ff0477ac */ /* 0x000e620008000a00 */
[----:B------:R-:W-:Y:S02]  /*10f0*/  MOV R14, R19 ;  /* 0x00000013000e7202 */ /* 0x000fe40000000f00 */
[----:B------:R-:W-:Y:S01]  /*1100*/  MOV R0, 0x1140 ;  /* 0x0000114000007802 */ /* 0x000fe20000000f00 */
[----:B-1----:R-:W-:Y:S02]  /*1110*/  IMAD.U32 R7, RZ, RZ, UR4 ;  /* 0x00000004ff077e24 */ /* 0x002fe4000f8e00ff */
[----:B------:R-:W-:-:S07]  /*1120*/  IMAD.U32 R6, RZ, RZ, UR5 ;  /* 0x00000005ff067e24 */ /* 0x000fce000f8e00ff */
[----:B------:R-:W-:Y:S05]  /*1130*/  CALL.REL.NOINC `($__internal_40_$__cuda_sm20_div_s64) ;  /* 0x0000001000607944 */ /* 0x000fea0003c00000 */
.L_x_659:
[----:B------:R-:W-:Y:S05]  /*1140*/  BSYNC.RECONVERGENT B0 ;  /* 0x0000000000007941 */ /* 0x000fea0003800200 */
.L_x_657:
        /* <DEDUP_REMOVED lines=24> */
.L_x_661:
[----:B------:R-:W0:Y:S01]  /*12d0*/  LDCU.64 UR4, c[0x0][0x3a0] ;  /* 0x00007400ff0477ac */ /* 0x000e220008000a00 */
[----:B------:R-:W-:Y:S01]  /*12e0*/  IMAD.MOV.U32 R14, RZ, RZ, R8 ;  /* 0x000000ffff0e7224 */ /* 0x000fe200078e0008 */
[----:B------:R-:W-:Y:S01]  /*12f0*/  MOV R0, 0x1330 ;  /* 0x0000133000007802 */ /* 0x000fe20000000f00 */
[----:B0-----:R-:W-:Y:S02]  /*1300*/  IMAD.U32 R7, RZ, RZ, UR4 ;  /* 0x00000004ff077e24 */ /* 0x001fe4000f8e00ff */
[----:B------:R-:W-:-:S07]  /*1310*/  IMAD.U32 R6, RZ, RZ, UR5 ;  /* 0x00000005ff067e24 */ /* 0x000fce000f8e00ff */
[----:B------:R-:W-:Y:S05]  /*1320*/  CALL.REL.NOINC `($__internal_40_$__cuda_sm20_div_s64) ;  /* 0x0000000c00e47944 */ /* 0x000fea0003c00000 */
[----:B------:R-:W-:Y:S01]  /*1330*/  MOV R12, R8 ;  /* 0x00000008000c7202 */ /* 0x000fe20000000f00 */
[----:B------:R-:W-:-:S07]  /*1340*/  IMAD.MOV.U32 R13, RZ, RZ, R9 ;  /* 0x000000ffff0d7224 */ /* 0x000fce00078e0009 */
.L_x_662:
[----:B------:R-:W-:Y:S05]  /*1350*/  BSYNC.RECONVERGENT B0 ;  /* 0x0000000000007941 */ /* 0x000fea0003800200 */
.L_x_660:
        /* <DEDUP_REMOVED lines=26> */
.L_x_664:
[----:B------:R-:W0:Y:S01]  /*1500*/  LDCU.64 UR4, c[0x0][0x398] ;  /* 0x00007300ff0477ac */ /* 0x000e220008000a00 */
[----:B------:R-:W-:Y:S01]  /*1510*/  IMAD.MOV.U32 R14, RZ, RZ, R12 ;  /* 0x000000ffff0e7224 */ /* 0x000fe200078e000c */
[----:B------:R-:W-:Y:S01]  /*1520*/  MOV R0, 0x1570 ;  /* 0x0000157000007802 */ /* 0x000fe20000000f00 */
[----:B------:R-:W-:Y:S01]  /*1530*/  IMAD.MOV.U32 R9, RZ, RZ, R13 ;  /* 0x000000ffff097224 */ /* 0x000fe200078e000d */
[----:B0-----:R-:W-:Y:S01]  /*1540*/  MOV R7, UR4 ;  /* 0x0000000400077c02 */ /* 0x001fe20008000f00 */
[----:B------:R-:W-:-:S07]  /*1550*/  IMAD.U32 R6, RZ, RZ, UR5 ;  /* 0x00000005ff067e24 */ /* 0x000fce000f8e00ff */
[----:B------:R-:W-:Y:S05]  /*1560*/  CALL.REL.NOINC `($__internal_40_$__cuda_sm20_div_s64) ;  /* 0x0000000c00547944 */ /* 0x000fea0003c00000 */
[----:B------:R-:W-:Y:S01]  /*1570*/  MOV R3, UR41 ;  /* 0x0000002900037c02 */ /* 0x000fe20008000f00 */
[--C-:B------:R-:W-:Y:S02]  /*1580*/  IMAD.MOV R13, RZ, RZ, -R8.reuse ;  /* 0x000000ffff0d7224 */ /* 0x100fe400078e0a08 */
[----:B------:R-:W-:Y:S02]  /*1590*/  IMAD.MOV.U32 R0, RZ, RZ, R8 ;  /* 0x000000ffff007224 */ /* 0x000fe400078e0008 */
[----:B------:R-:W-:-:S07]  /*15a0*/  IMAD R13, R13, R3, R12 ;  /* 0x000000030d0d7224 */ /* 0x000fce00078e020c */
.L_x_665:
[----:B------:R-:W-:Y:S05]  /*15b0*/  BSYNC.RECONVERGENT B0 ;  /* 0x0000000000007941 */ /* 0x000fea0003800200 */
.L_x_663:
        /* <DEDUP_REMOVED lines=39> */
.L_x_667:
[----:B------:R-:W-:Y:S05]  /*1830*/  BSYNC.RECONVERGENT B7 ;  /* 0x0000000000077941 */ /* 0x000fea0003800200 */
.L_x_666:
[----:B------:R-:W-:-:S04]  /*1840*/  SHF.R.S64 R4, RZ, 0x1e, R19 ;  /* 0x0000001eff047819 */ /* 0x000fc80000001013 */
[----:B------:R-:W-:-:S04]  /*1850*/  IADD3 R4, P0, PT, R4, UR48, RZ ;  /* 0x0000003004047c10 */ /* 0x000fc8000ff1e0ff */
[----:B------:R-:W-:-:S06]  /*1860*/  LEA.HI.X.SX32 R5, R19, UR49, 0x2, P0 ;  /* 0x0000003113057c11 */ /* 0x000fcc00080f16ff */
[----:B------:R-:W2:Y:S01]  /*1870*/  LDG.E R5, desc[UR38][R4.64] ;  /* 0x0000002604057981 */ /* 0x000ea2000c1e1900 */
        /* <DEDUP_REMOVED lines=9> */
[----:B--2---:R0:W-:-:S12]  /*1910*/  STG.E desc[UR38][R6.64], R5 ;  /* 0x0000000506007986 */ /* 0x0041d8000c101926 */
        /* <DEDUP_REMOVED lines=21> */
.L_x_669:
[----:B------:R-:W0:Y:S01]  /*1a70*/  LDCU.64 UR4, c[0x0][0x3a8] ;  /* 0x00007500ff0477ac */ /* 0x000e220008000a00 */
[----:B------:R-:W-:Y:S01]  /*1a80*/  IMAD.MOV.U32 R14, RZ, RZ, R19 ;  /* 0x000000ffff0e7224 */ /* 0x000fe200078e0013 */
[----:B------:R-:W-:Y:S01]  /*1a90*/  MOV R0, 0x1ad0 ;  /* 0x00001ad000007802 */ /* 0x000fe20000000f00 */
[----:B0-----:R-:W-:Y:S01]  /*1aa0*/  IMAD.U32 R7, RZ, RZ, UR4 ;  /* 0x00000004ff077e24 */ /* 0x001fe2000f8e00ff */
[----:B------:R-:W-:-:S07]  /*1ab0*/  MOV R6, UR5 ;  /* 0x0000000500067c02 */ /* 0x000fce0008000f00 */
[----:B------:R-:W-:Y:S05]  /*1ac0*/  CALL.REL.NOINC `($__internal_40_$__cuda_sm20_div_s64) ;  /* 0x0000000400fc7944 */ /* 0x000fea0003c00000 */
.L_x_670:
[----:B------:R-:W-:Y:S05]  /*1ad0*/  BSYNC.RECONVERGENT B0 ;  /* 0x0000000000007941 */ /* 0x000fea0003800200 */
.L_x_668:
        /* <DEDUP_REMOVED lines=24> */
.L_x_672:
[----:B------:R-:W0:Y:S01]  /*1c60*/  LDCU.64 UR4, c[0x0][0x3a0] ;  /* 0x00007400ff0477ac */ /* 0x000e220008000a00 */
[----:B------:R-:W-:Y:S01]  /*1c70*/  IMAD.MOV.U32 R14, RZ, RZ, R8 ;  /* 0x000000ffff0e7224 */ /* 0x000fe200078e0008 */
[----:B------:R-:W-:Y:S01]  /*1c80*/  MOV R0, 0x1cc0 ;  /* 0x00001cc000007802 */ /* 0x000fe20000000f00 */
[----:B0-----:R-:W-:Y:S01]  /*1c90*/  IMAD.U32 R7, RZ, RZ, UR4 ;  /* 0x00000004ff077e24 */ /* 0x001fe2000f8e00ff */
[----:B------:R-:W-:-:S07]  /*1ca0*/  MOV R6, UR5 ;  /* 0x0000000500067c02 */ /* 0x000fce0008000f00 */
[----:B------:R-:W-:Y:S05]  /*1cb0*/  CALL.REL.NOINC `($__internal_40_$__cuda_sm20_div_s64) ;  /* 0x0000000400807944 */ /* 0x000fea0003c00000 */
[----:B------:R-:W-:Y:S02]  /*1cc0*/  IMAD.MOV.U32 R12, RZ, RZ, R8 ;  /* 0x000000ffff0c7224 */ /* 0x000fe400078e0008 */
[----:B------:R-:W-:-:S07]  /*1cd0*/  IMAD.MOV.U32 R13, RZ, RZ, R9 ;  /* 0x000000ffff0d7224 */ /* 0x000fce00078e0009 */
.L_x_673:
[----:B------:R-:W-:Y:S05]  /*1ce0*/  BSYNC.RECONVERGENT B0 ;  /* 0x0000000000007941 */ /* 0x000fea0003800200 */
.L_x_671:
        /* <DEDUP_REMOVED lines=26> */
.L_x_675:
[----:B------:R-:W0:Y:S01]  /*1e90*/  LDCU.64 UR4, c[0x0][0x398] ;  /* 0x00007300ff0477ac */ /* 0x000e220008000a00 */
[----:B------:R-:W-:Y:S01]  /*1ea0*/  MOV R14, R12 ;  /* 0x0000000c000e7202 */ /* 0x000fe20000000f00 */
[----:B------:R-:W-:Y:S01]  /*1eb0*/  IMAD.MOV.U32 R9, RZ, RZ, R13 ;  /* 0x000000ffff097224 */ /* 0x000fe200078e000d */
[----:B------:R-:W-:Y:S01]  /*1ec0*/  MOV R0, 0x1f00 ;  /* 0x00001f0000007802 */ /* 0x000fe20000000f00 */
[----:B0-----:R-:W-:Y:S02]  /*1ed0*/  IMAD.U32 R7, RZ, RZ, UR4 ;  /* 0x00000004ff077e24 */ /* 0x001fe4000f8e00ff */
[----:B------:R-:W-:-:S07]  /*1ee0*/  IMAD.U32 R6, RZ, RZ, UR5 ;  /* 0x00000005ff067e24 */ /* 0x000fce000f8e00ff */
[----:B------:R-:W-:Y:S05]  /*1ef0*/  CALL.REL.NOINC `($__internal_40_$__cuda_sm20_div_s64) ;  /* 0x0000000000f07944 */ /* 0x000fea0003c00000 */
[----:B------:R-:W-:Y:S01]  /*1f00*/  IADD3 R13, PT, PT, -R8, RZ, RZ ;  /* 0x000000ff080d7210 */ /* 0x000fe20007ffe1ff */
[----:B------:R-:W-:Y:S02]  /*1f10*/  IMAD.U32 R3, RZ, RZ, UR41 ;  /* 0x00000029ff037e24 */ /* 0x000fe4000f8e00ff */
[----:B------:R-:W-:Y:S02]  /*1f20*/  IMAD.MOV.U32 R0, RZ, RZ, R8 ;  /* 0x000000ffff007224 */ /* 0x000fe400078e0008 */
[----:B------:R-:W-:-:S07]  /*1f30*/  IMAD R13, R13, R3, R12 ;  /* 0x000000030d0d7224 */ /* 0x000fce00078e020c */
.L_x_676:
[----:B------:R-:W-:Y:S05]  /*1f40*/  BSYNC.RECONVERGENT B0 ;  /* 0x0000000000007941 */ /* 0x000fea0003800200 */
.L_x_674:
        /* <DEDUP_REMOVED lines=39> */
.L_x_678:
[----:B------:R-:W-:Y:S05]  /*21c0*/  BSYNC.RECONVERGENT B7 ;  /* 0x0000000000077941 */ /* 0x000fea0003800200 */
.L_x_677:
[----:B------:R-:W-:-:S04]  /*21d0*/  SHF.R.S64 R4, RZ, 0x1e, R19 ;  /* 0x0000001eff047819 */ /* 0x000fc80000001013 */
[----:B------:R-:W-:-:S04]  /*21e0*/  IADD3 R4, P0, PT, R4, UR46, RZ ;  /* 0x0000002e04047c10 */ /* 0x000fc8000ff1e0ff */
[----:B------:R-:W-:-:S06]  /*21f0*/  LEA.HI.X.SX32 R5, R19, UR47, 0x2, P0 ;  /* 0x0000002f13057c11 */ /* 0x000fcc00080f16ff */
[----:B------:R-:W2:Y:S01]  /*2200*/  LDG.E R5, desc[UR38][R4.64] ;  /* 0x0000002604057981 */ /* 0x000ea2000c1e1900 */
[----:B------:R-:W-:-:S04]  /*2210*/  SHF.R.S64 R7, RZ, 0x1e, R23 ;  /* 0x0000001eff077819 */ /* 0x000fc80000001017 */
[----:B------:R-:W-:-:S04]  /*2220*/  IADD3 R6, P0, PT, R7, R18, RZ ;  /* 0x0000001207067210 */ /* 0x000fc80007f1e0ff */
[----:B------:R-:W-:Y:S02]  /*2230*/  LEA.HI.X.SX32 R7, R23, R16, 0x2, P0 ;  /* 0x0000001017077211 */ /* 0x000fe400000f16ff */
[----:B------:R-:W-:-:S05]  /*2240*/  IADD3 R19, P0, PT, R2, R19, RZ ;  /* 0x0000001302137210 */ /* 0x000fca0007f1e0ff */
[----:B------:R-:W-:Y:S01]  /*2250*/  IMAD.X R17, RZ, RZ, R17, P0 ;  /* 0x000000ffff117224 */ /* 0x000fe200000e0611 */
[----:B------:R-:W-:-:S04]  /*2260*/  ISETP.GE.U32.AND P0, PT, R19, UR44, PT ;  /* 0x0000002c13007c0c */ /* 0x000fc8000bf06070 */
[----:B------:R-:W-:Y:S01]  /*2270*/  ISETP.GE.AND.EX P0, PT, R17, UR45, PT, P0 ;  /* 0x0000002d11007c0c */ /* 0x000fe2000bf06300 */
[----:B--2---:R0:W-:-:S12]  /*2280*/  STG.E desc[UR38][R6.64], R5 ;  /* 0x0000000506007986 */ /* 0x0041d8000c101926 */
[----:B------:R-:W-:Y:S05]  /*2290*/  @!P0 BRA `(.L_x_679) ;  /* 0xffffffec002c8947 */ /* 0x000fea000383ffff */
[----:B------:R-:W-:Y:S05]  /*22a0*/  BSYNC.RECONVERGENT B6 ;  /* 0x0000000000067941 */ /* 0x000fea0003800200 */
.L_x_656:
[----:B------:R-:W-:Y:S05]  /*22b0*/  EXIT ;  /* 0x000000000000794d */ /* 0x000fea0003800000 */
        .weak           $__internal_40_$__cuda_sm20_div_s64
        .type           $__internal_40_$__cuda_sm20_div_s64,@function
        .size           $__internal_40_$__cuda_sm20_div_s64,($__internal_41_$__cuda_sm20_div_u64 - $__internal_40_$__cuda_sm20_div_s64)
$__internal_40_$__cuda_sm20_div_s64:
        /* <DEDUP_REMOVED lines=83> */
[----:B------:R-:W-:Y:S06]  /*27f0*/  RET.REL.NODEC R4 `(_ZN2at6native30max_unpooling2d_forward_kernelIfEEvlPKT_PKllllllPS2_) ;  /* 0xffffffd804007950 */ /* 0x000fec0003c3ffff */
        .weak           $__internal_41_$__cuda_sm20_div_u64
        .type           $__internal_41_$__cuda_sm20_div_u64,@function
        .size           $__internal_41_$__cuda_sm20_div_u64,(.L_x_968 - $__internal_41_$__cuda_sm20_div_u64)
$__internal_41_$__cuda_sm20_div_u64:
        /* <DEDUP_REMOVED lines=66> */
[----:B------:R-:W-:Y:S06]  /*2c20*/  RET.REL.NODEC R4 `(_ZN2at6native30max_unpooling2d_forward_kernelIfEEvlPKT_PKllllllPS2_) ;  /* 0xffffffd004f47950 */ /* 0x000fec0003c3ffff */
.L_x_680:
        /* <DEDUP_REMOVED lines=13> */
.L_x_968:


//--------------------- .text._ZN2at6native30max_unpooling2d_forward_kernelIdEEvlPKT_PKllllllPS2_ --------------------------
	.section	.text._ZN2at6native30max_unpooling2d_forward_kernelIdEEvlPKT_PKllllllPS2_,"ax",@progbits
	.align	128
        .global         _ZN2at6native30max_unpooling2d_forward_kernelIdEEvlPKT_PKllllllPS2_
        .type           _ZN2at6native30max_unpooling2d_forward_kernelIdEEvlPKT_PKllllllPS2_,@function
        .size           _ZN2at6native30max_unpooling2d_forward_kernelIdEEvlPKT_PKllllllPS2_,(.L_x_970 - _ZN2at6native30max_unpooling2d_forward_kernelIdEEvlPKT_PKllllllPS2_)
        .other          _ZN2at6native30max_unpooling2d_forward_kernelIdEEvlPKT_PKllllllPS2_,@"STO_CUDA_ENTRY STV_DEFAULT"
_ZN2at6native30max_unpooling2d_forward_kernelIdEEvlPKT_PKllllllPS2_:
.text._ZN2at6native30max_unpooling2d_forward_kernelIdEEvlPKT_PKllllllPS2_:
        /* <DEDUP_REMOVED lines=50> */
.L_x_682:
[----:B------:R-:W-:-:S07]  /*0320*/  MOV R0, 0x340 ;  /* 0x0000034000007802 */ /* 0x000fce0000000f00 */
[----:B------:R-:W-:Y:S05]  /*0330*/  CALL.REL.NOINC `($__internal_43_$__cuda_sm20_div_u64) ;  /* 0x0000002400307944 */ /* 0x000fea0003c00000 */
[----:B------:R-:W-:Y:S02]  /*0340*/  IMAD.MOV.U32 R4, RZ, RZ, R6 ;  /* 0x000000ffff047224 */ /* 0x000fe400078e0006 */
[----:B------:R-:W-:-:S07]  /*0350*/  IMAD.MOV.U32 R5, RZ, RZ, R7 ;  /* 0x000000ffff057224 */ /* 0x000fce00078e0007 */
.L_x_683:
[----:B------:R-:W-:Y:S05]  /*0360*/  BSYNC.RECONVERGENT B0 ;  /* 0x0000000000007941 */ /* 0x000fea0003800200 */
.L_x_681:
        /* <DEDUP_REMOVED lines=49> */
.L_x_687:
[----:B------:R-:W1:Y:S01]  /*0680*/  LDCU.64 UR4, c[0x0][0x3a8] ;  /* 0x00007500ff0477ac */ /* 0x000e620008000a00 */
[----:B------:R-:W-:Y:S01]  /*0690*/  IMAD.MOV.U32 R14, RZ, RZ, R19 ;  /* 0x000000ffff0e7224 */ /* 0x000fe200078e0013 */
[----:B------:R-:W-:Y:S01]  /*06a0*/  MOV R0, 0x6e0 ;  /* 0x000006e000007802 */ /* 0x000fe20000000f00 */
[----:B-1----:R-:W-:Y:S02]  /*06b0*/  IMAD.U32 R7, RZ, RZ, UR4 ;  /* 0x00000004ff077e24 */ /* 0x002fe4000f8e00ff */
[----:B------:R-:W-:-:S07]  /*06c0*/  IMAD.U32 R6, RZ, RZ, UR5 ;  /* 0x00000005ff067e24 */ /* 0x000fce000f8e00ff */
[----:B0---4-:R-:W-:Y:S05]  /*06d0*/  CALL.REL.NOINC `($__internal_42_$__cuda_sm20_div_s64) ;  /* 0x0000001800f87944 */ /* 0x011fea0003c00000 */
.L_x_688:
[----:B0---4-:R-:W-:Y:S05]  /*06e0*/  BSYNC.RECONVERGENT B0 ;  /* 0x0000000000007941 */ /* 0x011fea0003800200 */
.L_x_686:
        /* <DEDUP_REMOVED lines=26> */
.L_x_690:
[----:B------:R-:W0:Y:S01]  /*0890*/  LDCU.64 UR4, c[0x0][0x3a0] ;  /* 0x00007400ff0477ac */ /* 0x000e220008000a00 */
[----:B------:R-:W-:Y:S02]  /*08a0*/  MOV R14, R8 ;  /* 0x00000008000e7202 */ /* 0x000fe40000000f00 */
[----:B------:R-:W-:Y:S01]  /*08b0*/  MOV R0, 0x8f0 ;  /* 0x000008f000007802 */ /* 0x000fe20000000f00 */
[----:B0-----:R-:W-:Y:S02]  /*08c0*/  IMAD.U32 R7, RZ, RZ, UR4 ;  /* 0x00000004ff077e24 */ /* 0x001fe4000f8e00ff */
[----:B------:R-:W-:-:S07]  /*08d0*/  IMAD.U32 R6, RZ, RZ, UR5 ;  /* 0x00000005ff067e24 */ /* 0x000fce000f8e00ff */
[----:B------:R-:W-:Y:S05]  /*08e0*/  CALL.REL.NOINC `($__internal_42_$__cuda_sm20_div_s64) ;  /* 0x0000001800747944 */ /* 0x000fea0003c00000 */
[----:B------:R-:W-:Y:S01]  /*08f0*/  IMAD.MOV.U32 R12, RZ, RZ, R8 ;  /* 0x000000ffff0c7224 */ /* 0x000fe200078e0008 */
[----:B------:R-:W-:-:S07]  /*0900*/  MOV R13, R9 ;  /* 0x00000009000d7202 */ /* 0x000fce0000000f00 */
.L_x_691:
[----:B------:R-:W-:Y:S05]  /*0910*/  BSYNC.RECONVERGENT B0 ;  /* 0x0000000000007941 */ /* 0x000fea0003800200 */
.L_x_689:
        /* <DEDUP_REMOVED lines=29> */
.L_x_693:
[----:B------:R-:W0:Y:S01]  /*0af0*/  LDCU.64 UR4, c[0x0][0x398] ;  /* 0x00007300ff0477ac */ /* 0x000e220008000a00 */
[----:B------:R-:W-:Y:S01]  /*0b00*/  IMAD.MOV.U32 R14, RZ, RZ, R12 ;  /* 0x000000ffff0e7224 */ /* 0x000fe200078e000c */
[----:B------:R-:W-:Y:S01]  /*0b10*/  MOV R0, 0xb60 ;  /* 0x00000b6000007802 */ /* 0x000fe20000000f00 */
[----:B------:R-:W-:Y:S01]  /*0b20*/  IMAD.MOV.U32 R9, RZ, RZ, R13 ;  /* 0x000000ffff097224 */ /* 0x000fe200078e000d */
[----:B0-----:R-:W-:Y:S01]  /*0b30*/  MOV R7, UR4 ;  /* 0x0000000400077c02 */ /* 0x001fe20008000f00 */
[----:B------:R-:W-:-:S07]  /*0b40*/  IMAD.U32 R6, RZ, RZ, UR5 ;  /* 0x00000005ff067e24 */ /* 0x000fce000f8e00ff */
[----:B------:R-:W-:Y:S05]  /*0b50*/  CALL.REL.NOINC `($__internal_42_$__cuda_sm20_div_s64) ;  /* 0x0000001400d87944 */ /* 0x000fea0003c00000 */
[----:B------:R-:W0:Y:S01]  /*0b60*/  LDCU UR4, c[0x0][0x398] ;  /* 0x00007300ff0477ac */ /* 0x000e220008000800 */
[----:B------:R-:W-:Y:S01]  /*0b70*/  IMAD.MOV R4, RZ, RZ, -R8 ;  /* 0x000000ffff047224 */ /* 0x000fe200078e0a08 */
[----:B0-----:R-:W-:-:S05]  /*0b80*/  MOV R3, UR4 ;  /* 0x0000000400037c02 */ /* 0x001fca0008000f00 */
[----:B------:R-:W-:-:S07]  /*0b90*/  IMAD R4, R4, R3, R12 ;  /* 0x0000000304047224 */ /* 0x000fce00078e020c */
.L_x_694:
[----:B------:R-:W-:Y:S05]  /*0ba0*/  BSYNC.RECONVERGENT B0 ;  /* 0x0000000000007941 */ /* 0x000fea0003800200 */
.L_x_692:
[----:B------:R-:W0:Y:S01]  /*0bb0*/  LDCU.64 UR4, c[0x0][0x390] ;  /* 0x00007200ff0477ac */ /* 0x000e220008000a00 */
[--C-:B------:R-:W-:Y:S02]  /*0bc0*/  SHF.R.S64 R17, RZ, 0x1d, R19.reuse ;  /* 0x0000001dff117819 */ /* 0x100fe40000001013 */
[----:B------:R-:W-:Y:S01]  /*0bd0*/  SHF.R.S32.HI R26, RZ, 0x1d, R19 ;  /* 0x0000001dff1a7819 */ /* 0x000fe20000011413 */
[----:B------:R-:W1:Y:S01]  /*0be0*/  LDCU UR6, c[0x0][0x39c] ;  /* 0x00007380ff0677ac */ /* 0x000e620008000800 */
[----:B0-----:R-:W-:-:S04]  /*0bf0*/  IADD3 R6, P0, PT, R17, UR4, RZ ;  /* 0x0000000411067c10 */ /* 0x001fc8000ff1e0ff */
[----:B------:R-:W-:Y:S01]  /*0c00*/  IADD3.X R7, PT, PT, R26, UR5, RZ, P0, !PT ;  /* 0x000000051a077c10 */ /* 0x000fe200087fe4ff */
        /* <DEDUP_REMOVED lines=36> */
.L_x_696:
[----:B------:R-:W-:Y:S05]  /*0e50*/  BSYNC.RECONVERGENT B7 ;  /* 0x0000000000077941 */ /* 0x000fea0003800200 */
.L_x_695:
[----:B------:R-:W0:Y:S02]  /*0e60*/  LDCU.64 UR4, c[0x0][0x388] ;  /* 0x00007100ff0477ac */ /* 0x000e240008000a00 */
[----:B0-----:R-:W-:-:S04]  /*0e70*/  IADD3 R4, P0, PT, R17, UR4, RZ ;  /* 0x0000000411047c10 */ /* 0x001fc8000ff1e0ff */
[----:B------:R-:W-:-:S06]  /*0e80*/  IADD3.X R5, PT, PT, R26, UR5, RZ, P0, !PT ;  /* 0x000000051a057c10 */ /* 0x000fcc00087fe4ff */
[----:B------:R-:W2:Y:S01]  /*0e90*/  LDG.E.64 R4, desc[UR38][R4.64] ;  /* 0x0000002604047981 */ /* 0x000ea2000c1e1b00 */
[----:B------:R-:W-:Y:S01]  /*0ea0*/  SHF.R.S64 R7, RZ, 0x1d, R19 ;  /* 0x0000001dff077819 */ /* 0x000fe20000001013 */
[----:B------:R-:W-:-:S03]  /*0eb0*/  IMAD.MOV.U32 R17, RZ, RZ, R23 ;  /* 0x000000ffff117224 */ /* 0x000fc600078e0017 */
[----:B------:R-:W-:-:S04]  /*0ec0*/  IADD3 R6, P0, PT, R7, R18, RZ ;  /* 0x0000001207067210 */ /* 0x000fc80007f1e0ff */
[----:B------:R-:W-:Y:S02]  /*0ed0*/  LEA.HI.X.SX32 R7, R19, R16, 0x3, P0 ;  /* 0x0000001013077211 */ /* 0x000fe400000f1eff */
[----:B------:R-:W-:-:S03]  /*0ee0*/  MOV R19, R22 ;  /* 0x0000001600137202 */ /* 0x000fc60000000f00 */
[----:B--2---:R1:W-:Y:S04]  /*0ef0*/  STG.E.64 desc[UR38][R6.64], R4 ;  /* 0x0000000406007986 */ /* 0x0043e8000c101b26 */
.L_x_685:
[----:B0---4-:R-:W-:Y:S05]  /*0f00*/  BSYNC.RECONVERGENT B6 ;  /* 0x0000000000067941 */ /* 0x011fea0003800200 */
.L_x_684:
[----:B------:R-:W-:-:S04]  /*0f10*/  ISETP.NE.U32.AND P0, PT, R24, RZ, PT ;  /* 0x000000ff1800720c */ /* 0x000fc80003f05070 */
[----:B------:R-:W-:-:S13]  /*0f20*/  ISETP.NE.AND.EX P0, PT, R25, RZ, PT, P0 ;  /* 0x000000ff1900720c */ /* 0x000fda0003f05300 */
[----:B------:R-:W-:Y:S05]  /*0f30*/  @!P0 EXIT ;  /* 0x000000000000894d */ /* 0x000fea0003800000 */
[----:B------:R-:W-:Y:S01]  /*0f40*/  BSSY.RECONVERGENT B6, `(.L_x_697) ;  /* 0x0000136000067945 */ /* 0x000fe20003800200 */
.L_x_720:
        /* <DEDUP_REMOVED lines=8> */
[----:B0-----:R-:W1:Y:S02]  /*0fd0*/  MUFU.RCP R3, R3 ;  /* 0x0000000300037308 */ /* 0x001e640000001000 */
[----:B-1----:R-:W-:-:S06]  /*0fe0*/  VIADD R4, R3, 0xffffffe ;  /* 0x0ffffffe03047836 */ /* 0x002fcc0000000000 */
[----:B------:R0:W1:Y:S02]  /*0ff0*/  F2I.FTZ.U32.TRUNC.NTZ R5, R4 ;  /* 0x0000000400057305 */ /* 0x000064000021f000 */
        /* <DEDUP_REMOVED lines=14> */
.L_x_699:
[----:B------:R-:W1:Y:S01]  /*10e0*/  LDCU.64 UR4, c[0x0][0x3a8] ;  /* 0x00007500ff0477ac */ /* 0x000e620008000a00 */
[----:B------:R-:W-:Y:S02]  /*10f0*/  MOV R14, R19 ;  /* 0x00000013000e7202 */ /* 0x000fe40000000f00 */
[----:B------:R-:W-:Y:S01]  /*1100*/  MOV R0, 0x1140 ;  /* 0x0000114000007802 */ /* 0x000fe20000000f00 */
[----:B-1----:R-:W-:Y:S02]  /*1110*/  IMAD.U32 R7, RZ, RZ, UR4 ;  /* 0x00000004ff077e24 */ /* 0x002fe4000f8e00ff */
[----:B------:R-:W-:-:S07]  /*1120*/  IMAD.U32 R6, RZ, RZ, UR5 ;  /* 0x00000005ff067e24 */ /* 0x000fce000f8e00ff */
[----:B------:R-:W-:Y:S05]  /*1130*/  CALL.REL.NOINC `($__internal_42_$__cuda_sm20_div_s64) ;  /* 0x0000001000607944 */ /* 0x000fea0003c00000 */
.L_x_700:
[----:B------:R-:W-:Y:S05]  /*1140*/  BSYNC.RECONVERGENT B0 ;  /* 0x0000000000007941 */ /* 0x000fea0003800200 */
.L_x_698:
        /* <DEDUP_REMOVED lines=24> */
.L_x_702:
[----:B------:R-:W0:Y:S01]  /*12d0*/  LDCU.64 UR4, c[0x0][0x3a0] ;  /* 0x00007400ff0477ac */ /* 0x000e220008000a00 */
[----:B------:R-:W-:Y:S01]  /*12e0*/  IMAD.MOV.U32 R14, RZ, RZ, R8 ;  /* 0x000000ffff0e7224 */ /* 0x000fe200078e0008 */
[----:B------:R-:W-:Y:S01]  /*12f0*/  MOV R0, 0x1330 ;  /* 0x0000133000007802 */ /* 0x000fe20000000f00 */
[----:B0-----:R-:W-:Y:S02]  /*1300*/  IMAD.U32 R7, RZ, RZ, UR4 ;  /* 0x00000004ff077e24 */ /* 0x001fe4000f8e00ff */
[----:B------:R-:W-:-:S07]  /*1310*/  IMAD.U32 R6, RZ, RZ, UR5 ;  /* 0x00000005ff067e24 */ /* 0x000fce000f8e00ff */
[----:B------:R-:W-:Y:S05]  /*1320*/  CALL.REL.NOINC `($__internal_42_$__cuda_sm20_div_s64) ;  /* 0x0000000c00e47944 */ /* 0x000fea0003c00000 */
[----:B------:R-:W-:Y:S01]  /*1330*/  MOV R12, R8 ;  /* 0x00000008000c7202 */ /* 0x000fe20000000f00 */
[----:B------:R-:W-:-:S07]  /*1340*/  IMAD.MOV.U32 R13, RZ, RZ, R9 ;  /* 0x000000ffff0d7224 */ /* 0x000fce00078e0009 */
.L_x_703:
[----:B------:R-:W-:Y:S05]  /*1350*/  BSYNC.RECONVERGENT B0 ;  /* 0x0000000000007941 */ /* 0x000fea0003800200 */
.L_x_701:
        /* <DEDUP_REMOVED lines=26> */
.L_x_705:
[----:B------:R-:W0:Y:S01]  /*1500*/  LDCU.64 UR4, c[0x0][0x398] ;  /* 0x00007300ff0477ac */ /* 0x000e220008000a00 */
[----:B------:R-:W-:Y:S01]  /*1510*/  IMAD.MOV.U32 R14, RZ, RZ, R12 ;  /* 0x000000ffff0e7224 */ /* 0x000fe200078e000c */
[----:B------:R-:W-:Y:S01]  /*1520*/  MOV R0, 0x1570 ;  /* 0x0000157000007802 */ /* 0x000fe20000000f00 */
[----:B------:R-:W-:Y:S01]  /*1530*/  IMAD.MOV.U32 R9, RZ, RZ, R13 ;  /* 0x000000ffff097224 */ /* 0x000fe200078e000d */
[----:B0-----:R-:W-:Y:S01]  /*1540*/  MOV R7, UR4 ;  /* 0x0000000400077c02 */ /* 0x001fe20008000f00 */
[----:B------:R-:W-:-:S07]  /*1550*/  IMAD.U32 R6, RZ, RZ, UR5 ;  /* 0x00000005ff067e24 */ /* 0x000fce000f8e00ff */
[----:B------:R-:W-:Y:S05]  /*1560*/  CALL.REL.NOINC `($__internal_42_$__cuda_sm20_div_s64) ;  /* 0x0000000c00547944 */ /* 0x000fea0003c00000 */
[----:B------:R-:W-:Y:S01]  /*1570*/  MOV R3, UR41 ;  /* 0x0000002900037c02 */ /* 0x000fe20008000f00 */
[--C-:B------:R-:W-:Y:S02]  /*1580*/  IMAD.MOV R13, RZ, RZ, -R8.reuse ;  /* 0x000000ffff0d7224 */ /* 0x100fe400078e0a08 */
[----:B------:R-:W-:Y:S02]  /*1590*/  IMAD.MOV.U32 R0, RZ, RZ, R8 ;  /* 0x000000ffff007224 */ /* 0x000fe400078e0008 */
[----:B------:R-:W-:-:S07]  /*15a0*/  IMAD R13, R13, R3, R12 ;  /* 0x000000030d0d7224 */ /* 0x000fce00078e020c */
.L_x_706:
[----:B------:R-:W-:Y:S05]  /*15b0*/  BSYNC.RECONVERGENT B0 ;  /* 0x0000000000007941 */ /* 0x000fea0003800200 */
.L_x_704:
[--C-:B------:R-:W-:Y:S02]  /*15c0*/  SHF.R.S64 R24, RZ, 0x1d, R19.reuse ;  /* 0x0000001dff187819 */ /* 0x100fe40000001013 */
[----:B------:R-:W-:Y:S02]  /*15d0*/  SHF.R.S32.HI R22, RZ, 0x1d, R19 ;  /* 0x0000001dff167819 */ /* 0x000fe40000011413 */
[----:B------:R-:W-:-:S04]  /*15e0*/  IADD3 R6, P0, PT, R24, UR42, RZ ;  /* 0x0000002a18067c10 */ /* 0x000fc8000ff1e0ff */
[----:B------:R-:W-:-:S05]  /*15f0*/  IADD3.X R7, PT, PT, R22, UR43, RZ, P0, !PT ;  /* 0x0000002b16077c10 */ /* 0x000fca00087fe4ff */
        /* <DEDUP_REMOVED lines=36> */
.L_x_708:
[----:B------:R-:W-:Y:S05]  /*1840*/  BSYNC.RECONVERGENT B7 ;  /* 0x0000000000077941 */ /* 0x000fea0003800200 */
.L_x_707:
[----:B------:R-:W-:-:S04]  /*1850*/  IADD3 R4, P0, PT, R24, UR48, RZ ;  /* 0x0000003018047c10 */ /* 0x000fc8000ff1e0ff */
[----:B------:R-:W-:-:S06]  /*1860*/  IADD3.X R5, PT, PT, R22, UR49, RZ, P0, !PT ;  /* 0x0000003116057c10 */ /* 0x000fcc00087fe4ff */
[----:B------:R-:W2:Y:S01]  /*1870*/  LDG.E.64 R4, desc[UR38][R4.64] ;  /* 0x0000002604047981 */ /* 0x000ea2000c1e1b00 */
        /* <DEDUP_REMOVED lines=9> */
[----:B--2---:R0:W-:-:S12]  /*1910*/  STG.E.64 desc[UR38][R6.64], R4 ;  /* 0x0000000406007986 */ /* 0x0041d8000c101b26 */
[----:B------:R-:W-:Y:S05]  /*1920*/  @P0 BRA `(.L_x_710) ;  /* 0x0000000000500947 */ /* 0x000fea0003800000 */
[----:B------:R-:W1:Y:S01]  /*1930*/  I2F.U32.RP R3, UR52 ;  /* 0x0000003400037d06 */ /* 0x000e620008209000 */
[----:B------:R-:W-:Y:S01]  /*1940*/  ISETP.NE.U32.AND P2, PT, RZ, UR52, PT ;  /* 0x00000034ff007c0c */ /* 0x000fe2000bf45070 */
[----:B------:R-:W-:-:S06]  /*1950*/  IMAD.MOV.U32 R9, RZ, RZ, RZ ;  /* 0x000000ffff097224 */ /* 0x000fcc00078e00ff */
[----:B-1----:R-:W0:Y:S02]  /*1960*/  MUFU.RCP R3, R3 ;  /* 0x0000000300037308 */ /* 0x002e240000001000 */
        /* <DEDUP_REMOVED lines=16> */
.L_x_710:
[----:B------:R-:W0:Y:S01]  /*1a70*/  LDCU.64 UR4, c[0x0][0x3a8] ;  /* 0x00007500ff0477ac */ /* 0x000e220008000a00 */
[----:B------:R-:W-:Y:S01]  /*1a80*/  IMAD.MOV.U32 R14, RZ, RZ, R19 ;  /* 0x000000ffff0e7224 */ /* 0x000fe200078e0013 */
[----:B------:R-:W-:Y:S01]  /*1a90*/  MOV R0, 0x1ad0 ;  /* 0x00001ad000007802 */ /* 0x000fe20000000f00 */
[----:B0-----:R-:W-:Y:S01]  /*1aa0*/  IMAD.U32 R7, RZ, RZ, UR4 ;  /* 0x00000004ff077e24 */ /* 0x001fe2000f8e00ff */
[----:B------:R-:W-:-:S07]  /*1ab0*/  MOV R6, UR5 ;  /* 0x0000000500067c02 */ /* 0x000fce0008000f00 */
[----:B------:R-:W-:Y:S05]  /*1ac0*/  CALL.REL.NOINC `($__internal_42_$__cuda_sm20_div_s64) ;  /* 0x0000000400fc7944 */ /* 0x000fea0003c00000 */
.L_x_711:
[----:B------:R-:W-:Y:S05]  /*1ad0*/  BSYNC.RECONVERGENT B0 ;  /* 0x0000000000007941 */ /* 0x000fea0003800200 */
.L_x_709:
        /* <DEDUP_REMOVED lines=24> */
.L_x_713:
[----:B------:R-:W0:Y:S01]  /*1c60*/  LDCU.64 UR4, c[0x0][0x3a0] ;  /* 0x00007400ff0477ac */ /* 0x000e220008000a00 */
[----:B------:R-:W-:Y:S01]  /*1c70*/  IMAD.MOV.U32 R14, RZ, RZ, R8 ;  /* 0x000000ffff0e7224 */ /* 0x000fe200078e0008 */
[----:B------:R-:W-:Y:S01]  /*1c80*/  MOV R0, 0x1cc0 ;  /* 0x00001cc000007802 */ /* 0x000fe20000000f00 */
[----:B0-----:R-:W-:Y:S01]  /*1c90*/  IMAD.U32 R7, RZ, RZ, UR4 ;  /* 0x00000004ff077e24 */ /* 0x001fe2000f8e00ff */
[----:B------:R-:W-:-:S07]  /*1ca0*/  MOV R6, UR5 ;  /* 0x0000000500067c02 */ /* 0x000fce0008000f00 */
[----:B------:R-:W-:Y:S05]  /*1cb0*/  CALL.REL.NOINC `($__internal_42_$__cuda_sm20_div_s64) ;  /* 0x0000000400807944 */ /* 0x000fea0003c00000 */
[----:B------:R-:W-:Y:S02]  /*1cc0*/  IMAD.MOV.U32 R12, RZ, RZ, R8 ;  /* 0x000000ffff0c7224 */ /* 0x000fe400078e0008 */
[----:B------:R-:W-:-:S07]  /*1cd0*/  IMAD.MOV.U32 R13, RZ, RZ, R9 ;  /* 0x000000ffff0d7224 */ /* 0x000fce00078e0009 */
.L_x_714:
[----:B------:R-:W-:Y:S05]  /*1ce0*/  BSYNC.RECONVERGENT B0 ;  /* 0x0000000000007941 */ /* 0x000fea0003800200 */
.L_x_712:
        /* <DEDUP_REMOVED lines=26> */
.L_x_716:
[----:B------:R-:W0:Y:S01]  /*1e90*/  LDCU.64 UR4, c[0x0][0x398] ;  /* 0x00007300ff0477ac */ /* 0x000e220008000a00 */
[----:B------:R-:W-:Y:S01]  /*1ea0*/  MOV R14, R12 ;  /* 0x0000000c000e7202 */ /* 0x000fe20000000f00 */
[----:B------:R-:W-:Y:S01]  /*1eb0*/  IMAD.MOV.U32 R9, RZ, RZ, R13 ;  /* 0x000000ffff097224 */ /* 0x000fe200078e000d */
[----:B------:R-:W-:Y:S01]  /*1ec0*/  MOV R0, 0x1f00 ;  /* 0x00001f0000007802 */ /* 0x000fe20000000f00 */
[----:B0-----:R-:W-:Y:S02]  /*1ed0*/  IMAD.U32 R7, RZ, RZ, UR4 ;  /* 0x00000004ff077e24 */ /* 0x001fe4000f8e00ff */
[----:B------:R-:W-:-:S07]  /*1ee0*/  IMAD.U32 R6, RZ, RZ, UR5 ;  /* 0x00000005ff067e24 */ /* 0x000fce000f8e00ff */
[----:B------:R-:W-:Y:S05]  /*1ef0*/  CALL.REL.NOINC `($__internal_42_$__cuda_sm20_div_s64) ;  /* 0x0000000000f07944 */ /* 0x000fea0003c00000 */
[----:B------:R-:W-:Y:S01]  /*1f00*/  IADD3 R13, PT, PT, -R8, RZ, RZ ;  /* 0x000000ff080d7210 */ /* 0x000fe20007ffe1ff */
[----:B------:R-:W-:Y:S02]  /*1f10*/  IMAD.U32 R3, RZ, RZ, UR41 ;  /* 0x00000029ff037e24 */ /* 0x000fe4000f8e00ff */
[----:B------:R-:W-:Y:S02]  /*1f20*/  IMAD.MOV.U32 R0, RZ, RZ, R8 ;  /* 0x000000ffff007224 */ /* 0x000fe400078e0008 */
[----:B------:R-:W-:-:S07]  /*1f30*/  IMAD R13, R13, R3, R12 ;  /* 0x000000030d0d7224 */ /* 0x000fce00078e020c */
.L_x_717:
[----:B------:R-:W-:Y:S05]  /*1f40*/  BSYNC.RECONVERGENT B0 ;  /* 0x0000000000007941 */ /* 0x000fea0003800200 */
.L_x_715:
        /* <DEDUP_REMOVED lines=40> */
.L_x_719:
[----:B------:R-:W-:Y:S05]  /*21d0*/  BSYNC.RECONVERGENT B7 ;  /* 0x0000000000077941 */ /* 0x000fea0003800200 */
.L_x_718:
[----:B------:R-:W-:-:S04]  /*21e0*/  IADD3 R4, P0, PT, R24, UR46, RZ ;  /* 0x0000002e18047c10 */ /* 0x000fc8000ff1e0ff */
[----:B------:R-:W-:-:S06]  /*21f0*/  IADD3.X R5, PT, PT, R22, UR47, RZ, P0, !PT ;  /* 0x0000002f16057c10 */ /* 0x000fcc00087fe4ff */
[----:B------:R-:W2:Y:S01]  /*2200*/  LDG.E.64 R4, desc[UR38][R4.64] ;  /* 0x0000002604047981 */ /* 0x000ea2000c1e1b00 */
[----:B------:R-:W-:-:S04]  /*2210*/  SHF.R.S64 R7, RZ, 0x1d, R23 ;  /* 0x0000001dff077819 */ /* 0x000fc80000001017 */
[----:B------:R-:W-:-:S04]  /*2220*/  IADD3 R6, P0, PT, R7, R18, RZ ;  /* 0x0000001207067210 */ /* 0x000fc80007f1e0ff */
[----:B------:R-:W-:Y:S02]  /*2230*/  LEA.HI.X.SX32 R7, R23, R16, 0x3, P0 ;  /* 0x0000001017077211 */ /* 0x000fe400000f1eff */
[----:B------:R-:W-:-:S05]  /*2240*/  IADD3 R19, P0, PT, R2, R19, RZ ;  /* 0x0000001302137210 */ /* 0x000fca0007f1e0ff */
[----:B------:R-:W-:Y:S01]  /*2250*/  IMAD.X R17, RZ, RZ, R17, P0 ;  /* 0x000000ffff117224 */ /* 0x000fe200000e0611 */
[----:B------:R-:W-:-:S04]  /*2260*/  ISETP.GE.U32.AND P0, PT, R19, UR44, PT ;  /* 0x0000002c13007c0c */ /* 0x000fc8000bf06070 */
[----:B------:R-:W-:Y:S01]  /*2270*/  ISETP.GE.AND.EX P0, PT, R17, UR45, PT, P0 ;  /* 0x0000002d11007c0c */ /* 0x000fe2000bf06300 */
[----:B--2---:R0:W-:-:S12]  /*2280*/  STG.E.64 desc[UR38][R6.64], R4 ;  /* 0x0000000406007986 */ /* 0x0041d8000c101b26 */
[----:B------:R-:W-:Y:S05]  /*2290*/  @!P0 BRA `(.L_x_720) ;  /* 0xffffffec002c8947 */ /* 0x000fea000383ffff */
[----:B------:R-:W-:Y:S05]  /*22a0*/  BSYNC.RECONVERGENT B6 ;  /* 0x0000000000067941 */ /* 0x000fea0003800200 */
.L_x_697:
[----:B------:R-:W-:Y:S05]  /*22b0*/  EXIT ;  /* 0x000000000000794d */ /* 0x000fea0003800000 */
        .weak           $__internal_42_$__cuda_sm20_div_s64
        .type           $__internal_42_$__cuda_sm20_div_s64,@function
        .size           $__internal_42_$__cuda_sm20_div_s64,($__internal_43_$__cuda_sm20_div_u64 - $__internal_42_$__cuda_sm20_div_s64)
$__internal_42_$__cuda_sm20_div_s64:
        /* <DEDUP_REMOVED lines=83> */
[----:B------:R-:W-:Y:S06]  /*27f0*/  RET.REL.NODEC R4 `(_ZN2at6native30max_unpooling2d_forward_kernelIdEEvlPKT_PKllllllPS2_) ;  /* 0xffffffd804007950 */ /* 0x000fec0003c3ffff */
        .weak           $__internal_43_$__cuda_sm20_div_u64
        .type           $__internal_43_$__cuda_sm20_div_u64,@function
        .size           $__internal_43_$__cuda_sm20_div_u64,(.L_x_970 - $__internal_43_$__cuda_sm20_div_u64)
$__internal_43_$__cuda_sm20_div_u64:
        /* <DEDUP_REMOVED lines=66> */
[----:B------:R-:W-:Y:S06]  /*2c20*/  RET.REL.NODEC R4 `(_ZN2at6native30max_unpooling2d_forward_kernelIdEEvlPKT_PKllllllPS2_) ;  /* 0xffffffd004f47950 */ /* 0x000fec0003c3ffff */
.L_x_721:
        /* <DEDUP_REMOVED lines=13> */
.L_x_970:


//--------------------- .text._ZN2at6native30max_unpooling2d_forward_kernelIsEEvlPKT_PKllllllPS2_ --------------------------
	.section	.text._ZN2at6native30max_unpooling2d_forward_kernelIsEEvlPKT_PKllllllPS2_,"ax",@progbits
	.align	128
        .global         _ZN2at6native30max_unpooling2d_forward_kernelIsEEvlPKT_PKllllllPS2_
        .type           _ZN2at6native30max_unpooling2d_forward_kernelIsEEvlPKT_PKllllllPS2_,@function
        .size           _ZN2at6native30max_unpooling2d_forward_kernelIsEEvlPKT_PKllllllPS2_,(.L_x_972 - _ZN2at6native30max_unpooling2d_forward_kernelIsEEvlPKT_PKllllllPS2_)
        .other          _ZN2at6native30max_unpooling2d_forward_kernelIsEEvlPKT_PKllllllPS2_,@"STO_CUDA_ENTRY STV_DEFAULT"
_ZN2at6native30max_unpooling2d_forward_kernelIsEEvlPKT_PKllllllPS2_:
.text._ZN2at6native30max_unpooling2d_forward_kernelIsEEvlPKT_PKllllllPS2_:
        /* <DEDUP_REMOVED lines=50> */
.L_x_723:
[----:B------:R-:W-:-:S07]  /*0320*/  MOV R0, 0x340 ;  /* 0x0000034000007802 */ /* 0x000fce0000000f00 */
[----:B------:R-:W-:Y:S05]  /*0330*/  CALL.REL.NOINC `($__internal_45_$__cuda_sm20_div_u64) ;  /* 0x0000002400307944 */ /* 0x000fea0003c00000 */
[----:B------:R-:W-:Y:S02]  /*0340*/  IMAD.MOV.U32 R4, RZ, RZ, R6 ;  /* 0x000000ffff047224 */ /* 0x000fe400078e0006 */
[----:B------:R-:W-:-:S07]  /*0350*/  IMAD.MOV.U32 R5, RZ, RZ, R7 ;  /* 0x000000ffff057224 */ /* 0x000fce00078e0007 */
.L_x_724:
[----:B------:R-:W-:Y:S05]  /*0360*/  BSYNC.RECONVERGENT B0 ;  /* 0x0000000000007941 */ /* 0x000fea0003800200 */
.L_x_722:
        /* <DEDUP_REMOVED lines=49> */
.L_x_728:
[----:B------:R-:W1:Y:S01]  /*0680*/  LDCU.64 UR4, c[0x0][0x3a8] ;  /* 0x00007500ff0477ac */ /* 0x000e620008000a00 */
[----:B------:R-:W-:Y:S01]  /*0690*/  IMAD.MOV.U32 R14, RZ, RZ, R19 ;  /* 0x000000ffff0e7224 */ /* 0x000fe200078e0013 */
[----:B------:R-:W-:Y:S01]  /*06a0*/  MOV R0, 0x6e0 ;  /* 0x000006e000007802 */ /* 0x000fe20000000f00 */
[----:B-1----:R-:W-:Y:S02]  /*06b0*/  IMAD.U32 R7, RZ, RZ, UR4 ;  /* 0x00000004ff077e24 */ /* 0x002fe4000f8e00ff */
[----:B------:R-:W-:-:S07]  /*06c0*/  IMAD.U32 R6, RZ, RZ, UR5 ;  /* 0x00000005ff067e24 */ /* 0x000fce000f8e00ff */
[----:B0---4-:R-:W-:Y:S05]  /*06d0*/  CALL.REL.NOINC `($__internal_44_$__cuda_sm20_div_s64) ;  /* 0x0000001800f87944 */ /* 0x011fea0003c00000 */
.L_x_729:
[----:B0---4-:R-:W-:Y:S05]  /*06e0*/  BSYNC.RECONVERGENT B0 ;  /* 0x0000000000007941 */ /* 0x011fea0003800200 */
.L_x_727:
        /* <DEDUP_REMOVED lines=26> */
.L_x_731:
[----:B------:R-:W0:Y:S01]  /*0890*/  LDCU.64 UR4, c[0x0][0x3a0] ;  /* 0x00007400ff0477ac */ /* 0x000e220008000a00 */
[----:B------:R-:W-:Y:S02]  /*08a0*/  MOV R14, R8 ;  /* 0x00000008000e7202 */ /* 0x000fe40000000f00 */
[----:B------:R-:W-:Y:S01]  /*08b0*/  MOV R0, 0x8f0 ;  /* 0x000008f000007802 */ /* 0x000fe20000000f00 */
[----:B0-----:R-:W-:Y:S02]  /*08c0*/  IMAD.U32 R7, RZ, RZ, UR4 ;  /* 0x00000004ff077e24 */ /* 0x001fe4000f8e00ff */
[----:B------:R-:W-:-:S07]  /*08d0*/  IMAD.U32 R6, RZ, RZ, UR5 ;  /* 0x00000005ff067e24 */ /* 0x000fce000f8e00ff */
[----:B------:R-:W-:Y:S05]  /*08e0*/  CALL.REL.NOINC `($__internal_44_$__cuda_sm20_div_s64) ;  /* 0x0000001800747944 */ /* 0x000fea0003c00000 */
[----:B------:R-:W-:Y:S01]  /*08f0*/  IMAD.MOV.U32 R12, RZ, RZ, R8 ;  /* 0x000000ffff0c7224 */ /* 0x000fe200078e0008 */
[----:B------:R-:W-:-:S07]  /*0900*/  MOV R13, R9 ;  /* 0x00000009000d7202 */ /* 0x000fce0000000f00 */
.L_x_732:
[----:B------:R-:W-:Y:S05]  /*0910*/  BSYNC.RECONVERGENT B0 ;  /* 0x0000000000007941 */ /* 0x000fea0003800200 */
.L_x_730:
        /* <DEDUP_REMOVED lines=29> */
.L_x_734:
[----:B------:R-:W0:Y:S01]  /*0af0*/  LDCU.64 UR4, c[0x0][0x398] ;  /* 0x00007300ff0477ac */ /* 0x000e220008000a00 */
[----:B------:R-:W-:Y:S01]  /*0b00*/  IMAD.MOV.U32 R14, RZ, RZ, R12 ;  /* 0x000000ffff0e7224 */ /* 0x000fe200078e000c */
[----:B------:R-:W-:Y:S01]  /*0b10*/  MOV R0, 0xb60 ;  /* 0x00000b6000007802 */ /* 0x000fe20000000f00 */
[----:B------:R-:W-:Y:S01]  /*0b20*/  IMAD.MOV.U32 R9, RZ, RZ, R13 ;  /* 0x000000ffff097224 */ /* 0x000fe200078e000d */
[----:B0-----:R-:W-:Y:S01]  /*0b30*/  MOV R7, UR4 ;  /* 0x0000000400077c02 */ /* 0x001fe20008000f00 */
[----:B------:R-:W-:-:S07]  /*0b40*/  IMAD.U32 R6, RZ, RZ, UR5 ;  /* 0x00000005ff067e24 */ /* 0x000fce000f8e00ff */
[----:B------:R-:W-:Y:S05]  /*0b50*/  CALL.REL.NOINC `($__internal_44_$__cuda_sm20_div_s64) ;  /* 0x0000001400d87944 */ /* 0x000fea0003c00000 */
[----:B------:R-:W0:Y:S01]  /*0b60*/  LDCU UR4, c[0x0][0x398] ;  /* 0x00007300ff0477ac */ /* 0x000e220008000800 */
[----:B------:R-:W-:Y:S01]  /*0b70*/  IMAD.MOV R4, RZ, RZ, -R8 ;  /* 0x000000ffff047224 */ /* 0x000fe200078e0a08 */
[----:B0-----:R-:W-:-:S05]  /*0b80*/  MOV R3, UR4 ;  /* 0x0000000400037c02 */ /* 0x001fca0008000f00 */
[----:B------:R-:W-:-:S07]  /*0b90*/  IMAD R4, R4, R3, R12 ;  /* 0x0000000304047224 */ /* 0x000fce00078e020c */
.L_x_735:
[----:B------:R-:W-:Y:S05]  /*0ba0*/  BSYNC.RECONVERGENT B0 ;  /* 0x0000000000007941 */ /* 0x000fea0003800200 */
.L_x_733:
        /* <DEDUP_REMOVED lines=41> */
.L_x_737:
[----:B------:R-:W-:Y:S05]  /*0e40*/  BSYNC.RECONVERGENT B7 ;  /* 0x0000000000077941 */ /* 0x000fea0003800200 */
.L_x_736:
        /* <DEDUP_REMOVED lines=11> */
.L_x_726:
[----:B0---4-:R-:W-:Y:S05]  /*0f00*/  BSYNC.RECONVERGENT B6 ;  /* 0x0000000000067941 */ /* 0x011fea0003800200 */
.L_x_725:
[----:B------:R-:W-:-:S04]  /*0f10*/  ISETP.NE.U32.AND P0, PT, R24, RZ, PT ;  /* 0x000000ff1800720c */ /* 0x000fc80003f05070 */
[----:B------:R-:W-:-:S13]  /*0f20*/  ISETP.NE.AND.EX P0, PT, R25, RZ, PT, P0 ;  /* 0x000000ff1900720c */ /* 0x000fda0003f05300 */
[----:B------:R-:W-:Y:S05]  /*0f30*/  @!P0 EXIT ;  /* 0x000000000000894d */ /* 0x000fea0003800000 */
[----:B------:R-:W-:Y:S01]  /*0f40*/  BSSY.RECONVERGENT B6, `(.L_x_738) ;  /* 0x0000136000067945 */ /* 0x000fe20003800200 */
.L_x_761:
        /* <DEDUP_REMOVED lines=25> */
.L_x_740:
[----:B------:R-:W1:Y:S01]  /*10e0*/  LDCU.64 UR4, c[0x0][0x3a8] ;  /* 0x00007500ff0477ac */ /* 0x000e620008000a00 */
[----:B------:R-:W-:Y:S02]  /*10f0*/  MOV R14, R19 ;  /* 0x00000013000e7202 */ /* 0x000fe40000000f00 */
[----:B------:R-:W-:Y:S01]  /*1100*/  MOV R0, 0x1140 ;  /* 0x0000114000007802 */ /* 0x000fe20000000f00 */
[----:B-1----:R-:W-:Y:S02]  /*1110*/  IMAD.U32 R7, RZ, RZ, UR4 ;  /* 0x00000004ff077e24 */ /* 0x002fe4000f8e00ff */
[----:B------:R-:W-:-:S07]  /*1120*/  IMAD.U32 R6, RZ, RZ, UR5 ;  /* 0x00000005ff067e24 */ /* 0x000fce000f8e00ff */
[----:B------:R-:W-:Y:S05]  /*1130*/  CALL.REL.NOINC `($__internal_44_$__cuda_sm20_div_s64) ;  /* 0x0000001000607944 */ /* 0x000fea0003c00000 */
.L_x_741:
[----:B------:R-:W-:Y:S05]  /*1140*/  BSYNC.RECONVERGENT B0 ;  /* 0x0000000000007941 */ /* 0x000fea0003800200 */
.L_x_739:
        /* <DEDUP_REMOVED lines=24> */
.L_x_743:
[----:B------:R-:W0:Y:S01]  /*12d0*/  LDCU.64 UR4, c[0x0][0x3a0] ;  /* 0x00007400ff0477ac */ /* 0x000e220008000a00 */
[----:B------:R-:W-:Y:S01]  /*12e0*/  IMAD.MOV.U32 R14, RZ, RZ, R8 ;  /* 0x000000ffff0e7224 */ /* 0x000fe200078e0008 */
[----:B------:R-:W-:Y:S01]  /*12f0*/  MOV R0, 0x1330 ;  /* 0x0000133000007802 */ /* 0x000fe20000000f00 */
[----:B0-----:R-:W-:Y:S02]  /*1300*/  IMAD.U32 R7, RZ, RZ, UR4 ;  /* 0x00000004ff077e24 */ /* 0x001fe4000f8e00ff */
[----:B------:R-:W-:-:S07]  /*1310*/  IMAD.U32 R6, RZ, RZ, UR5 ;  /* 0x00000005ff067e24 */ /* 0x000fce000f8e00ff */
[----:B------:R-:W-:Y:S05]  /*1320*/  CALL.REL.NOINC `($__internal_44_$__cuda_sm20_div_s64) ;  /* 0x0000000c00e47944 */ /* 0x000fea0003c00000 */
[----:B------:R-:W-:Y:S01]  /*1330*/  MOV R12, R8 ;  /* 0x00000008000c7202 */ /* 0x000fe20000000f00 */
[----:B------:R-:W-:-:S07]  /*1340*/  IMAD.MOV.U32 R13, RZ, RZ, R9 ;  /* 0x000000ffff0d7224 */ /* 0x000fce00078e0009 */
.L_x_744:
[----:B------:R-:W-:Y:S05]  /*1350*/  BSYNC.RECONVERGENT B0 ;  /* 0x0000000000007941 */ /* 0x000fea0003800200 */
.L_x_742:
        /* <DEDUP_REMOVED lines=26> */
.L_x_746:
[----:B------:R-:W0:Y:S01]  /*1500*/  LDCU.64 UR4, c[0x0][0x398] ;  /* 0x00007300ff0477ac */ /* 0x000e220008000a00 */
[----:B------:R-:W-:Y:S01]  /*1510*/  IMAD.MOV.U32 R14, RZ, RZ, R12 ;  /* 0x000000ffff0e7224 */ /* 0x000fe200078e000c */
[----:B------:R-:W-:Y:S01]  /*1520*/  MOV R0, 0x1570 ;  /* 0x0000157000007802 */ /* 0x000fe20000000f00 */
[----:B------:R-:W-:Y:S01]  /*1530*/  IMAD.MOV.U32 R9, RZ, RZ, R13 ;  /* 0x000000ffff097224 */ /* 0x000fe200078e000d */
[----:B0-----:R-:W-:Y:S01]  /*1540*/  MOV R7, UR4 ;  /* 0x0000000400077c02 */ /* 0x001fe20008000f00 */
[----:B------:R-:W-:-:S07]  /*1550*/  IMAD.U32 R6, RZ, RZ, UR5 ;  /* 0x00000005ff067e24 */ /* 0x000fce000f8e00ff */
[----:B------:R-:W-:Y:S05]  /*1560*/  CALL.REL.NOINC `($__internal_44_$__cuda_sm20_div_s64) ;  /* 0x0000000c00547944 */ /* 0x000fea0003c00000 */
[----:B------:R-:W-:Y:S01]  /*1570*/  MOV R3, UR41 ;  /* 0x0000002900037c02 */ /* 0x000fe20008000f00 */
[--C-:B------:R-:W-:Y:S02]  /*1580*/  IMAD.MOV R13, RZ, RZ, -R8.reuse ;  /* 0x000000ffff0d7224 */ /* 0x100fe400078e0a08 */
[----:B------:R-:W-:Y:S02]  /*1590*/  IMAD.MOV.U32 R0, RZ, RZ, R8 ;  /* 0x000000ffff007224 */ /* 0x000fe400078e0008 */
[----:B------:R-:W-:-:S07]  /*15a0*/  IMAD R13, R13, R3, R12 ;  /* 0x000000030d0d7224 */ /* 0x000fce00078e020c */
.L_x_747:
[----:B------:R-:W-:Y:S05]  /*15b0*/  BSYNC.RECONVERGENT B0 ;  /* 0x0000000000007941 */ /* 0x000fea0003800200 */
.L_x_745:
        /* <DEDUP_REMOVED lines=39> */
.L_x_749:
[----:B------:R-:W-:Y:S05]  /*1830*/  BSYNC.RECONVERGENT B7 ;  /* 0x0000000000077941 */ /* 0x000fea0003800200 */
.L_x_748:
        /* <DEDUP_REMOVED lines=35> */
.L_x_751:
[----:B------:R-:W0:Y:S01]  /*1a70*/  LDCU.64 UR4, c[0x0][0x3a8] ;  /* 0x00007500ff0477ac */ /* 0x000e220008000a00 */
[----:B------:R-:W-:Y:S01]  /*1a80*/  IMAD.MOV.U32 R14, RZ, RZ, R19 ;  /* 0x000000ffff0e7224 */ /* 0x000fe200078e0013 */
[----:B------:R-:W-:Y:S01]  /*1a90*/  MOV R0, 0x1ad0 ;  /* 0x00001ad000007802 */ /* 0x000fe20000000f00 */
[----:B0-----:R-:W-:Y:S01]  /*1aa0*/  IMAD.U32 R7, RZ, RZ, UR4 ;  /* 0x00000004ff077e24 */ /* 0x001fe2000f8e00ff */
[----:B------:R-:W-:-:S07]  /*1ab0*/  MOV R6, UR5 ;  /* 0x0000000500067c02 */ /* 0x000fce0008000f00 */
[----:B------:R-:W-:Y:S05]  /*1ac0*/  CALL.REL.NOINC `($__internal_44_$__cuda_sm20_div_s64) ;  /* 0x0000000400fc7944 */ /* 0x000fea0003c00000 */
.L_x_752:
[----:B------:R-:W-:Y:S05]  /*1ad0*/  BSYNC.RECONVERGENT B0 ;  /* 0x0000000000007941 */ /* 0x000fea0003800200 */
.L_x_750:
        /* <DEDUP_REMOVED lines=24> */
.L_x_754:
[----:B------:R-:W0:Y:S01]  /*1c60*/  LDCU.64 UR4, c[0x0][0x3a0] ;  /* 0x00007400ff0477ac */ /* 0x000e220008000a00 */
[----:B------:R-:W-:Y:S01]  /*1c70*/  IMAD.MOV.U32 R14, RZ, RZ, R8 ;  /* 0x000000ffff0e7224 */ /* 0x000fe200078e0008 */
[----:B------:R-:W-:Y:S01]  /*1c80*/  MOV R0, 0x1cc0 ;  /* 0x00001cc000007802 */ /* 0x000fe20000000f00 */
[----:B0-----:R-:W-:Y:S01]  /*1c90*/  IMAD.U32 R7, RZ, RZ, UR4 ;  /* 0x00000004ff077e24 */ /* 0x001fe2000f8e00ff */
[----:B------:R-:W-:-:S07]  /*1ca0*/  MOV R6, UR5 ;  /* 0x0000000500067c02 */ /* 0x000fce0008000f00 */
[----:B------:R-:W-:Y:S05]  /*1cb0*/  CALL.REL.NOINC `($__internal_44_$__cuda_sm20_div_s64) ;  /* 0x0000000400807944 */ /* 0x000fea0003c00000 */
[----:B------:R-:W-:Y:S02]  /*1cc0*/  IMAD.MOV.U32 R12, RZ, RZ, R8 ;  /* 0x000000ffff0c7224 */ /* 0x000fe400078e0008 */
[----:B------:R-:W-:-:S07]  /*1cd0*/  IMAD.MOV.U32 R13, RZ, RZ, R9 ;  /* 0x000000ffff0d7224 */ /* 0x000fce00078e0009 */
.L_x_755:
[----:B------:R-:W-:Y:S05]  /*1ce0*/  BSYNC.RECONVERGENT B0 ;  /* 0x0000000000007941 */ /* 0x000fea0003800200 */
.L_x_753:
        /* <DEDUP_REMOVED lines=26> */
.L_x_757:
[----:B------:R-:W0:Y:S01]  /*1e90*/  LDCU.64 UR4, c[0x0][0x398] ;  /* 0x00007300ff0477ac */ /* 0x000e220008000a00 */
[----:B------:R-:W-:Y:S01]  /*1ea0*/  MOV R14, R12 ;  /* 0x0000000c000e7202 */ /* 0x000fe20000000f00 */
[----:B------:R-:W-:Y:S01]  /*1eb0*/  IMAD.MOV.U32 R9, RZ, RZ, R13 ;  /* 0x000000ffff097224 */ /* 0x000fe200078e000d */
[----:B------:R-:W-:Y:S01]  /*1ec0*/  MOV R0, 0x1f00 ;  /* 0x00001f0000007802 */ /* 0x000fe20000000f00 */
[----:B0-----:R-:W-:Y:S02]  /*1ed0*/  IMAD.U32 R7, RZ, RZ, UR4 ;  /* 0x00000004ff077e24 */ /* 0x001fe4000f8e00ff */
[----:B------:R-:W-:-:S07]  /*1ee0*/  IMAD.U32 R6, RZ, RZ, UR5 ;  /* 0x00000005ff067e24 */ /* 0x000fce000f8e00ff */
[----:B------:R-:W-:Y:S05]  /*1ef0*/  CALL.REL.NOINC `($__internal_44_$__cuda_sm20_div_s64) ;  /* 0x0000000000f07944 */ /* 0x000fea0003c00000 */
[----:B------:R-:W-:Y:S01]  /*1f00*/  IADD3 R13, PT, PT, -R8, RZ, RZ ;  /* 0x000000ff080d7210 */ /* 0x000fe20007ffe1ff */
[----:B------:R-:W-:Y:S02]  /*1f10*/  IMAD.U32 R3, RZ, RZ, UR41 ;  /* 0x00000029ff037e24 */ /* 0x000fe4000f8e00ff */
[----:B------:R-:W-:Y:S02]  /*1f20*/  IMAD.MOV.U32 R0, RZ, RZ, R8 ;  /* 0x000000ffff007224 */ /* 0x000fe400078e0008 */
[----:B------:R-:W-:-:S07]  /*1f30*/  IMAD R13, R13, R3, R12 ;  /* 0x000000030d0d7224 */ /* 0x000fce00078e020c */
.L_x_758:
[----:B------:R-:W-:Y:S05]  /*1f40*/  BSYNC.RECONVERGENT B0 ;  /* 0x0000000000007941 */ /* 0x000fea0003800200 */
.L_x_756:
        /* <DEDUP_REMOVED lines=39> */
.L_x_760:
[----:B------:R-:W-:Y:S05]  /*21c0*/  BSYNC.RECONVERGENT B7 ;  /* 0x0000000000077941 */ /* 0x000fea0003800200 */
.L_x_759:
        /* <DEDUP_REMOVED lines=14> */
.L_x_738:
[----:B------:R-:W-:Y:S05]  /*22b0*/  EXIT ;  /* 0x000000000000794d */ /* 0x000fea0003800000 */
        .weak           $__internal_44_$__cuda_sm20_div_s64
        .type           $__internal_44_$__cuda_sm20_div_s64,@function
        .size           $__internal_44_$__cuda_sm20_div_s64,($__internal_45_$__cuda_sm20_div_u64 - $__internal_44_$__cuda_sm20_div_s64)
$__internal_44_$__cuda_sm20_div_s64:
        /* <DEDUP_REMOVED lines=83> */
[----:B------:R-:W-:Y:S06]  /*27f0*/  RET.REL.NODEC R4 `(_ZN2at6native30max_unpooling2d_forward_kernelIsEEvlPKT_PKllllllPS2_) ;  /* 0xffffffd804007950 */ /* 0x000fec0003c3ffff */
        .weak           $__internal_45_$__cuda_sm20_div_u64
        .type           $__internal_45_$__cuda_sm20_div_u64,@function
        .size           $__internal_45_$__cuda_sm20_div_u64,(.L_x_972 - $__internal_45_$__cuda_sm20_div_u64)
$__internal_45_$__cuda_sm20_div_u64:
        /* <DEDUP_REMOVED lines=66> */
[----:B------:R-:W-:Y:S06]  /*2c20*/  RET.REL.NODEC R4 `(_ZN2at6native30max_unpooling2d_forward_kernelIsEEvlPKT_PKllllllPS2_) ;  /* 0xffffffd004f47950 */ /* 0x000fec0003c3ffff */
.L_x_762:
        /* <DEDUP_REMOVED lines=13> */
.L_x_972:


//--------------------- .text._ZN2at6native30max_unpooling2d_forward_kernelIlEEvlPKT_PKllllllPS2_ --------------------------
	.section	.text._ZN2at6native30max_unpooling2d_forward_kernelIlEEvlPKT_PKllllllPS2_,"ax",@progbits
	.align	128
        .global         _ZN2at6native30max_unpooling2d_forward_kernelIlEEvlPKT_PKllllllPS2_
        .type           _ZN2at6native30max_unpooling2d_forward_kernelIlEEvlPKT_PKllllllPS2_,@function
        .size           _ZN2at6native30max_unpooling2d_forward_kernelIlEEvlPKT_PKllllllPS2_,(.L_x_974 - _ZN2at6native30max_unpooling2d_forward_kernelIlEEvlPKT_PKllllllPS2_)
        .other          _ZN2at6native30max_unpooling2d_forward_kernelIlEEvlPKT_PKllllllPS2_,@"STO_CUDA_ENTRY STV_DEFAULT"
_ZN2at6native30max_unpooling2d_forward_kernelIlEEvlPKT_PKllllllPS2_:
.text._ZN2at6native30max_unpooling2d_forward_kernelIlEEvlPKT_PKllllllPS2_:
        /* <DEDUP_REMOVED lines=50> */
.L_x_764:
[----:B------:R-:W-:-:S07]  /*0320*/  MOV R0, 0x340 ;  /* 0x0000034000007802 */ /* 0x000fce0000000f00 */
[----:B------:R-:W-:Y:S05]  /*0330*/  CALL.REL.NOINC `($__internal_47_$__cuda_sm20_div_u64) ;  /* 0x0000002400307944 */ /* 0x000fea0003c00000 */
[----:B------:R-:W-:Y:S02]  /*0340*/  IMAD.MOV.U32 R4, RZ, RZ, R6 ;  /* 0x000000ffff047224 */ /* 0x000fe400078e0006 */
[----:B------:R-:W-:-:S07]  /*0350*/  IMAD.MOV.U32 R5, RZ, RZ, R7 ;  /* 0x000000ffff057224 */ /* 0x000fce00078e0007 */
.L_x_765:
[----:B------:R-:W-:Y:S05]  /*0360*/  BSYNC.RECONVERGENT B0 ;  /* 0x0000000000007941 */ /* 0x000fea0003800200 */
.L_x_763:
        /* <DEDUP_REMOVED lines=49> */
.L_x_769:
[----:B------:R-:W1:Y:S01]  /*0680*/  LDCU.64 UR4, c[0x0][0x3a8] ;  /* 0x00007500ff0477ac */ /* 0x000e620008000a00 */
[----:B------:R-:W-:Y:S01]  /*0690*/  IMAD.MOV.U32 R14, RZ, RZ, R19 ;  /* 0x000000ffff0e7224 */ /* 0x000fe200078e0013 */
[----:B------:R-:W-:Y:S01]  /*06a0*/  MOV R0, 0x6e0 ;  /* 0x000006e000007802 */ /* 0x000fe20000000f00 */
[----:B-1----:R-:W-:Y:S02]  /*06b0*/  IMAD.U32 R7, RZ, RZ, UR4 ;  /* 0x00000004ff077e24 */ /* 0x002fe4000f8e00ff */
[----:B------:R-:W-:-:S07]  /*06c0*/  IMAD.U32 R6, RZ, RZ, UR5 ;  /* 0x00000005ff067e24 */ /* 0x000fce000f8e00ff */
[----:B0---4-:R-:W-:Y:S05]  /*06d0*/  CALL.REL.NOINC `($__internal_46_$__cuda_sm20_div_s64) ;  /* 0x0000001800f87944 */ /* 0x011fea0003c00000 */
.L_x_770:
[----:B0---4-:R-:W-:Y:S05]  /*06e0*/  BSYNC.RECONVERGENT B0 ;  /* 0x0000000000007941 */ /* 0x011fea0003800200 */
.L_x_768:
        /* <DEDUP_REMOVED lines=26> */
.L_x_772:
[----:B------:R-:W0:Y:S01]  /*0890*/  LDCU.64 UR4, c[0x0][0x3a0] ;  /* 0x00007400ff0477ac */ /* 0x000e220008000a00 */
[----:B------:R-:W-:Y:S02]  /*08a0*/  MOV R14, R8 ;  /* 0x00000008000e7202 */ /* 0x000fe40000000f00 */
[----:B------:R-:W-:Y:S01]  /*08b0*/  MOV R0, 0x8f0 ;  /* 0x000008f000007802 */ /* 0x000fe20000000f00 */
[----:B0-----:R-:W-:Y:S02]  /*08c0*/  IMAD.U32 R7, RZ, RZ, UR4 ;  /* 0x00000004ff077e24 */ /* 0x001fe4000f8e00ff */
[----:B------:R-:W-:-:S07]  /*08d0*/  IMAD.U32 R6, RZ, RZ, UR5 ;  /* 0x00000005ff067e24 */ /* 0x000fce000f8e00ff */
[----:B------:R-:W-:Y:S05]  /*08e0*/  CALL.REL.NOINC `($__internal_46_$__cuda_sm20_div_s64) ;  /* 0x0000001800747944 */ /* 0x000fea0003c00000 */
[----:B------:R-:W-:Y:S01]  /*08f0*/  IMAD.MOV.U32 R12, RZ, RZ, R8 ;  /* 0x000000ffff0c7224 */ /* 0x000fe200078e0008 */
[----:B------:R-:W-:-:S07]  /*0900*/  MOV R13, R9 ;  /* 0x00000009000d7202 */ /* 0x000fce0000000f00 */
.L_x_773:
[----:B------:R-:W-:Y:S05]  /*0910*/  BSYNC.RECONVERGENT B0 ;  /* 0x0000000000007941 */ /* 0x000fea0003800200 */
.L_x_771:
        /* <DEDUP_REMOVED lines=29> */
.L_x_775:
[----:B------:R-:W0:Y:S01]  /*0af0*/  LDCU.64 UR4, c[0x0][0x398] ;  /* 0x00007300ff0477ac */ /* 0x000e220008000a00 */
[----:B------:R-:W-:Y:S01]  /*0b00*/  IMAD.MOV.U32 R14, RZ, RZ, R12 ;  /* 0x000000ffff0e7224 */ /* 0x000fe200078e000c */
[----:B------:R-:W-:Y:S01]  /*0b10*/  MOV R0, 0xb60 ;  /* 0x00000b6000007802 */ /* 0x000fe20000000f00 */
[----:B------:R-:W-:Y:S01]  /*0b20*/  IMAD.MOV.U32 R9, RZ, RZ, R13 ;  /* 0x000000ffff097224 */ /* 0x000fe200078e000d */
[----:B0-----:R-:W-:Y:S01]  /*0b30*/  MOV R7, UR4 ;  /* 0x0000000400077c02 */ /* 0x001fe20008000f00 */
[----:B------:R-:W-:-:S07]  /*0b40*/  IMAD.U32 R6, RZ, RZ, UR5 ;  /* 0x00000005ff067e24 */ /* 0x000fce000f8e00ff */
[----:B------:R-:W-:Y:S05]  /*0b50*/  CALL.REL.NOINC `($__internal_46_$__cuda_sm20_div_s64) ;  /* 0x0000001400d87944 */ /* 0x000fea0003c00000 */
[----:B------:R-:W0:Y:S01]  /*0b60*/  LDCU UR4, c[0x0][0x398] ;  /* 0x00007300ff0477ac */ /* 0x000e220008000800 */
[----:B------:R-:W-:Y:S01]  /*0b70*/  IMAD.MOV R4, RZ, RZ, -R8 ;  /* 0x000000ffff047224 */ /* 0x000fe200078e0a08 */
[----:B0-----:R-:W-:-:S05]  /*0b80*/  MOV R3, UR4 ;  /* 0x0000000400037c02 */ /* 0x001fca0008000f00 */
[----:B------:R-:W-:-:S07]  /*0b90*/  IMAD R4, R4, R3, R12 ;  /* 0x0000000304047224 */ /* 0x000fce00078e020c */
.L_x_776:
[----:B------:R-:W-:Y:S05]  /*0ba0*/  BSYNC.RECONVERGENT B0 ;  /* 0x0000000000007941 */ /* 0x000fea0003800200 */
.L_x_774:
        /* <DEDUP_REMOVED lines=42> */
.L_x_778:
[----:B------:R-:W-:Y:S05]  /*0e50*/  BSYNC.RECONVERGENT B7 ;  /* 0x0000000000077941 */ /* 0x000fea0003800200 */
.L_x_777:
        /* <DEDUP_REMOVED lines=10> */
.L_x_767:
[----:B0---4-:R-:W-:Y:S05]  /*0f00*/  BSYNC.RECONVERGENT B6 ;  /* 0x0000000000067941 */ /* 0x011fea0003800200 */
.L_x_766:
[----:B------:R-:W-:-:S04]  /*0f10*/  ISETP.NE.U32.AND P0, PT, R24, RZ, PT ;  /* 0x000000ff1800720c */ /* 0x000fc80003f05070 */
[----:B------:R-:W-:-:S13]  /*0f20*/  ISETP.NE.AND.EX P0, PT, R25, RZ, PT, P0 ;  /* 0x000000ff1900720c */ /* 0x000fda0003f05300 */
[----:B------:R-:W-:Y:S05]  /*0f30*/  @!P0 EXIT ;  /* 0x000000000000894d */ /* 0x000fea0003800000 */
[----:B------:R-:W-:Y:S01]  /*0f40*/  BSSY.RECONVERGENT B6, `(.L_x_779) ;  /* 0x0000136000067945 */ /* 0x000fe20003800200 */
.L_x_802:
        /* <DEDUP_REMOVED lines=25> */
.L_x_781:
[----:B------:R-:W1:Y:S01]  /*10e0*/  LDCU.64 UR4, c[0x0][0x3a8] ;  /* 0x00007500ff0477ac */ /* 0x000e620008000a00 */
[----:B------:R-:W-:Y:S02]  /*10f0*/  MOV R14, R19 ;  /* 0x00000013000e7202 */ /* 0x000fe40000000f00 */
[----:B------:R-:W-:Y:S01]  /*1100*/  MOV R0, 0x1140 ;  /* 0x0000114000007802 */ /* 0x000fe20000000f00 */
[----:B-1----:R-:W-:Y:S02]  /*1110*/  IMAD.U32 R7, RZ, RZ, UR4 ;  /* 0x00000004ff077e24 */ /* 0x002fe4000f8e00ff */
[----:B------:R-:W-:-:S07]  /*1120*/  IMAD.U32 R6, RZ, RZ, UR5 ;  /* 0x00000005ff067e24 */ /* 0x000fce000f8e00ff */
[----:B------:R-:W-:Y:S05]  /*1130*/  CALL.REL.NOINC `($__internal_46_$__cuda_sm20_div_s64) ;  /* 0x0000001000607944 */ /* 0x000fea0003c00000 */
.L_x_782:
[----:B------:R-:W-:Y:S05]  /*1140*/  BSYNC.RECONVERGENT B0 ;  /* 0x0000000000007941 */ /* 0x000fea0003800200 */
.L_x_780:
        /* <DEDUP_REMOVED lines=24> */
.L_x_784:
[----:B------:R-:W0:Y:S01]  /*12d0*/  LDCU.64 UR4, c[0x0][0x3a0] ;  /* 0x00007400ff0477ac */ /* 0x000e220008000a00 */
[----:B------:R-:W-:Y:S01]  /*12e0*/  IMAD.MOV.U32 R14, RZ, RZ, R8 ;  /* 0x000000ffff0e7224 */ /* 0x000fe200078e0008 */
[----:B------:R-:W-:Y:S01]  /*12f0*/  MOV R0, 0x1330 ;  /* 0x0000133000007802 */ /* 0x000fe20000000f00 */
[----:B0-----:R-:W-:Y:S02]  /*1300*/  IMAD.U32 R7, RZ, RZ, UR4 ;  /* 0x00000004ff077e24 */ /* 0x001fe4000f8e00ff */
[----:B------:R-:W-:-:S07]  /*1310*/  IMAD.U32 R6, RZ, RZ, UR5 ;  /* 0x00000005ff067e24 */ /* 0x000fce000f8e00ff */
[----:B------:R-:W-:Y:S05]  /*1320*/  CALL.REL.NOINC `($__internal_46_$__cuda_sm20_div_s64) ;  /* 0x0000000c00e47944 */ /* 0x000fea0003c00000 */
[----:B------:R-:W-:Y:S01]  /*1330*/  MOV R12, R8 ;  /* 0x00000008000c7202 */ /* 0x000fe20000000f00 */
[----:B------:R-:W-:-:S07]  /*1340*/  IMAD.MOV.U32 R13, RZ, RZ, R9 ;  /* 0x000000ffff0d7224 */ /* 0x000fce00078e0009 */
.L_x_785:
[----:B------:R-:W-:Y:S05]  /*1350*/  BSYNC.RECONVERGENT B0 ;  /* 0x0000000000007941 */ /* 0x000fea0003800200 */
.L_x_783:
        /* <DEDUP_REMOVED lines=26> */
.L_x_787:
[----:B------:R-:W0:Y:S01]  /*1500*/  LDCU.64 UR4, c[0x0][0x398] ;  /* 0x00007300ff0477ac */ /* 0x000e220008000a00 */
[----:B------:R-:W-:Y:S01]  /*1510*/  IMAD.MOV.U32 R14, RZ, RZ, R12 ;  /* 0x000000ffff0e7224 */ /* 0x000fe200078e000c */
[----:B------:R-:W-:Y:S01]  /*1520*/  MOV R0, 0x1570 ;  /* 0x0000157000007802 */ /* 0x000fe20000000f00 */
[----:B------:R-:W-:Y:S01]  /*1530*/  IMAD.MOV.U32 R9, RZ, RZ, R13 ;  /* 0x000000ffff097224 */ /* 0x000fe200078e000d */
[----:B0-----:R-:W-:Y:S01]  /*1540*/  MOV R7, UR4 ;  /* 0x0000000400077c02 */ /* 0x001fe20008000f00 */
[----:B------:R-:W-:-:S07]  /*1550*/  IMAD.U32 R6, RZ, RZ, UR5 ;  /* 0x00000005ff067e24 */ /* 0x000fce000f8e00ff */
[----:B------:R-:W-:Y:S05]  /*1560*/  CALL.REL.NOINC `($__internal_46_$__cuda_sm20_div_s64) ;  /* 0x0000000c00547944 */ /* 0x000fea0003c00000 */
[----:B------:R-:W-:Y:S01]  /*1570*/  MOV R3, UR41 ;  /* 0x0000002900037c02 */ /* 0x000fe20008000f00 */
[--C-:B------:R-:W-:Y:S02]  /*1580*/  IMAD.MOV R13, RZ, RZ, -R8.reuse ;  /* 0x000000ffff0d7224 */ /* 0x100fe400078e0a08 */
[----:B------:R-:W-:Y:S02]  /*1590*/  IMAD.MOV.U32 R0, RZ, RZ, R8 ;  /* 0x000000ffff007224 */ /* 0x000fe400078e0008 */
[----:B------:R-:W-:-:S07]  /*15a0*/  IMAD R13, R13, R3, R12 ;  /* 0x000000030d0d7224 */ /* 0x000fce00078e020c */
.L_x_788:
[----:B------:R-:W-:Y:S05]  /*15b0*/  BSYNC.RECONVERGENT B0 ;  /* 0x0000000000007941 */ /* 0x000fea0003800200 */
.L_x_786:
        /* <DEDUP_REMOVED lines=40> */
.L_x_790:
[----:B------:R-:W-:Y:S05]  /*1840*/  BSYNC.RECONVERGENT B7 ;  /* 0x0000000000077941 */ /* 0x000fea0003800200 */
.L_x_789:
        /* <DEDUP_REMOVED lines=34> */
.L_x_792:
[----:B------:R-:W0:Y:S01]  /*1a70*/  LDCU.64 UR4, c[0x0][0x3a8] ;  /* 0x00007500ff0477ac */ /* 0x000e220008000a00 */
[----:B------:R-:W-:Y:S01]  /*1a80*/  IMAD.MOV.U32 R14, RZ, RZ, R19 ;  /* 0x000000ffff0e7224 */ /* 0x000fe200078e0013 */
[----:B------:R-:W-:Y:S01]  /*1a90*/  MOV R0, 0x1ad0 ;  /* 0x00001ad000007802 */ /* 0x000fe20000000f00 */
[----:B0-----:R-:W-:Y:S01]  /*1aa0*/  IMAD.U32 R7, RZ, RZ, UR4 ;  /* 0x00000004ff077e24 */ /* 0x001fe2000f8e00ff */
[----:B------:R-:W-:-:S07]  /*1ab0*/  MOV R6, UR5 ;  /* 0x0000000500067c02 */ /* 0x000fce0008000f00 */
[----:B------:R-:W-:Y:S05]  /*1ac0*/  CALL.REL.NOINC `($__internal_46_$__cuda_sm20_div_s64) ;  /* 0x0000000400fc7944 */ /* 0x000fea0003c00000 */
.L_x_793:
[----:B------:R-:W-:Y:S05]  /*1ad0*/  BSYNC.RECONVERGENT B0 ;  /* 0x0000000000007941 */ /* 0x000fea0003800200 */
.L_x_791:
        /* <DEDUP_REMOVED lines=24> */
.L_x_795:
[----:B------:R-:W0:Y:S01]  /*1c60*/  LDCU.64 UR4, c[0x0][0x3a0] ;  /* 0x00007400ff0477ac */ /* 0x000e220008000a00 */
[----:B------:R-:W-:Y:S01]  /*1c70*/  IMAD.MOV.U32 R14, RZ, RZ, R8 ;  /* 0x000000ffff0e7224 */ /* 0x000fe200078e0008 */
[----:B------:R-:W-:Y:S01]  /*1c80*/  MOV R0, 0x1cc0 ;  /* 0x00001cc000007802 */ /* 0x000fe20000000f00 */
[----:B0-----:R-:W-:Y:S01]  /*1c90*/  IMAD.U32 R7, RZ, RZ, UR4 ;  /* 0x00000004ff077e24 */ /* 0x001fe2000f8e00ff */
[----:B------:R-:W-:-:S07]  /*1ca0*/  MOV R6, UR5 ;  /* 0x0000000500067c02 */ /* 0x000fce0008000f00 */
[----:B------:R-:W-:Y:S05]  /*1cb0*/  CALL.REL.NOINC `($__internal_46_$__cuda_sm20_div_s64) ;  /* 0x0000000400807944 */ /* 0x000fea0003c00000 */
[----:B------:R-:W-:Y:S02]  /*1cc0*/  IMAD.MOV.U32 R12, RZ, RZ, R8 ;  /* 0x000000ffff0c7224 */ /* 0x000fe400078e0008 */
[----:B------:R-:W-:-:S07]  /*1cd0*/  IMAD.MOV.U32 R13, RZ, RZ, R9 ;  /* 0x000000ffff0d7224 */ /* 0x000fce00078e0009 */
.L_x_796:
[----:B------:R-:W-:Y:S05]  /*1ce0*/  BSYNC.RECONVERGENT B0 ;  /* 0x0000000000007941 */ /* 0x000fea0003800200 */
.L_x_794:
        /* <DEDUP_REMOVED lines=26> */
.L_x_798:
[----:B------:R-:W0:Y:S01]  /*1e90*/  LDCU.64 UR4, c[0x0][0x398] ;  /* 0x00007300ff0477ac */ /* 0x000e220008000a00 */
[----:B------:R-:W-:Y:S01]  /*1ea0*/  MOV R14, R12 ;  /* 0x0000000c000e7202 */ /* 0x000fe20000000f00 */
[----:B------:R-:W-:Y:S01]  /*1eb0*/  IMAD.MOV.U32 R9, RZ, RZ, R13 ;  /* 0x000000ffff097224 */ /* 0x000fe200078e000d */
[----:B------:R-:W-:Y:S01]  /*1ec0*/  MOV R0, 0x1f00 ;  /* 0x00001f0000007802 */ /* 0x000fe20000000f00 */
[----:B0-----:R-:W-:Y:S02]  /*1ed0*/  IMAD.U32 R7, RZ, RZ, UR4 ;  /* 0x00000004ff077e24 */ /* 0x001fe4000f8e00ff */
[----:B------:R-:W-:-:S07]  /*1ee0*/  IMAD.U32 R6, RZ, RZ, UR5 ;  /* 0x00000005ff067e24 */ /* 0x000fce000f8e00ff */
[----:B------:R-:W-:Y:S05]  /*1ef0*/  CALL.REL.NOINC `($__internal_46_$__cuda_sm20_div_s64) ;  /* 0x0000000000f07944 */ /* 0x000fea0003c00000 */
[----:B------:R-:W-:Y:S01]  /*1f00*/  IADD3 R13, PT, PT, -R8, RZ, RZ ;  /* 0x000000ff080d7210 */ /* 0x000fe20007ffe1ff */
[----:B------:R-:W-:Y:S02]  /*1f10*/  IMAD.U32 R3, RZ, RZ, UR41 ;  /* 0x00000029ff037e24 */ /* 0x000fe4000f8e00ff */
[----:B------:R-:W-:Y:S02]  /*1f20*/  IMAD.MOV.U32 R0, RZ, RZ, R8 ;  /* 0x000000ffff007224 */ /* 0x000fe400078e0008 */
[----:B------:R-:W-:-:S07]  /*1f30*/  IMAD R13, R13, R3, R12 ;  /* 0x000000030d0d7224 */ /* 0x000fce00078e020c */
.L_x_799:
[----:B------:R-:W-:Y:S05]  /*1f40*/  BSYNC.RECONVERGENT B0 ;  /* 0x0000000000007941 */ /* 0x000fea0003800200 */
.L_x_797:
        /* <DEDUP_REMOVED lines=40> */
.L_x_801:
[----:B------:R-:W-:Y:S05]  /*21d0*/  BSYNC.RECONVERGENT B7 ;  /* 0x0000000000077941 */ /* 0x000fea0003800200 */
.L_x_800:
        /* <DEDUP_REMOVED lines=13> */
.L_x_779:
[----:B------:R-:W-:Y:S05]  /*22b0*/  EXIT ;  /* 0x000000000000794d */ /* 0x000fea0003800000 */
        .weak           $__internal_46_$__cuda_sm20_div_s64
        .type           $__internal_46_$__cuda_sm20_div_s64,@function
        .size           $__internal_46_$__cuda_sm20_div_s64,($__internal_47_$__cuda_sm20_div_u64 - $__internal_46_$__cuda_sm20_div_s64)
$__internal_46_$__cuda_sm20_div_s64:
        /* <DEDUP_REMOVED lines=83> */
[----:B------:R-:W-:Y:S06]  /*27f0*/  RET.REL.NODEC R4 `(_ZN2at6native30max_unpooling2d_forward_kernelIlEEvlPKT_PKllllllPS2_) ;  /* 0xffffffd804007950 */ /* 0x000fec0003c3ffff */
        .weak           $__internal_47_$__cuda_sm20_div_u64
        .type           $__internal_47_$__cuda_sm20_div_u64,@function
        .size           $__internal_47_$__cuda_sm20_div_u64,(.L_x_974 - $__internal_47_$__cuda_sm20_div_u64)
$__internal_47_$__cuda_sm20_div_u64:
        /* <DEDUP_REMOVED lines=66> */
[----:B------:R-:W-:Y:S06]  /*2c20*/  RET.REL.NODEC R4 `(_ZN2at6native30max_unpooling2d_forward_kernelIlEEvlPKT_PKllllllPS2_) ;  /* 0xffffffd004f47950 */ /* 0x000fec0003c3ffff */
.L_x_803:
        /* <DEDUP_REMOVED lines=13> */
.L_x_974:


//--------------------- .text._ZN2at6native30max_unpooling2d_forward_kernelIiEEvlPKT_PKllllllPS2_ --------------------------
	.section	.text._ZN2at6native30max_unpooling2d_forward_kernelIiEEvlPKT_PKllllllPS2_,"ax",@progbits
	.align	128
        .global         _ZN2at6native30max_unpooling2d_forward_kernelIiEEvlPKT_PKllllllPS2_
        .type           _ZN2at6native30max_unpooling2d_forward_kernelIiEEvlPKT_PKllllllPS2_,@function
        .size           _ZN2at6native30max_unpooling2d_forward_kernelIiEEvlPKT_PKllllllPS2_,(.L_x_976 - _ZN2at6native30max_unpooling2d_forward_kernelIiEEvlPKT_PKllllllPS2_)
        .other          _ZN2at6native30max_unpooling2d_forward_kernelIiEEvlPKT_PKllllllPS2_,@"STO_CUDA_ENTRY STV_DEFAULT"
_ZN2at6native30max_unpooling2d_forward_kernelIiEEvlPKT_PKllllllPS2_:
.text._ZN2at6native30max_unpooling2d_forward_kernelIiEEvlPKT_PKllllllPS2_:
        /* <DEDUP_REMOVED lines=50> */
.L_x_805:
[----:B------:R-:W-:-:S07]  /*0320*/  MOV R0, 0x340 ;  /* 0x0000034000007802 */ /* 0x000fce0000000f00 */
[----:B------:R-:W-:Y:S05]  /*0330*/  CALL.REL.NOINC `($__internal_49_$__cuda_sm20_div_u64) ;  /* 0x0000002400307944 */ /* 0x000fea0003c00000 */
[----:B------:R-:W-:Y:S02]  /*0340*/  IMAD.MOV.U32 R4, RZ, RZ, R6 ;  /* 0x000000ffff047224 */ /* 0x000fe400078e0006 */
[----:B------:R-:W-:-:S07]  /*0350*/  IMAD.MOV.U32 R5, RZ, RZ, R7 ;  /* 0x000000ffff057224 */ /* 0x000fce00078e0007 */
.L_x_806:
[----:B------:R-:W-:Y:S05]  /*0360*/  BSYNC.RECONVERGENT B0 ;  /* 0x0000000000007941 */ /* 0x000fea0003800200 */
.L_x_804:
        /* <DEDUP_REMOVED lines=49> */
.L_x_810:
[----:B------:R-:W1:Y:S01]  /*0680*/  LDCU.64 UR4, c[0x0][0x3a8] ;  /* 0x00007500ff0477ac */ /* 0x000e620008000a00 */
[----:B------:R-:W-:Y:S01]  /*0690*/  IMAD.MOV.U32 R14, RZ, RZ, R19 ;  /* 0x000000ffff0e7224 */ /* 0x000fe200078e0013 */
[----:B------:R-:W-:Y:S01]  /*06a0*/  MOV R0, 0x6e0 ;  /* 0x000006e000007802 */ /* 0x000fe20000000f00 */
[----:B-1----:R-:W-:Y:S02]  /*06b0*/  IMAD.U32 R7, RZ, RZ, UR4 ;  /* 0x00000004ff077e24 */ /* 0x002fe4000f8e00ff */
[----:B------:R-:W-:-:S07]  /*06c0*/  IMAD.U32 R6, RZ, RZ, UR5 ;  /* 0x00000005ff067e24 */ /* 0x000fce000f8e00ff */
[----:B0---4-:R-:W-:Y:S05]  /*06d0*/  CALL.REL.NOINC `($__internal_48_$__cuda_sm20_div_s64) ;  /* 0x0000001800f87944 */ /* 0x011fea0003c00000 */
.L_x_811:
[----:B0---4-:R-:W-:Y:S05]  /*06e0*/  BSYNC.RECONVERGENT B0 ;  /* 0x0000000000007941 */ /* 0x011fea0003800200 */
.L_x_809:
        /* <DEDUP_REMOVED lines=26> */
.L_x_813:
[----:B------:R-:W0:Y:S01]  /*0890*/  LDCU.64 UR4, c[0x0][0x3a0] ;  /* 0x00007400ff0477ac */ /* 0x000e220008000a00 */
[----:B------:R-:W-:Y:S02]  /*08a0*/  MOV R14, R8 ;  /* 0x00000008000e7202 */ /* 0x000fe40000000f00 */
[----:B------:R-:W-:Y:S01]  /*08b0*/  MOV R0, 0x8f0 ;  /* 0x000008f000007802 */ /* 0x000fe20000000f00 */
[----:B0-----:R-:W-:Y:S02]  /*08c0*/  IMAD.U32 R7, RZ, RZ, UR4 ;  /* 0x00000004ff077e24 */ /* 0x001fe4000f8e00ff */
[----:B------:R-:W-:-:S07]  /*08d0*/  IMAD.U32 R6, RZ, RZ, UR5 ;  /* 0x00000005ff067e24 */ /* 0x000fce000f8e00ff */
[----:B------:R-:W-:Y:S05]  /*08e0*/  CALL.REL.NOINC `($__internal_48_$__cuda_sm20_div_s64) ;  /* 0x0000001800747944 */ /* 0x000fea0003c00000 */
[----:B------:R-:W-:Y:S01]  /*08f0*/  IMAD.MOV.U32 R12, RZ, RZ, R8 ;  /* 0x000000ffff0c7224 */ /* 0x000fe200078e0008 */
[----:B------:R-:W-:-:S07]  /*0900*/  MOV R13, R9 ;  /* 0x00000009000d7202 */ /* 0x000fce0000000f00 */
.L_x_814:
[----:B------:R-:W-:Y:S05]  /*0910*/  BSYNC.RECONVERGENT B0 ;  /* 0x0000000000007941 */ /* 0x000fea0003800200 */
.L_x_812:
        /* <DEDUP_REMOVED lines=29> */
.L_x_816:
[----:B------:R-:W0:Y:S01]  /*0af0*/  LDCU.64 UR4, c[0x0][0x398] ;  /* 0x00007300ff0477ac */ /* 0x000e220008000a00 */
[----:B------:R-:W-:Y:S01]  /*0b00*/  IMAD.MOV.U32 R14, RZ, RZ, R12 ;  /* 0x000000ffff0e7224 */ /* 0x000fe200078e000c */
[----:B------:R-:W-:Y:S01]  /*0b10*/  MOV R0, 0xb60 ;  /* 0x00000b6000007802 */ /* 0x000fe20000000f00 */
[----:B------:R-:W-:Y:S01]  /*0b20*/  IMAD.MOV.U32 R9, RZ, RZ, R13 ;  /* 0x000000ffff097224 */ /* 0x000fe200078e000d */
[----:B0-----:R-:W-:Y:S01]  /*0b30*/  MOV R7, UR4 ;  /* 0x0000000400077c02 */ /* 0x001fe20008000f00 */
[----:B------:R-:W-:-:S07]  /*0b40*/  IMAD.U32 R6, RZ, RZ, UR5 ;  /* 0x00000005ff067e24 */ /* 0x000fce000f8e00ff */
[----:B------:R-:W-:Y:S05]  /*0b50*/  CALL.REL.NOINC `($__internal_48_$__cuda_sm20_div_s64) ;  /* 0x0000001400d87944 */ /* 0x000fea0003c00000 */
[----:B------:R-:W0:Y:S01]  /*0b60*/  LDCU UR4, c[0x0][0x398] ;  /* 0x00007300ff0477ac */ /* 0x000e220008000800 */
[----:B------:R-:W-:Y:S01]  /*0b70*/  IMAD.MOV R4, RZ, RZ, -R8 ;  /* 0x000000ffff047224 */ /* 0x000fe200078e0a08 */
[----:B0-----:R-:W-:-:S05]  /*0b80*/  MOV R3, UR4 ;  /* 0x0000000400037c02 */ /* 0x001fca0008000f00 */
[----:B------:R-:W-:-:S07]  /*0b90*/  IMAD R4, R4, R3, R12 ;  /* 0x0000000304047224 */ /* 0x000fce00078e020c */
.L_x_817:
[----:B------:R-:W-:Y:S05]  /*0ba0*/  BSYNC.RECONVERGENT B0 ;  /* 0x0000000000007941 */ /* 0x000fea0003800200 */
.L_x_815:
        /* <DEDUP_REMOVED lines=41> */
.L_x_819:
[----:B------:R-:W-:Y:S05]  /*0e40*/  BSYNC.RECONVERGENT B7 ;  /* 0x0000000000077941 */ /* 0x000fea0003800200 */
.L_x_818:
        /* <DEDUP_REMOVED lines=11> */
.L_x_808:
[----:B0---4-:R-:W-:Y:S05]  /*0f00*/  BSYNC.RECONVERGENT B6 ;  /* 0x0000000000067941 */ /* 0x011fea0003800200 */
.L_x_807:
[----:B------:R-:W-:-:S04]  /*0f10*/  ISETP.NE.U32.AND P0, PT, R24, RZ, PT ;  /* 0x000000ff1800720c */ /* 0x000fc80003f05070 */
[----:B------:R-:W-:-:S13]  /*0f20*/  ISETP.NE.AND.EX P0, PT, R25, RZ, PT, P0 ;  /* 0x000000ff1900720c */ /* 0x000fda0003f05300 */
[----:B------:R-:W-:Y:S05]  /*0f30*/  @!P0 EXIT ;  /* 0x000000000000894d */ /* 0x000fea0003800000 */
[----:B------:R-:W-:Y:S01]  /*0f40*/  BSSY.RECONVERGENT B6, `(.L_x_820) ;  /* 0x0000136000067945 */ /* 0x000fe20003800200 */
.L_x_843:
        /* <DEDUP_REMOVED lines=25> */
.L_x_822:
[----:B------:R-:W1:Y:S01]  /*10e0*/  LDCU.64 UR4, c[0x0][0x3a8] ;  /* 0x00007500ff0477ac */ /* 0x000e620008000a00 */
[----:B------:R-:W-:Y:S02]  /*10f0*/  MOV R14, R19 ;  /* 0x00000013000e7202 */ /* 0x000fe40000000f00 */
[----:B------:R-:W-:Y:S01]  /*1100*/  MOV R0, 0x1140 ;  /* 0x0000114000007802 */ /* 0x000fe20000000f00 */
[----:B-1----:R-:W-:Y:S02]  /*1110*/  IMAD.U32 R7, RZ, RZ, UR4 ;  /* 0x00000004ff077e24 */ /* 0x002fe4000f8e00ff */
[----:B------:R-:W-:-:S07]  /*1120*/  IMAD.U32 R6, RZ, RZ, UR5 ;  /* 0x00000005ff067e24 */ /* 0x000fce000f8e00ff */
[----:B------:R-:W-:Y:S05]  /*1130*/  CALL.REL.NOINC `($__internal_48_$__cuda_sm20_div_s64) ;  /* 0x0000001000607944 */ /* 0x000fea0003c00000 */
.L_x_823:
[----:B------:R-:W-:Y:S05]  /*1140*/  BSYNC.RECONVERGENT B0 ;  /* 0x0000000000007941 */ /* 0x000fea0003800200 */
.L_x_821:
        /* <DEDUP_REMOVED lines=24> */
.L_x_825:
[----:B------:R-:W0:Y:S01]  /*12d0*/  LDCU.64 UR4, c[0x0][0x3a0] ;  /* 0x00007400ff0477ac */ /* 0x000e220008000a00 */
[----:B------:R-:W-:Y:S01]  /*12e0*/  IMAD.MOV.U32 R14, RZ, RZ, R8 ;  /* 0x000000ffff0e7224 */ /* 0x000fe200078e0008 */
[----:B------:R-:W-:Y:S01]  /*12f0*/  MOV R0, 0x1330 ;  /* 0x0000133000007802 */ /* 0x000fe20000000f00 */
[----:B0-----:R-:W-:Y:S02]  /*1300*/  IMAD.U32 R7, RZ, RZ, UR4 ;  /* 0x00000004ff077e24 */ /* 0x001fe4000f8e00ff */
[----:B------:R-:W-:-:S07]  /*1310*/  IMAD.U32 R6, RZ, RZ, UR5 ;  /* 0x00000005ff067e24 */ /* 0x000fce000f8e00ff */
[----:B------:R-:W-:Y:S05]  /*1320*/  CALL.REL.NOINC `($__internal_48_$__cuda_sm20_div_s64) ;  /* 0x0000000c00e47944 */ /* 0x000fea0003c00000 */
[----:B------:R-:W-:Y:S01]  /*1330*/  MOV R12, R8 ;  /* 0x00000008000c7202 */ /* 0x000fe20000000f00 */
[----:B------:R-:W-:-:S07]  /*1340*/  IMAD.MOV.U32 R13, RZ, RZ, R9 ;  /* 0x000000ffff0d7224 */ /* 0x000fce00078e0009 */
.L_x_826:
[----:B------:R-:W-:Y:S05]  /*1350*/  BSYNC.RECONVERGENT B0 ;  /* 0x0000000000007941 */ /* 0x000fea0003800200 */
.L_x_824:
        /* <DEDUP_REMOVED lines=26> */
.L_x_828:
[----:B------:R-:W0:Y:S01]  /*1500*/  LDCU.64 UR4, c[0x0][0x398] ;  /* 0x00007300ff0477ac */ /* 0x000e220008000a00 */
[----:B------:R-:W-:Y:S01]  /*1510*/  IMAD.MOV.U32 R14, RZ, RZ, R12 ;  /* 0x000000ffff0e7224 */ /* 0x000fe200078e000c */
[----:B------:R-:W-:Y:S01]  /*1520*/  MOV R0, 0x1570 ;  /* 0x0000157000007802 */ /* 0x000fe20000000f00 */
[----:B------:R-:W-:Y:S01]  /*1530*/  IMAD.MOV.U32 R9, RZ, RZ, R13 ;  /* 0x000000ffff097224 */ /* 0x000fe200078e000d */
[----:B0-----:R-:W-:Y:S01]  /*1540*/  MOV R7, UR4 ;  /* 0x0000000400077c02 */ /* 0x001fe20008000f00 */
[----:B------:R-:W-:-:S07]  /*1550*/  IMAD.U32 R6, RZ, RZ, UR5 ;  /* 0x00000005ff067e24 */ /* 0x000fce000f8e00ff */
[----:B------:R-:W-:Y:S05]  /*1560*/  CALL.REL.NOINC `($__internal_48_$__cuda_sm20_div_s64) ;  /* 0x0000000c00547944 */ /* 0x000fea0003c00000 */
[----:B------:R-:W-:Y:S01]  /*1570*/  MOV R3, UR41 ;  /* 0x0000002900037c02 */ /* 0x000fe20008000f00 */
[--C-:B------:R-:W-:Y:S02]  /*1580*/  IMAD.MOV R13, RZ, RZ, -R8.reuse ;  /* 0x000000ffff0d7224 */ /* 0x100fe400078e0a08 */
[----:B------:R-:W-:Y:S02]  /*1590*/  IMAD.MOV.U32 R0, RZ, RZ, R8 ;  /* 0x000000ffff007224 */ /* 0x000fe400078e0008 */
[----:B------:R-:W-:-:S07]  /*15a0*/  IMAD R13, R13, R3, R12 ;  /* 0x000000030d0d7224 */ /* 0x000fce00078e020c */
.L_x_829:
[----:B------:R-:W-:Y:S05]  /*15b0*/  BSYNC.RECONVERGENT B0 ;  /* 0x0000000000007941 */ /* 0x000fea0003800200 */
.L_x_827:
        /* <DEDUP_REMOVED lines=39> */
.L_x_831:
[----:B------:R-:W-:Y:S05]  /*1830*/  BSYNC.RECONVERGENT B7 ;  /* 0x0000000000077941 */ /* 0x000fea0003800200 */
.L_x_830:
        /* <DEDUP_REMOVED lines=35> */
.L_x_833:
[----:B------:R-:W0:Y:S01]  /*1a70*/  LDCU.64 UR4, c[0x0][0x3a8] ;  /* 0x00007500ff0477ac */ /* 0x000e220008000a00 */
[----:B------:R-:W-:Y:S01]  /*1a80*/  IMAD.MOV.U32 R14, RZ, RZ, R19 ;  /* 0x000000ffff0e7224 */ /* 0x000fe200078e0013 */
[----:B------:R-:W-:Y:S01]  /*1a90*/  MOV R0, 0x1ad0 ;  /* 0x00001ad000007802 */ /* 0x000fe20000000f00 */
[----:B0-----:R-:W-:Y:S01]  /*1aa0*/  IMAD.U32 R7, RZ, RZ, UR4 ;  /* 0x00000004ff077e24 */ /* 0x001fe2000f8e00ff */
[----:B------:R-:W-:-:S07]  /*1ab0*/  MOV R6, UR5 ;  /* 0x0000000500067c02 */ /* 0x000fce0008000f00 */
[----:B------:R-:W-:Y:S05]  /*1ac0*/  CALL.REL.NOINC `($__internal_48_$__cuda_sm20_div_s64) ;  /* 0x0000000400fc7944 */ /* 0x000fea0003c00000 */
.L_x_834:
[----:B------:R-:W-:Y:S05]  /*1ad0*/  BSYNC.RECONVERGENT B0 ;  /* 0x0000000000007941 */ /* 0x000fea0003800200 */
.L_x_832:
        /* <DEDUP_REMOVED lines=24> */
.L_x_836:
[----:B------:R-:W0:Y:S01]  /*1c60*/  LDCU.64 UR4, c[0x0][0x3a0] ;  /* 0x00007400ff0477ac */ /* 0x000e220008000a00 */
[----:B------:R-:W-:Y:S01]  /*1c70*/  IMAD.MOV.U32 R14, RZ, RZ, R8 ;  /* 0x000000ffff0e7224 */ /* 0x000fe200078e0008 */
[----:B------:R-:W-:Y:S01]  /*1c80*/  MOV R0, 0x1cc0 ;  /* 0x00001cc000007802 */ /* 0x000fe20000000f00 */
[----:B0-----:R-:W-:Y:S01]  /*1c90*/  IMAD.U32 R7, RZ, RZ, UR4 ;  /* 0x00000004ff077e24 */ /* 0x001fe2000f8e00ff */
[----:B------:R-:W-:-:S07]  /*1ca0*/  MOV R6, UR5 ;  /* 0x0000000500067c02 */ /* 0x000fce0008000f00 */
[----:B------:R-:W-:Y:S05]  /*1cb0*/  CALL.REL.NOINC `($__internal_48_$__cuda_sm20_div_s64) ;  /* 0x0000000400807944 */ /* 0x000fea0003c00000 */
[----:B------:R-:W-:Y:S02]  /*1cc0*/  IMAD.MOV.U32 R12, RZ, RZ, R8 ;  /* 0x000000ffff0c7224 */ /* 0x000fe400078e0008 */
[----:B------:R-:W-:-:S07]  /*1cd0*/  IMAD.MOV.U32 R13, RZ, RZ, R9 ;  /* 0x000000ffff0d7224 */ /* 0x000fce00078e0009 */
.L_x_837:
[----:B------:R-:W-:Y:S05]  /*1ce0*/  BSYNC.RECONVERGENT B0 ;  /* 0x0000000000007941 */ /* 0x000fea0003800200 */
.L_x_835:
        /* <DEDUP_REMOVED lines=26> */
.L_x_839:
[----:B------:R-:W0:Y:S01]  /*1e90*/  LDCU.64 UR4, c[0x0][0x398] ;  /* 0x00007300ff0477ac */ /* 0x000e220008000a00 */
[----:B------:R-:W-:Y:S01]  /*1ea0*/  MOV R14, R12 ;  /* 0x0000000c000e7202 */ /* 0x000fe20000000f00 */
[----:B------:R-:W-:Y:S01]  /*1eb0*/  IMAD.MOV.U32 R9, RZ, RZ, R13 ;  /* 0x000000ffff097224 */ /* 0x000fe200078e000d */
[----:B------:R-:W-:Y:S01]  /*1ec0*/  MOV R0, 0x1f00 ;  /* 0x00001f0000007802 */ /* 0x000fe20000000f00 */
[----:B0-----:R-:W-:Y:S02]  /*1ed0*/  IMAD.U32 R7, RZ, RZ, UR4 ;  /* 0x00000004ff077e24 */ /* 0x001fe4000f8e00ff */
[----:B------:R-:W-:-:S07]  /*1ee0*/  IMAD.U32 R6, RZ, RZ, UR5 ;  /* 0x00000005ff067e24 */ /* 0x000fce000f8e00ff */
[----:B------:R-:W-:Y:S05]  /*1ef0*/  CALL.REL.NOINC `($__internal_48_$__cuda_sm20_div_s64) ;  /* 0x0000000000f07944 */ /* 0x000fea0003c00000 */
[----:B------:R-:W-:Y:S01]  /*1f00*/  IADD3 R13, PT, PT, -R8, RZ, RZ ;  /* 0x000000ff080d7210 */ /* 0x000fe20007ffe1ff */
[----:B------:R-:W-:Y:S02]  /*1f10*/  IMAD.U32 R3, RZ, RZ, UR41 ;  /* 0x00000029ff037e24 */ /* 0x000fe4000f8e00ff */
[----:B------:R-:W-:Y:S02]  /*1f20*/  IMAD.MOV.U32 R0, RZ, RZ, R8 ;  /* 0x000000ffff007224 */ /* 0x000fe400078e0008 */
[----:B------:R-:W-:-:S07]  /*1f30*/  IMAD R13, R13, R3, R12 ;  /* 0x000000030d0d7224 */ /* 0x000fce00078e020c */
.L_x_840:
[----:B------:R-:W-:Y:S05]  /*1f40*/  BSYNC.RECONVERGENT B0 ;  /* 0x0000000000007941 */ /* 0x000fea0003800200 */
.L_x_838:
        /* <DEDUP_REMOVED lines=39> */
.L_x_842:
[----:B------:R-:W-:Y:S05]  /*21c0*/  BSYNC.RECONVERGENT B7 ;  /* 0x0000000000077941 */ /* 0x000fea0003800200 */
.L_x_841:
        /* <DEDUP_REMOVED lines=14> */
.L_x_820:
[----:B------:R-:W-:Y:S05]  /*22b0*/  EXIT ;  /* 0x000000000000794d */ /* 0x000fea0003800000 */
        .weak           $__internal_48_$__cuda_sm20_div_s64
        .type           $__internal_48_$__cuda_sm20_div_s64,@function
        .size           $__internal_48_$__cuda_sm20_div_s64,($__internal_49_$__cuda_sm20_div_u64 - $__internal_48_$__cuda_sm20_div_s64)
$__internal_48_$__cuda_sm20_div_s64:
        /* <DEDUP_REMOVED lines=83> */
[----:B------:R-:W-:Y:S06]  /*27f0*/  RET.REL.NODEC R4 `(_ZN2at6native30max_unpooling2d_forward_kernelIiEEvlPKT_PKllllllPS2_) ;  /* 0xffffffd804007950 */ /* 0x000fec0003c3ffff */
        .weak           $__internal_49_$__cuda_sm20_div_u64
        .type           $__internal_49_$__cuda_sm20_div_u64,@function
        .size           $__internal_49_$__cuda_sm20_div_u64,(.L_x_976 - $__internal_49_$__cuda_sm20_div_u64)
$__internal_49_$__cuda_sm20_div_u64:
        /* <DEDUP_REMOVED lines=66> */
[----:B------:R-:W-:Y:S06]  /*2c20*/  RET.REL.NODEC R4 `(_ZN2at6native30max_unpooling2d_forward_kernelIiEEvlPKT_PKllllllPS2_) ;  /* 0xffffffd004f47950 */ /* 0x000fec0003c3ffff */
.L_x_844:
        /* <DEDUP_REMOVED lines=13> */
.L_x_976:


//--------------------- .text._ZN2at6native30max_unpooling2d_forward_kernelIaEEvlPKT_PKllllllPS2_ --------------------------
	.section	.text._ZN2at6native30max_unpooling2d_forward_kernelIaEEvlPKT_PKllllllPS2_,"ax",@progbits
	.align	128
        .global         _ZN2at6native30max_unpooling2d_forward_kernelIaEEvlPKT_PKllllllPS2_
        .type           _ZN2at6native30max_unpooling2d_forward_kernelIaEEvlPKT_PKllllllPS2_,@function
        .size           _ZN2at6native30max_unpooling2d_forward_kernelIaEEvlPKT_PKllllllPS2_,(.L_x_978 - _ZN2at6native30max_unpooling2d_forward_kernelIaEEvlPKT_PKllllllPS2_)
        .other          _ZN2at6native30max_unpooling2d_forward_kernelIaEEvlPKT_PKllllllPS2_,@"STO_CUDA_ENTRY STV_DEFAULT"
_ZN2at6native30max_unpooling2d_forward_kernelIaEEvlPKT_PKllllllPS2_:
.text._ZN2at6native30max_unpooling2d_forward_kernelIaEEvlPKT_PKllllllPS2_:
        /* <DEDUP_REMOVED lines=38> */
[----:B------:R-:W-:-:S04]  /*0260*/  IMAD.HI.U32 R6, R5, R3, R4 ;  /* 0x0000000305067227 */ /* 0x000fc800078e0004 */
[----:B------:R-:W-:Y:S02]  /*0270*/  IMAD.MOV.U32 R5, RZ, RZ, RZ ;  /* 0x000000ffff057224 */ /* 0x000fe400078e00ff */
        /* <DEDUP_REMOVED lines=8> */
[----:B------:R-:W-:Y:S01]  /*0300*/  @!P2 LOP3.LUT R4, RZ, R2, RZ, 0x33, !PT ;  /* 0x00000002ff04a212 */ /* 0x000fe200078e33ff */
[----:B------:R-:W-:Y:S06]  /*0310*/  BRA `(.L_x_847) ;  /* 0x0000000000107947 */ /* 0x000fec0003800000 */
.L_x_846:
[----:B------:R-:W-:-:S07]  /*0320*/  MOV R0, 0x340 ;  /* 0x0000034000007802 */ /* 0x000fce0000000f00 */
[----:B------:R-:W-:Y:S05]  /*0330*/  CALL.REL.NOINC `($__internal_51_$__cuda_sm20_div_u64) ;  /* 0x0000002400207944 */ /* 0x000fea0003c00000 */
[----:B------:R-:W-:Y:S02]  /*0340*/  IMAD.MOV.U32 R4, RZ, RZ, R3 ;  /* 0x000000ffff047224 */ /* 0x000fe400078e0003 */
[----:B------:R-:W-:-:S07]  /*0350*/  IMAD.MOV.U32 R5, RZ, RZ, R6 ;  /* 0x000000ffff057224 */ /* 0x000fce00078e0006 */
.L_x_847:
[----:B------:R-:W-:Y:S05]  /*0360*/  BSYNC.RECONVERGENT B0 ;  /* 0x0000000000007941 */ /* 0x000fea0003800200 */
.L_x_845:
        /* <DEDUP_REMOVED lines=49> */
.L_x_851:
[----:B------:R-:W1:Y:S01]  /*0680*/  LDCU.64 UR4, c[0x0][0x3a8] ;  /* 0x00007500ff0477ac */ /* 0x000e620008000a00 */
[----:B------:R-:W-:Y:S01]  /*0690*/  IMAD.MOV.U32 R8, RZ, RZ, R23 ;  /* 0x000000ffff087224 */ /* 0x000fe200078e0017 */
[----:B------:R-:W-:Y:S02]  /*06a0*/  MOV R5, R19 ;  /* 0x0000001300057202 */ /* 0x000fe40000000f00 */
[----:B------:R-:W-:Y:S01]  /*06b0*/  MOV R0, 0x6f0 ;  /* 0x000006f000007802 */ /* 0x000fe20000000f00 */
[----:B-1----:R-:W-:Y:S02]  /*06c0*/  IMAD.U32 R4, RZ, RZ, UR4 ;  /* 0x00000004ff047e24 */ /* 0x002fe4000f8e00ff */
[----:B------:R-:W-:-:S07]  /*06d0*/  IMAD.U32 R3, RZ, RZ, UR5 ;  /* 0x00000005ff037e24 */ /* 0x000fce000f8e00ff */
[----:B0---4-:R-:W-:Y:S05]  /*06e0*/  CALL.REL.NOINC `($__internal_50_$__cuda_sm20_div_s64) ;  /* 0x0000001800e47944 */ /* 0x011fea0003c00000 */
.L_x_852:
[----:B0---4-:R-:W-:Y:S05]  /*06f0*/  BSYNC.RECONVERGENT B0 ;  /* 0x0000000000007941 */ /* 0x011fea0003800200 */
.L_x_850:
[----:B------:R-:W0:Y:S01]  /*0700*/  LDCU UR4, c[0x0][0x3a4] ;  /* 0x00007480ff0477ac */ /* 0x000e220008000800 */
[----:B------:R-:W-:Y:S01]  /*0710*/  BSSY.RECONVERGENT B0, `(.L_x_853) ;  /* 0x0000022000007945 */ /* 0x000fe20003800200 */
[----:B0-----:R-:W-:-:S04]  /*0720*/  LOP3.LUT R0, R7, UR4, RZ, 0xfc, !PT ;  /* 0x0000000407007c12 */ /* 0x001fc8000f8efcff */
[----:B------:R-:W-:-:S13]  /*0730*/  ISETP.NE.U32.AND P0, PT, R0, RZ, PT ;  /* 0x000000ff0000720c */ /* 0x000fda0003f05070 */
[----:B------:R-:W-:Y:S05]  /*0740*/  @P0 BRA `(.L_x_854) ;  /* 0x0000000000540947 */ /* 0x000fea0003800000 */
[----:B------:R-:W0:Y:S01]  /*0750*/  LDCU UR4, c[0x0][0x3a0] ;  /* 0x00007400ff0477ac */ /* 0x000e220008000800 */
[----:B------:R-:W-:Y:S01]  /*0760*/  HFMA2 R17, -RZ, RZ, 0, 0 ;  /* 0x00000000ff117431 */ /* 0x000fe200000001ff */
[----:B0-----:R-:W0:Y:S01]  /*0770*/  I2F.U32.RP R0, UR4 ;  /* 0x0000000400007d06 */ /* 0x001e220008209000 */
[----:B------:R-:W-:-:S07]  /*0780*/  ISETP.NE.U32.AND P2, PT, RZ, UR4, PT ;  /* 0x00000004ff007c0c */ /* 0x000fce000bf45070 */
        /* <DEDUP_REMOVED lines=17> */
.L_x_854:
[----:B------:R-:W0:Y:S01]  /*08a0*/  LDCU.64 UR4, c[0x0][0x3a0] ;  /* 0x00007400ff0477ac */ /* 0x000e220008000a00 */
[----:B------:R-:W-:Y:S01]  /*08b0*/  IMAD.MOV.U32 R8, RZ, RZ, R6 ;  /* 0x000000ffff087224 */ /* 0x000fe200078e0006 */
[----:B------:R-:W-:Y:S01]  /*08c0*/  MOV R0, 0x910 ;  /* 0x0000091000007802 */ /* 0x000fe20000000f00 */
[----:B------:R-:W-:Y:S02]  /*08d0*/  IMAD.MOV.U32 R5, RZ, RZ, R7 ;  /* 0x000000ffff057224 */ /* 0x000fe400078e0007 */
[----:B0-----:R-:W-:Y:S01]  /*08e0*/  IMAD.U32 R4, RZ, RZ, UR4 ;  /* 0x00000004ff047e24 */ /* 0x001fe2000f8e00ff */
[----:B------:R-:W-:-:S07]  /*08f0*/  MOV R3, UR5 ;  /* 0x0000000500037c02 */ /* 0x000fce0008000f00 */
[----:B------:R-:W-:Y:S05]  /*0900*/  CALL.REL.NOINC `($__internal_50_$__cuda_sm20_div_s64) ;  /* 0x00000018005c7944 */ /* 0x000fea0003c00000 */
[----:B------:R-:W-:Y:S02]  /*0910*/  IMAD.MOV.U32 R16, RZ, RZ, R6 ;  /* 0x000000ffff107224 */ /* 0x000fe400078e0006 */
[----:B------:R-:W-:-:S07]  /*0920*/  IMAD.MOV.U32 R17, RZ, RZ, R7 ;  /* 0x000000ffff117224 */ /* 0x000fce00078e0007 */
.L_x_855:
[----:B------:R-:W-:Y:S05]  /*0930*/  BSYNC.RECONVERGENT B0 ;  /* 0x0000000000007941 */ /* 0x000fea0003800200 */
.L_x_853:
        /* <DEDUP_REMOVED lines=29> */
.L_x_857:
[----:B------:R-:W0:Y:S01]  /*0b10*/  LDCU.64 UR4, c[0x0][0x398] ;  /* 0x00007300ff0477ac */ /* 0x000e220008000a00 */
[----:B------:R-:W-:Y:S01]  /*0b20*/  IMAD.MOV.U32 R8, RZ, RZ, R16 ;  /* 0x000000ffff087224 */ /* 0x000fe200078e0010 */
[----:B------:R-:W-:Y:S02]  /*0b30*/  MOV R5, R17 ;  /* 0x0000001100057202 */ /* 0x000fe40000000f00 */
[----:B------:R-:W-:Y:S01]  /*0b40*/  MOV R0, 0xb80 ;  /* 0x00000b8000007802 */ /* 0x000fe20000000f00 */
[----:B0-----:R-:W-:Y:S02]  /*0b50*/  IMAD.U32 R4, RZ, RZ, UR4 ;  /* 0x00000004ff047e24 */ /* 0x001fe4000f8e00ff */
[----:B------:R-:W-:-:S07]  /*0b60*/  IMAD.U32 R3, RZ, RZ, UR5 ;  /* 0x00000005ff037e24 */ /* 0x000fce000f8e00ff */
[----:B------:R-:W-:Y:S05]  /*0b70*/  CALL.REL.NOINC `($__internal_50_$__cuda_sm20_div_s64) ;  /* 0x0000001400c07944 */ /* 0x000fea0003c00000 */
[----:B------:R-:W0:Y:S01]  /*0b80*/  LDCU UR4, c[0x0][0x398] ;  /* 0x00007300ff0477ac */ /* 0x000e220008000800 */
[--C-:B------:R-:W-:Y:S02]  /*0b90*/  IMAD.MOV R17, RZ, RZ, -R6.reuse ;  /* 0x000000ffff117224 */ /* 0x100fe400078e0a06 */
[----:B------:R-:W-:Y:S02]  /*0ba0*/  IMAD.MOV.U32 R0, RZ, RZ, R6 ;  /* 0x000000ffff007224 */ /* 0x000fe400078e0006 */
[----:B0-----:R-:W-:-:S04]  /*0bb0*/  IMAD.U32 R3, RZ, RZ, UR4 ;  /* 0x00000004ff037e24 */ /* 0x001fc8000f8e00ff */
[----:B------:R-:W-:-:S07]  /*0bc0*/  IMAD R17, R17, R3, R16 ;  /* 0x0000000311117224 */ /* 0x000fce00078e0210 */
.L_x_858:
[----:B------:R-:W-:Y:S05]  /*0bd0*/  BSYNC.RECONVERGENT B0 ;  /* 0x0000000000007941 */ /* 0x000fea0003800200 */
.L_x_856:
[----:B------:R-:W0:Y:S01]  /*0be0*/  LDCU.64 UR4, c[0x0][0x390] ;  /* 0x00007200ff0477ac */ /* 0x000e220008000a00 */
[----:B------:R-:W-:Y:S01]  /*0bf0*/  SHF.R.S64 R8, RZ, 0x1d, R23 ;  /* 0x0000001dff087819 */ /* 0x000fe20000001017 */
[----:B------:R-:W1:Y:S03]  /*0c00*/  LDC.64 R4, c[0x0][0x3c0] ;  /* 0x0000f000ff047b82 */ /* 0x000e660000000a00 */
[----:B0-----:R-:W-:Y:S01]  /*0c10*/  IADD3 R8, P0, PT, R8, UR4, RZ ;  /* 0x0000000408087c10 */ /* 0x001fe2000ff1e0ff */
[----:B------:R-:W0:Y:S03]  /*0c20*/  LDCU UR4, c[0x0][0x39c] ;  /* 0x00007380ff0477ac */ /* 0x000e260008000800 */
[----:B------:R-:W-:-:S05]  /*0c30*/  LEA.HI.X.SX32 R9, R23, UR5, 0x3, P0 ;  /* 0x0000000517097c11 */ /* 0x000fca00080f1eff */
[----:B------:R-:W2:Y:S01]  /*0c40*/  LDG.E R27, desc[UR38][R8.64] ;  /* 0x00000026081b7981 */ /* 0x000ea2000c1e1900 */
[----:B------:R-:W-:Y:S01]  /*0c50*/  SHF.R.S32.HI R6, RZ, 0x1f, R0 ;  /* 0x0000001fff067819 */ /* 0x000fe20000011400 */
[----:B------:R-:W-:Y:S01]  /*0c60*/  BSSY.RECONVERGENT B7, `(.L_x_859) ;  /* 0x0000020000077945 */ /* 0x000fe20003800200 */
[----:B------:R-:W-:-:S03]  /*0c70*/  SHF.R.S32.HI R7, RZ, 0x1f, R17 ;  /* 0x0000001fff077819 */ /* 0x000fc60000011411 */
[----:B------:R-:W-:Y:S01]  /*0c80*/  IMAD R11, R6, R3, RZ ;  /* 0x00000003060b7224 */ /* 0x000fe200078e02ff */
[----:B------:R-:W-:-:S03]  /*0c90*/  MOV R6, R17 ;  /* 0x0000001100067202 */ /* 0x000fc60000000f00 */
[C---:B0-----:R-:W-:Y:S02]  /*0ca0*/  IMAD R11, R0.reuse, UR4, R11 ;  /* 0x00000004000b7c24 */ /* 0x041fe4000f8e020b */
[----:B------:R-:W-:-:S04]  /*0cb0*/  IMAD.WIDE.U32 R6, R0, R3, R6 ;  /* 0x0000000300067225 */ /* 0x000fc800078e0006 */
[----:B------:R-:W-:Y:S02]  /*0cc0*/  IMAD.IADD R0, R7, 0x1, R11 ;  /* 0x0000000107007824 */ /* 0x000fe400078e020b */
[C---:B------:R-:W-:Y:S02]  /*0cd0*/  IMAD R3, R6.reuse, UR40, RZ ;  /* 0x0000002806037c24 */ /* 0x040fe4000f8e02ff */
[----:B-1----:R-:W-:-:S04]  /*0ce0*/  IMAD.WIDE.U32 R16, R6, UR36, R4 ;  /* 0x0000002406107c25 */ /* 0x002fc8000f8e0004 */
[----:B------:R-:W-:-:S04]  /*0cf0*/  IMAD R3, R0, UR36, R3 ;  /* 0x0000002400037c24 */ /* 0x000fc8000f8e0203 */
[----:B------:R-:W-:Y:S01]  /*0d00*/  IMAD.IADD R17, R17, 0x1, R3 ;  /* 0x0000000111117824 */ /* 0x000fe200078e0203 */
        /* <DEDUP_REMOVED lines=21> */
.L_x_860:
[----:B------:R-:W-:Y:S05]  /*0e60*/  BSYNC.RECONVERGENT B7 ;  /* 0x0000000000077941 */ /* 0x000fea0003800200 */
.L_x_859:
[----:B------:R-:W0:Y:S02]  /*0e70*/  LDCU.64 UR4, c[0x0][0x388] ;  /* 0x00007100ff0477ac */ /* 0x000e240008000a00 */
[----:B0-----:R-:W-:-:S04]  /*0e80*/  IADD3 R4, P0, PT, R23, UR4, RZ ;  /* 0x0000000417047c10 */ /* 0x001fc8000ff1e0ff */
[----:B------:R-:W-:-:S06]  /*0e90*/  IADD3.X R5, PT, PT, R19, UR5, RZ, P0, !PT ;  /* 0x0000000513057c10 */ /* 0x000fcc00087fe4ff */
[----:B------:R-:W2:Y:S01]  /*0ea0*/  LDG.E.U8 R5, desc[UR38][R4.64] ;  /* 0x0000002604057981 */ /* 0x000ea2000c1e1100 */
[----:B------:R-:W-:Y:S01]  /*0eb0*/  SHF.R.S32.HI R0, RZ, 0x1f, R27 ;  /* 0x0000001fff007819 */ /* 0x000fe2000001141b */
[----:B------:R-:W-:Y:S01]  /*0ec0*/  IMAD.MOV.U32 R19, RZ, RZ, R24 ;  /* 0x000000ffff137224 */ /* 0x000fe200078e0018 */
[----:B------:R-:W-:Y:S01]  /*0ed0*/  IADD3 R6, P0, PT, R27, R16, RZ ;  /* 0x000000101b067210 */ /* 0x000fe20007f1e0ff */
[----:B------:R-:W-:-:S03]  /*0ee0*/  IMAD.MOV.U32 R23, RZ, RZ, R25 ;  /* 0x000000ffff177224 */ /* 0x000fc600078e0019 */
[----:B------:R-:W-:-:S05]  /*0ef0*/  IADD3.X R7, PT, PT, R0, R17, RZ, P0, !PT ;  /* 0x0000001100077210 */ /* 0x000fca00007fe4ff */
[----:B--2---:R1:W-:Y:S04]  /*0f00*/  STG.E.U8 desc[UR38][R6.64], R5 ;  /* 0x0000000506007986 */ /* 0x0043e8000c101126 */
.L_x_849:
[----:B0---4-:R-:W-:Y:S05]  /*0f10*/  BSYNC.RECONVERGENT B6 ;  /* 0x0000000000067941 */ /* 0x011fea0003800200 */
.L_x_848:
[----:B------:R-:W-:-:S04]  /*0f20*/  ISETP.NE.U32.AND P0, PT, R22, RZ, PT ;  /* 0x000000ff1600720c */ /* 0x000fc80003f05070 */
[----:B------:R-:W-:-:S13]  /*0f30*/  ISETP.NE.AND.EX P0, PT, R18, RZ, PT, P0 ;  /* 0x000000ff1200720c */ /* 0x000fda0003f05300 */
[----:B------:R-:W-:Y:S05]  /*0f40*/  @!P0 EXIT ;  /* 0x000000000000894d */ /* 0x000fea0003800000 */
[----:B------:R-:W-:Y:S01]  /*0f50*/  BSSY.RECONVERGENT B6, `(.L_x_861) ;  /* 0x0000131000067945 */ /* 0x000fe20003800200 */
.L_x_884:
[----:B------:R-:W-:Y:S01]  /*0f60*/  SHF.R.S32.HI R18, RZ, 0x1f, R23 ;  /* 0x0000001fff127819 */ /* 0x000fe20000011417 */
[----:B------:R-:W-:Y:S03]  /*0f70*/  BSSY.RECONVERGENT B0, `(.L_x_862) ;  /* 0x000001f000007945 */ /* 0x000fe60003800200 */
[----:B------:R-:W-:-:S04]  /*0f80*/  LOP3.LUT R0, R18, UR51, RZ, 0xfc, !PT ;  /* 0x0000003312007c12 */ /* 0x000fc8000f8efcff */
[----:B------:R-:W-:-:S13]  /*0f90*/  ISETP.NE.U32.AND P0, PT, R0, RZ, PT ;  /* 0x000000ff0000720c */ /* 0x000fda0003f05070 */
[----:B0-----:R-:W-:Y:S05]  /*0fa0*/  @P0 BRA `(.L_x_863) ;  /* 0x0000000000500947 */ /* 0x001fea0003800000 */
[----:B------:R-:W0:Y:S01]  /*0fb0*/  I2F.U32.RP R3, UR52 ;  /* 0x0000003400037d06 */ /* 0x000e220008209000 */
[----:B------:R-:W-:-:S07]  /*0fc0*/  ISETP.NE.U32.AND P2, PT, RZ, UR52, PT ;  /* 0x00000034ff007c0c */ /* 0x000fce000bf45070 */
[----:B0-----:R-:W0:Y:S02]  /*0fd0*/  MUFU.RCP R3, R3 ;  /* 0x0000000300037308 */ /* 0x001e240000001000 */
[----:B0-----:R-:W-:-:S06]  /*0fe0*/  VIADD R4, R3, 0xffffffe ;  /* 0x0ffffffe03047836 */ /* 0x001fcc0000000000 */
[----:B-1----:R0:W1:Y:S02]  /*0ff0*/  F2I.FTZ.U32.TRUNC.NTZ R5, R4 ;  /* 0x0000000400057305 */ /* 0x002064000021f000 */
[----:B0-----:R-:W-:Y:S01]  /*1000*/  IMAD.MOV.U32 R4, RZ, RZ, RZ ;  /* 0x000000ffff047224 */ /* 0x001fe200078e00ff */
[----:B-1----:R-:W-:-:S05]  /*1010*/  IADD3 R7, PT, PT, RZ, -R5, RZ ;  /* 0x80000005ff077210 */ /* 0x002fca0007ffe0ff */
[----:B------:R-:W-:-:S04]  /*1020*/  IMAD R7, R7, UR52, RZ ;  /* 0x0000003407077c24 */ /* 0x000fc8000f8e02ff */
[----:B------:R-:W-:-:S04]  /*1030*/  IMAD.HI.U32 R6, R5, R7, R4 ;  /* 0x0000000705067227 */ /* 0x000fc800078e0004 */
[----:B------:R-:W-:Y:S02]  /*1040*/  IMAD.MOV.U32 R7, RZ, RZ, RZ ;  /* 0x000000ffff077224 */ /* 0x000fe400078e00ff */
        /* <DEDUP_REMOVED lines=10> */
.L_x_863:
[----:B------:R-:W0:Y:S01]  /*10f0*/  LDCU.64 UR4, c[0x0][0x3a8] ;  /* 0x00007500ff0477ac */ /* 0x000e220008000a00 */
[----:B------:R-:W-:Y:S02]  /*1100*/  MOV R8, R23 ;  /* 0x0000001700087202 */ /* 0x000fe40000000f00 */
[----:B-1----:R-:W-:Y:S02]  /*1110*/  MOV R5, R18 ;  /* 0x0000001200057202 */ /* 0x002fe40000000f00 */
[----:B------:R-:W-:Y:S01]  /*1120*/  MOV R0, 0x1160 ;  /* 0x0000116000007802 */ /* 0x000fe20000000f00 */
[----:B0-----:R-:W-:Y:S02]  /*1130*/  IMAD.U32 R4, RZ, RZ, UR4 ;  /* 0x00000004ff047e24 */ /* 0x001fe4000f8e00ff */
[----:B------:R-:W-:-:S07]  /*1140*/  IMAD.U32 R3, RZ, RZ, UR5 ;  /* 0x00000005ff037e24 */ /* 0x000fce000f8e00ff */
[----:B------:R-:W-:Y:S05]  /*1150*/  CALL.REL.NOINC `($__internal_50_$__cuda_sm20_div_s64) ;  /* 0x0000001000487944 */ /* 0x000fea0003c00000 */
.L_x_864:
[----:B------:R-:W-:Y:S05]  /*1160*/  BSYNC.RECONVERGENT B0 ;  /* 0x0000000000007941 */ /* 0x000fea0003800200 */
.L_x_862:
        /* <DEDUP_REMOVED lines=24> */
.L_x_866:
[----:B------:R-:W0:Y:S01]  /*12f0*/  LDCU.64 UR4, c[0x0][0x3a0] ;  /* 0x00007400ff0477ac */ /* 0x000e220008000a00 */
[----:B------:R-:W-:Y:S01]  /*1300*/  MOV R8, R6 ;  /* 0x0000000600087202 */ /* 0x000fe20000000f00 */
[----:B------:R-:W-:Y:S01]  /*1310*/  IMAD.MOV.U32 R5, RZ, RZ, R7 ;  /* 0x000000ffff057224 */ /* 0x000fe200078e0007 */
[----:B------:R-:W-:Y:S01]  /*1320*/  MOV R0, 0x1360 ;  /* 0x0000136000007802 */ /* 0x000fe20000000f00 */
[----:B0-----:R-:W-:Y:S01]  /*1330*/  IMAD.U32 R4, RZ, RZ, UR4 ;  /* 0x00000004ff047e24 */ /* 0x001fe2000f8e00ff */
[----:B------:R-:W-:-:S07]  /*1340*/  MOV R3, UR5 ;  /* 0x0000000500037c02 */ /* 0x000fce0008000f00 */
[----:B------:R-:W-:Y:S05]  /*1350*/  CALL.REL.NOINC `($__internal_50_$__cuda_sm20_div_s64) ;  /* 0x0000000c00c87944 */ /* 0x000fea0003c00000 */
[----:B------:R-:W-:Y:S02]  /*1360*/  IMAD.MOV.U32 R20, RZ, RZ, R6 ;  /* 0x000000ffff147224 */ /* 0x000fe400078e0006 */
[----:B------:R-:W-:-:S07]  /*1370*/  IMAD.MOV.U32 R21, RZ, RZ, R7 ;  /* 0x000000ffff157224 */ /* 0x000fce00078e0007 */
.L_x_867:
[----:B------:R-:W-:Y:S05]  /*1380*/  BSYNC.RECONVERGENT B0 ;  /* 0x0000000000007941 */ /* 0x000fea0003800200 */
.L_x_865:
        /* <DEDUP_REMOVED lines=26> */
.L_x_869:
[----:B------:R-:W0:Y:S01]  /*1530*/  LDCU.64 UR4, c[0x0][0x398] ;  /* 0x00007300ff0477ac */ /* 0x000e220008000a00 */
[----:B------:R-:W-:Y:S02]  /*1540*/  MOV R8, R20 ;  /* 0x0000001400087202 */ /* 0x000fe40000000f00 */
[----:B------:R-:W-:Y:S02]  /*1550*/  MOV R5, R21 ;  /* 0x0000001500057202 */ /* 0x000fe40000000f00 */
[----:B------:R-:W-:Y:S01]  /*1560*/  MOV R0, 0x15a0 ;  /* 0x000015a000007802 */ /* 0x000fe20000000f00 */
[----:B0-----:R-:W-:Y:S02]  /*1570*/  IMAD.U32 R4, RZ, RZ, UR4 ;  /* 0x00000004ff047e24 */ /* 0x001fe4000f8e00ff */
[----:B------:R-:W-:-:S07]  /*1580*/  IMAD.U32 R3, RZ, RZ, UR5 ;  /* 0x00000005ff037e24 */ /* 0x000fce000f8e00ff */
[----:B------:R-:W-:Y:S05]  /*1590*/  CALL.REL.NOINC `($__internal_50_$__cuda_sm20_div_s64) ;  /* 0x0000000c00387944 */ /* 0x000fea0003c00000 */
[----:B------:R-:W-:Y:S01]  /*15a0*/  IMAD.MOV R3, RZ, RZ, -R6 ;  /* 0x000000ffff037224 */ /* 0x000fe200078e0a06 */
[----:B------:R-:W-:Y:S01]  /*15b0*/  MOV R0, R6 ;  /* 0x0000000600007202 */ /* 0x000fe20000000f00 */
[----:B------:R-:W-:-:S04]  /*15c0*/  IMAD.U32 R5, RZ, RZ, UR41 ;  /* 0x00000029ff057e24 */ /* 0x000fc8000f8e00ff */
[----:B------:R-:W-:-:S07]  /*15d0*/  IMAD R6, R3, R5, R20 ;  /* 0x0000000503067224 */ /* 0x000fce00078e0214 */
.L_x_870:
[----:B------:R-:W-:Y:S05]  /*15e0*/  BSYNC.RECONVERGENT B0 ;  /* 0x0000000000007941 */ /* 0x000fea0003800200 */
.L_x_868:
        /* <DEDUP_REMOVED lines=8> */
[----:B------:R-:W-:-:S04]  /*1670*/  IMAD.WIDE.U32 R4, R0, R5, R6 ;  /* 0x0000000500047225 */ /* 0x000fc800078e0006 */
[----:B------:R-:W-:Y:S02]  /*1680*/  IMAD R3, R0, UR50, R3 ;  /* 0x0000003200037c24 */ /* 0x000fe4000f8e0203 */
[----:B------:R-:W-:-:S04]  /*1690*/  IMAD.WIDE.U32 R16, R4, UR36, R16 ;  /* 0x0000002404107c25 */ /* 0x000fc8000f8e0010 */
[----:B------:R-:W-:Y:S02]  /*16a0*/  IMAD.IADD R0, R5, 0x1, R3 ;  /* 0x0000000105007824 */ /* 0x000fe400078e0203 */
[----:B------:R-:W-:-:S04]  /*16b0*/  IMAD R3, R4, UR40, RZ ;  /* 0x0000002804037c24 */ /* 0x000fc8000f8e02ff */
        /* <DEDUP_REMOVED lines=15> */
[----:B0-----:R-:W-:Y:S01]  /*17b0*/  MOV R4, UR4 ;  /* 0x0000000400047c02 */ /* 0x001fe20008000f00 */
[----:B------:R-:W-:-:S02]  /*17c0*/  IMAD.U32 R5, RZ, RZ, UR5 ;  /* 0x00000005ff057e24 */ /* 0x000fc4000f8e00ff */
[----:B-1----:R-:W-:Y:S01]  /*17d0*/  IMAD.U32 R6, RZ, RZ, UR6 ;  /* 0x00000006ff067e24 */ /* 0x002fe2000f8e00ff */
[----:B------:R-:W-:Y:S01]  /*17e0*/  MOV R7, UR7 ;  /* 0x0000000700077c02 */ /* 0x000fe20008000f00 */
[----:B---3--:R-:W-:Y:S02]  /*17f0*/  IMAD.U32 R10, RZ, RZ, UR8 ;  /* 0x00000008ff0a7e24 */ /* 0x008fe4000f8e00ff */
[----:B------:R-:W-:-:S07]  /*1800*/  IMAD.U32 R11, RZ, RZ, UR9 ;  /* 0x00000009ff0b7e24 */ /* 0x000fce000f8e00ff */
[----:B------:R-:W-:-:S07]  /*1810*/  LEPC R20, `(.L_x_872) ;  /* 0x000000001014794e */ /* 0x000fce0000000000 */
[----:B--2---:R-:W-:Y:S05]  /*1820*/  CALL.ABS.NOINC R14 ;  /* 0x000000000e007343 */ /* 0x004fea0003c00000 */
.L_x_872:
[----:B------:R-:W-:Y:S05]  /*1830*/  BSYNC.RECONVERGENT B7 ;  /* 0x0000000000077941 */ /* 0x000fea0003800200 */
.L_x_871:
[----:B------:R-:W-:-:S04]  /*1840*/  IADD3 R4, P0, PT, R23, UR48, RZ ;  /* 0x0000003017047c10 */ /* 0x000fc8000ff1e0ff */
[----:B------:R-:W-:-:S06]  /*1850*/  IADD3.X R5, PT, PT, R18, UR49, RZ, P0, !PT ;  /* 0x0000003112057c10 */ /* 0x000fcc00087fe4ff */
[----:B------:R-:W2:Y:S01]  /*1860*/  LDG.E.U8 R5, desc[UR38][R4.64] ;  /* 0x0000002604057981 */ /* 0x000ea2000c1e1100 */
[----:B------:R-:W-:Y:S01]  /*1870*/  IADD3 R6, P0, PT, R27, R16, RZ ;  /* 0x000000101b067210 */ /* 0x000fe20007f1e0ff */
[----:B------:R-:W-:Y:S01]  /*1880*/  BSSY.RECONVERGENT B0, `(.L_x_873) ;  /* 0x0000024000007945 */ /* 0x000fe20003800200 */
[----:B------:R-:W-:Y:S02]  /*1890*/  IADD3 R23, P1, PT, R2, R23, RZ ;  /* 0x0000001702177210 */ /* 0x000fe40007f3e0ff */
[----:B------:R-:W-:Y:S02]  /*18a0*/  IADD3.X R7, PT, PT, R22, R25, RZ, P0, !PT ;  /* 0x0000001916077210 */ /* 0x000fe400007fe4ff */
[----:B------:R-:W-:Y:S01]  /*18b0*/  SHF.R.S32.HI R18, RZ, 0x1f, R23 ;  /* 0x0000001fff127819 */ /* 0x000fe20000011417 */
[----:B------:R-:W-:-:S03]  /*18c0*/  IMAD.X R19, RZ, RZ, R19, P1 ;  /* 0x000000ffff137224 */ /* 0x000fc600008e0613 */
[----:B------:R-:W-:-:S04]  /*18d0*/  LOP3.LUT R0, R18, UR51, RZ, 0xfc, !PT ;  /* 0x0000003312007c12 */ /* 0x000fc8000f8efcff */
[----:B------:R-:W-:Y:S01]  /*18e0*/  ISETP.NE.U32.AND P0, PT, R0, RZ, PT ;  /* 0x000000ff0000720c */ /* 0x000fe20003f05070 */
[----:B--2---:R0:W-:-:S12]  /*18f0*/  STG.E.U8 desc[UR38][R6.64], R5 ;  /* 0x0000000506007986 */ /* 0x0041d8000c101126 */
[----:B------:R-:W-:Y:S05]  /*1900*/  @P0 BRA `(.L_x_874) ;  /* 0x0000000000500947 */ /* 0x000fea0003800000 */
[----:B------:R-:W1:Y:S01]  /*1910*/  I2F.U32.RP R3, UR52 ;  /* 0x0000003400037d06 */ /* 0x000e620008209000 */
[----:B------:R-:W-:-:S07]  /*1920*/  ISETP.NE.U32.AND P2, PT, RZ, UR52, PT ;  /* 0x00000034ff007c0c */ /* 0x000fce000bf45070 */
[----:B-1----:R-:W1:Y:S02]  /*1930*/  MUFU.RCP R3, R3 ;  /* 0x0000000300037308 */ /* 0x002e640000001000 */
[----:B-1----:R-:W-:-:S06]  /*1940*/  VIADD R4, R3, 0xffffffe ;  /* 0x0ffffffe03047836 */ /* 0x002fcc0000000000 */
[----:B0-----:R0:W1:Y:S02]  /*1950*/  F2I.FTZ.U32.TRUNC.NTZ R5, R4 ;  /* 0x0000000400057305 */ /* 0x001064000021f000 */
[----:B0-----:R-:W-:Y:S01]  /*1960*/  IMAD.MOV.U32 R4, RZ, RZ, RZ ;  /* 0x000000ffff047224 */ /* 0x001fe200078e00ff */
[----:B-1----:R-:W-:-:S05]  /*1970*/  IADD3 R7, PT, PT, RZ, -R5, RZ ;  /* 0x80000005ff077210 */ /* 0x002fca0007ffe0ff */
[----:B------:R-:W-:-:S04]  /*1980*/  IMAD R7, R7, UR52, RZ ;  /* 0x0000003407077c24 */ /* 0x000fc8000f8e02ff */
[----:B------:R-:W-:Y:S01]  /*1990*/  IMAD.HI.U32 R6, R5, R7, R4 ;  /* 0x0000000705067227 */ /* 0x000fe200078e0004 */
[----:B------:R-:W-:-:S05]  /*19a0*/  MOV R7, RZ ;  /* 0x000000ff00077202 */ /* 0x000fca0000000f00 */
        /* <DEDUP_REMOVED lines=10> */
.L_x_874:
[----:B------:R-:W1:Y:S01]  /*1a50*/  LDCU.64 UR4, c[0x0][0x3a8] ;  /* 0x00007500ff0477ac */ /* 0x000e620008000a00 */
[----:B------:R-:W-:Y:S01]  /*1a60*/  IMAD.MOV.U32 R8, RZ, RZ, R23 ;  /* 0x000000ffff087224 */ /* 0x000fe200078e0017 */
[----:B------:R-:W-:Y:S01]  /*1a70*/  MOV R0, 0x1ac0 ;  /* 0x00001ac000007802 */ /* 0x000fe20000000f00 */
[----:B0-----:R-:W-:Y:S02]  /*1a80*/  IMAD.MOV.U32 R5, RZ, RZ, R18 ;  /* 0x000000ffff057224 */ /* 0x001fe400078e0012 */
[----:B-1----:R-:W-:Y:S01]  /*1a90*/  IMAD.U32 R4, RZ, RZ, UR4 ;  /* 0x00000004ff047e24 */ /* 0x002fe2000f8e00ff */
[----:B------:R-:W-:-:S07]  /*1aa0*/  MOV R3, UR5 ;  /* 0x0000000500037c02 */ /* 0x000fce0008000f00 */
[----:B------:R-:W-:Y:S05]  /*1ab0*/  CALL.REL.NOINC `($__internal_50_$__cuda_sm20_div_s64) ;  /* 0x0000000400f07944 */ /* 0x000fea0003c00000 */
.L_x_875:
[----:B------:R-:W-:Y:S05]  /*1ac0*/  BSYNC.RECONVERGENT B0 ;  /* 0x0000000000007941 */ /* 0x000fea0003800200 */
.L_x_873:
        /* <DEDUP_REMOVED lines=24> */
.L_x_877:
[----:B------:R-:W0:Y:S01]  /*1c50*/  LDCU.64 UR4, c[0x0][0x3a0] ;  /* 0x00007400ff0477ac */ /* 0x000e220008000a00 */
[----:B------:R-:W-:Y:S01]  /*1c60*/  IMAD.MOV.U32 R8, RZ, RZ, R6 ;  /* 0x000000ffff087224 */ /* 0x000fe200078e0006 */
[----:B------:R-:W-:Y:S01]  /*1c70*/  MOV R0, 0x1cc0 ;  /* 0x00001cc000007802 */ /* 0x000fe20000000f00 */
[----:B------:R-:W-:Y:S01]  /*1c80*/  IMAD.MOV.U32 R5, RZ, RZ, R7 ;  /* 0x000000ffff057224 */ /* 0x000fe200078e0007 */
[----:B0-----:R-:W-:Y:S01]  /*1c90*/  MOV R4, UR4 ;  /* 0x0000000400047c02 */ /* 0x001fe20008000f00 */
[----:B------:R-:W-:-:S07]  /*1ca0*/  IMAD.U32 R3, RZ, RZ, UR5 ;  /* 0x00000005ff037e24 */ /* 0x000fce000f8e00ff */
[----:B------:R-:W-:Y:S05]  /*1cb0*/  CALL.REL.NOINC `($__internal_50_$__cuda_sm20_div_s64) ;  /* 0x0000000400707944 */ /* 0x000fea0003c00000 */
[----:B------:R-:W-:Y:S01]  /*1cc0*/  IMAD.MOV.U32 R20, RZ, RZ, R6 ;  /* 0x000000ffff147224 */ /* 0x000fe200078e0006 */
[----:B------:R-:W-:-:S07]  /*1cd0*/  MOV R21, R7 ;  /* 0x0000000700157202 */ /* 0x000fce0000000f00 */
.L_x_878:
[----:B------:R-:W-:Y:S05]  /*1ce0*/  BSYNC.RECONVERGENT B0 ;  /* 0x0000000000007941 */ /* 0x000fea0003800200 */
.L_x_876:
        /* <DEDUP_REMOVED lines=23> */
[----:B------:R-:W-:-:S05]  /*1e60*/  IADD3 R6, PT, PT, -R0, RZ, RZ ;  /* 0x000000ff00067210 */ /* 0x000fca0007ffe1ff */
[----:B------:R-:W-:Y:S01]  /*1e70*/  IMAD R6, R5, R6, R20 ;  /* 0x0000000605067224 */ /* 0x000fe200078e0214 */
[----:B------:R-:W-:Y:S06]  /*1e80*/  BRA `(.L_x_881) ;  /* 0x00000000002c7947 */ /* 0x000fec0003800000 */
.L_x_880:
[----:B------:R-:W0:Y:S01]  /*1e90*/  LDCU.64 UR4, c[0x0][0x398] ;  /* 0x00007300ff0477ac */ /* 0x000e220008000a00 */
[----:B------:R-:W-:Y:S01]  /*1ea0*/  IMAD.MOV.U32 R8, RZ, RZ, R20 ;  /* 0x000000ffff087224 */ /* 0x000fe200078e0014 */
[----:B------:R-:W-:Y:S01]  /*1eb0*/  MOV R0, 0x1f00 ;  /* 0x00001f0000007802 */ /* 0x000fe20000000f00 */
[----:B------:R-:W-:Y:S02]  /*1ec0*/  IMAD.MOV.U32 R5, RZ, RZ, R21 ;  /* 0x000000ffff057224 */ /* 0x000fe400078e0015 */
[----:B0-----:R-:W-:Y:S01]  /*1ed0*/  IMAD.U32 R4, RZ, RZ, UR4 ;  /* 0x00000004ff047e24 */ /* 0x001fe2000f8e00ff */
[----:B------:R-:W-:-:S07]  /*1ee0*/  MOV R3, UR5 ;  /* 0x0000000500037c02 */ /* 0x000fce0008000f00 */
[----:B------:R-:W-:Y:S05]  /*1ef0*/  CALL.REL.NOINC `($__internal_50_$__cuda_sm20_div_s64) ;  /* 0x0000000000e07944 */ /* 0x000fea0003c00000 */
[----:B------:R-:W-:Y:S01]  /*1f00*/  MOV R5, UR41 ;  /* 0x0000002900057c02 */ /* 0x000fe20008000f00 */
[--C-:B------:R-:W-:Y:S02]  /*1f10*/  IMAD.MOV R3, RZ, RZ, -R6.reuse ;  /* 0x000000ffff037224 */ /* 0x100fe400078e0a06 */
[----:B------:R-:W-:Y:S02]  /*1f20*/  IMAD.MOV.U32 R0, RZ, RZ, R6 ;  /* 0x000000ffff007224 */ /* 0x000fe400078e0006 */
[----:B------:R-:W-:-:S07]  /*1f30*/  IMAD R6, R3, R5, R20 ;  /* 0x0000000503067224 */ /* 0x000fce00078e0214 */
.L_x_881:
[----:B------:R-:W-:Y:S05]  /*1f40*/  BSYNC.RECONVERGENT B0 ;  /* 0x0000000000007941 */ /* 0x000fea0003800200 */
.L_x_879:
[----:B------:R-:W-:-:S04]  /*1f50*/  SHF.R.S64 R8, RZ, 0x1d, R23 ;  /* 0x0000001dff087819 */ /* 0x000fc80000001017 */
[----:B------:R-:W-:-:S04]  /*1f60*/  IADD3 R8, P0, PT, R8, UR42, RZ ;  /* 0x0000002a08087c10 */ /* 0x000fc8000ff1e0ff */
[----:B------:R-:W-:-:S05]  /*1f70*/  LEA.HI.X.SX32 R9, R23, UR43, 0x3, P0 ;  /* 0x0000002b17097c11 */ /* 0x000fca00080f1eff */
[----:B------:R-:W2:Y:S01]  /*1f80*/  LDG.E R27, desc[UR38][R8.64] ;  /* 0x00000026081b7981 */ /* 0x000ea2000c1e1900 */
[----:B------:R-:W-:Y:S01]  /*1f90*/  SHF.R.S32.HI R4, RZ, 0x1f, R0 ;  /* 0x0000001fff047819 */ /* 0x000fe20000011400 */
[----:B------:R-:W-:Y:S01]  /*1fa0*/  IMAD.MOV.U32 R24, RZ, RZ, R16 ;  /* 0x000000ffff187224 */ /* 0x000fe200078e0010 */
[--C-:B------:R-:W-:Y:S01]  /*1fb0*/  SHF.R.S32.HI R7, RZ, 0x1f, R6.reuse ;  /* 0x0000001fff077819 */ /* 0x100fe20000011406 */
[----:B------:R-:W-:Y:S02]  /*1fc0*/  BSSY.RECONVERGENT B7, `(.L_x_882) ;  /* 0x000001e000077945 */ /* 0x000fe40003800200 */
[-C--:B------:R-:W-:Y:S02]  /*1fd0*/  IMAD R3, R4, R5.reuse, RZ ;  /* 0x0000000504037224 */ /* 0x080fe400078e02ff */
[----:B------:R-:W-:-:S04]  /*1fe0*/  IMAD.WIDE.U32 R4, R0, R5, R6 ;  /* 0x0000000500047225 */ /* 0x000fc800078e0006 */
[----:B------:R-:W-:Y:S02]  /*1ff0*/  IMAD R3, R0, UR50, R3 ;  /* 0x0000003200037c24 */ /* 0x000fe4000f8e0203 */
[----:B------:R-:W-:-:S03]  /*2000*/  IMAD.WIDE.U32 R16, R4, UR36, R24 ;  /* 0x0000002404107c25 */ /* 0x000fc6000f8e0018 */
[----:B------:R-:W-:Y:S01]  /*2010*/  IADD3 R0, PT, PT, R5, R3, RZ ;  /* 0x0000000305007210 */ /* 0x000fe20007ffe0ff */
        /* <DEDUP_REMOVED lines=19> */
[----:B------:R-:W-:Y:S01]  /*2150*/  IMAD.U32 R7, RZ, RZ, UR7 ;  /* 0x00000007ff077e24 */ /* 0x000fe2000f8e00ff */
[----:B---3--:R-:W-:Y:S01]  /*2160*/  MOV R10, UR8 ;  /* 0x00000008000a7c02 */ /* 0x008fe20008000f00 */
[----:B------:R-:W-:-:S07]  /*2170*/  IMAD.U32 R11, RZ, RZ, UR9 ;  /* 0x00000009ff0b7e24 */ /* 0x000fce000f8e00ff */
[----:B------:R-:W-:-:S07]  /*2180*/  LEPC R20, `(.L_x_883) ;  /* 0x000000001014794e */ /* 0x000fce0000000000 */
[----:B--2---:R-:W-:Y:S05]  /*2190*/  CALL.ABS.NOINC R14 ;  /* 0x000000000e007343 */ /* 0x004fea0003c00000 */
.L_x_883:
[----:B------:R-:W-:Y:S05]  /*21a0*/  BSYNC.RECONVERGENT B7 ;  /* 0x0000000000077941 */ /* 0x000fea0003800200 */
.L_x_882:
[----:B------:R-:W-:-:S04]  /*21b0*/  IADD3 R4, P0, PT, R23, UR46, RZ ;  /* 0x0000002e17047c10 */ /* 0x000fc8000ff1e0ff */
[----:B------:R-:W-:-:S06]  /*21c0*/  IADD3.X R5, PT, PT, R18, UR47, RZ, P0, !PT ;  /* 0x0000002f12057c10 */ /* 0x000fcc00087fe4ff */
[----:B------:R-:W2:Y:S01]  /*21d0*/  LDG.E.U8 R5, desc[UR38][R4.64] ;  /* 0x0000002604057981 */ /* 0x000ea2000c1e1100 */
[----:B------:R-:W-:-:S05]  /*21e0*/  IADD3 R6, P0, PT, R27, R16, RZ ;  /* 0x000000101b067210 */ /* 0x000fca0007f1e0ff */
[----:B------:R-:W-:Y:S01]  /*21f0*/  IMAD.X R7, R22, 0x1, R17, P0 ;  /* 0x0000000116077824 */ /* 0x000fe200000e0611 */
[----:B------:R-:W-:-:S04]  /*2200*/  IADD3 R23, P0, PT, R2, R23, RZ ;  /* 0x0000001702177210 */ /* 0x000fc80007f1e0ff */
[----:B------:R-:W-:Y:S02]  /*2210*/  IADD3.X R19, PT, PT, RZ, R19, RZ, P0, !PT ;  /* 0x00000013ff137210 */ /* 0x000fe400007fe4ff */
[----:B------:R-:W-:-:S04]  /*2220*/  ISETP.GE.U32.AND P0, PT, R23, UR44, PT ;  /* 0x0000002c17007c0c */ /* 0x000fc8000bf06070 */
[----:B------:R-:W-:Y:S01]  /*2230*/  ISETP.GE.AND.EX P0, PT, R19, UR45, PT, P0 ;  /* 0x0000002d13007c0c */ /* 0x000fe2000bf06300 */
[----:B--2---:R0:W-:-:S12]  /*2240*/  STG.E.U8 desc[UR38][R6.64], R5 ;  /* 0x0000000506007986 */ /* 0x0041d8000c101126 */
[----:B------:R-:W-:Y:S05]  /*2250*/  @!P0 BRA `(.L_x_884) ;  /* 0xffffffec00408947 */ /* 0x000fea000383ffff */
[----:B------:R-:W-:Y:S05]  /*2260*/  BSYNC.RECONVERGENT B6 ;  /* 0x0000000000067941 */ /* 0x000fea0003800200 */
.L_x_861:
[----:B------:R-:W-:Y:S05]  /*2270*/  EXIT ;  /* 0x000000000000794d */ /* 0x000fea0003800000 */
        .weak           $__internal_50_$__cuda_sm20_div_s64
        .type           $__internal_50_$__cuda_sm20_div_s64,@function
        .size           $__internal_50_$__cuda_sm20_div_s64,($__internal_51_$__cuda_sm20_div_u64 - $__internal_50_$__cuda_sm20_div_s64)
$__internal_50_$__cuda_sm20_div_s64:
[-C--:B------:R-:W-:Y:S02]  /*2280*/  IADD3 R15, P1, PT, RZ, -R4.reuse, RZ ;  /* 0x80000004ff0f7210 */ /* 0x080fe40007f3e0ff */
[----:B------:R-:W-:Y:S02]  /*2290*/  ISETP.GE.AND P0, PT, R3, RZ, PT ;  /* 0x000000ff0300720c */ /* 0x000fe40003f06270 */
[----:B------:R-:W-:Y:S01]  /*22a0*/  ISETP.GE.AND P3, PT, R5, RZ, PT ;  /* 0x000000ff0500720c */ /* 0x000fe20003f66270 */
[----:B------:R-:W-:Y:S01]  /*22b0*/  IMAD.X R6, RZ, RZ, ~R3, P1 ;  /* 0x000000ffff067224 */ /* 0x000fe200008e0e03 */
[----:B------:R-:W-:-:S04]  /*22c0*/  SEL R14, R15, R4, !P0 ;  /* 0x000000040f0e7207 */ /* 0x000fc80004000000 */
[----:B------:R-:W-:-:S04]  /*22d0*/  SEL R15, R6, R3, !P0 ;  /* 0x00000003060f7207 */ /* 0x000fc80004000000 */
        /* <DEDUP_REMOVED lines=9> */
[----:B------:R-:W-:-:S03]  /*2370*/  IMAD.HI.U32 R12, R10, R9, RZ ;  /* 0x000000090a0c7227 */ /* 0x000fc600078e00ff */
[----:B------:R-:W-:-:S05]  /*2380*/  IADD3.X R7, PT, PT, RZ, ~R7, RZ, P0, !PT ;  /* 0x80000007ff077210 */ /* 0x000fca00007fe4ff */
        /* <DEDUP_REMOVED lines=9> */
[----:B------:R-:W-:Y:S02]  /*2420*/  IADD3 R10, P0, PT, RZ, -R10, RZ ;  /* 0x8000000aff0a7210 */ /* 0x000fe40007f1e0ff */
[----:B------:R-:W-:Y:S01]  /*2430*/  IADD3 R11, P4, PT, RZ, -R8, RZ ;  /* 0x80000008ff0b7210 */ /* 0x000fe20007f9e0ff */
[----:B------:R-:W-:Y:S02]  /*2440*/  IMAD R6, R7, R14, R6 ;  /* 0x0000000e07067224 */ /* 0x000fe400078e0206 */
[----:B------:R-:W-:Y:S01]  /*2450*/  IMAD.HI.U32 R12, R13, R10, RZ ;  /* 0x0000000a0d0c7227 */ /* 0x000fe200078e00ff */
[----:B------:R-:W-:Y:S02]  /*2460*/  SEL R8, R11, R8, !P3 ;  /* 0x000000080b087207 */ /* 0x000fe40005800000 */
[----:B------:R-:W-:-:S05]  /*2470*/  IADD3.X R6, PT, PT, RZ, ~R6, RZ, P0, !PT ;  /* 0x80000006ff067210 */ /* 0x000fca00007fe4ff */
[----:B------:R-:W-:-:S04]  /*2480*/  IMAD.WIDE.U32 R12, P0, R13, R6, R12 ;  /* 0x000000060d0c7225 */ /* 0x000fc8000780000c */
[----:B------:R-:W-:Y:S01]  /*2490*/  IMAD.HI.U32 R9, P1, R7, R10, R12 ;  /* 0x0000000a07097227 */ /* 0x000fe2000782000c */
[----:B------:R-:W-:-:S03]  /*24a0*/  MOV R13, RZ ;  /* 0x000000ff000d7202 */ /* 0x000fc60000000f00 */
[CC--:B------:R-:W-:Y:S02]  /*24b0*/  IMAD R10, R7.reuse, R6.reuse, RZ ;  /* 0x00000006070a7224 */ /* 0x0c0fe400078e02ff */
[----:B------:R-:W-:-:S03]  /*24c0*/  IMAD.HI.U32 R6, R7, R6, RZ ;  /* 0x0000000607067227 */ /* 0x000fc600078e00ff */
[----:B------:R-:W-:Y:S01]  /*24d0*/  IADD3 R11, P2, PT, R10, R9, RZ ;  /* 0x000000090a0b7210 */ /* 0x000fe20007f5e0ff */
[----:B------:R-:W-:Y:S02]  /*24e0*/  IMAD.X R10, RZ, RZ, ~R5, P4 ;  /* 0x000000ffff0a7224 */ /* 0x000fe400020e0e05 */
[----:B------:R-:W-:Y:S02]  /*24f0*/  IMAD.X R6, R6, 0x1, R7, P0 ;  /* 0x0000000106067824 */ /* 0x000fe400000e0607 */
[----:B------:R-:W-:Y:S01]  /*2500*/  IMAD.HI.U32 R12, R11, R8, RZ ;  /* 0x000000080b0c7227 */ /* 0x000fe200078e00ff */
        /* <DEDUP_REMOVED lines=12> */
[C---:B------:R-:W-:Y:S01]  /*25d0*/  IMAD R10, R6.reuse, R15, R13 ;  /* 0x0000000f060a7224 */ /* 0x040fe200078e020d */
[----:B------:R-:W-:Y:S02]  /*25e0*/  IADD3 R13, P2, PT, R6, 0x1, RZ ;  /* 0x00000001060d7810 */ /* 0x000fe40007f5e0ff */
[-C--:B------:R-:W-:Y:S01]  /*25f0*/  ISETP.GE.U32.AND P0, PT, R8, R14.reuse, PT ;  /* 0x0000000e0800720c */ /* 0x080fe20003f06070 */
[----:B------:R-:W-:-:S05]  /*2600*/  IMAD R10, R7, R14, R10 ;  /* 0x0000000e070a7224 */ /* 0x000fca00078e020a */
[----:B------:R-:W-:Y:S02]  /*2610*/  IADD3.X R9, PT, PT, ~R10, R9, RZ, P1, !PT ;  /* 0x000000090a097210 */ /* 0x000fe40000ffe5ff */
[----:B------:R-:W-:Y:S02]  /*2620*/  IADD3 R11, P1, PT, R8, -R14, RZ ;  /* 0x8000000e080b7210 */ /* 0x000fe40007f3e0ff */
[----:B------:R-:W-:-:S03]  /*2630*/  ISETP.GE.U32.AND.EX P0, PT, R9, R15, PT, P0 ;  /* 0x0000000f0900720c */ /* 0x000fc60003f06100 */
[----:B------:R-:W-:Y:S01]  /*2640*/  IMAD.X R10, R9, 0x1, ~R15, P1 ;  /* 0x00000001090a7824 */ /* 0x000fe200008e0e0f */
[----:B------:R-:W-:Y:S01]  /*2650*/  SEL R11, R11, R8, P0 ;  /* 0x000000080b0b7207 */ /* 0x000fe20000000000 */
[----:B------:R-:W-:Y:S01]  /*2660*/  IMAD.X R8, RZ, RZ, R7, P2 ;  /* 0x000000ffff087224 */ /* 0x000fe200010e0607 */
[----:B------:R-:W-:Y:S02]  /*2670*/  SEL R13, R13, R6, P0 ;  /* 0x000000060d0d7207 */ /* 0x000fe40000000000 */
[----:B------:R-:W-:Y:S02]  /*2680*/  SEL R9, R10, R9, P0 ;  /* 0x000000090a097207 */ /* 0x000fe40000000000 */
[----:B------:R-:W-:Y:S02]  /*2690*/  ISETP.GE.U32.AND P1, PT, R11, R14, PT ;  /* 0x0000000e0b00720c */ /* 0x000fe40003f26070 */
[----:B------:R-:W-:Y:S02]  /*26a0*/  SEL R8, R8, R7, P0 ;  /* 0x0000000708087207 */ /* 0x000fe40000000000 */
[----:B------:R-:W-:-:S02]  /*26b0*/  IADD3 R6, P2, PT, R13, 0x1, RZ ;  /* 0x000000010d067810 */ /* 0x000fc40007f5e0ff */
[----:B------:R-:W-:Y:S02]  /*26c0*/  ISETP.GE.U32.AND.EX P0, PT, R9, R15, PT, P1 ;  /* 0x0000000f0900720c */ /* 0x000fe40003f06110 */
[-C--:B------:R-:W-:Y:S02]  /*26d0*/  IADD3.X R7, PT, PT, RZ, R8.reuse, RZ, P2, !PT ;  /* 0x00000008ff077210 */ /* 0x080fe400017fe4ff */
[----:B------:R-:W-:Y:S02]  /*26e0*/  SEL R6, R6, R13, P0 ;  /* 0x0000000d06067207 */ /* 0x000fe40000000000 */
[----:B------:R-:W-:Y:S02]  /*26f0*/  SEL R8, R7, R8, P0 ;  /* 0x0000000807087207 */ /* 0x000fe40000000000 */
[----:B------:R-:W-:Y:S02]  /*2700*/  IADD3 R7, P2, PT, RZ, -R6, RZ ;  /* 0x80000006ff077210 */ /* 0x000fe40007f5e0ff */
[----:B------:R-:W-:-:S02]  /*2710*/  ISETP.GE.AND P1, PT, R5, RZ, PT ;  /* 0x000000ff0500720c */ /* 0x000fc40003f26270 */
[----:B------:R-:W-:Y:S01]  /*2720*/  ISETP.NE.U32.AND P0, PT, R4, RZ, PT ;  /* 0x000000ff0400720c */ /* 0x000fe20003f05070 */
[----:B------:R-:W-:Y:S01]  /*2730*/  IMAD.X R5, RZ, RZ, ~R8, P2 ;  /* 0x000000ffff057224 */ /* 0x000fe200010e0e08 */
[----:B------:R-:W-:Y:S01]  /*2740*/  SEL R6, R7, R6, !P1 ;  /* 0x0000000607067207 */ /* 0x000fe20004800000 */
[----:B------:R-:W-:Y:S01]  /*2750*/  IMAD.MOV.U32 R4, RZ, RZ, R0 ;  /* 0x000000ffff047224 */ /* 0x000fe200078e0000 */
[----:B------:R-:W-:Y:S02]  /*2760*/  ISETP.NE.AND.EX P0, PT, R3, RZ, PT, P0 ;  /* 0x000000ff0300720c */ /* 0x000fe40003f05300 */
[----:B------:R-:W-:Y:S02]  /*2770*/  SEL R5, R5, R8, !P1 ;  /* 0x0000000805057207 */ /* 0x000fe40004800000 */
[----:B------:R-:W-:Y:S02]  /*2780*/  SEL R6, R6, 0xffffffff, P0 ;  /* 0xffffffff06067807 */ /* 0x000fe40000000000 */
[----:B------:R-:W-:Y:S01]  /*2790*/  SEL R7, R5, 0xffffffff, P0 ;  /* 0xffffffff05077807 */ /* 0x000fe20000000000 */
[----:B------:R-:W-:-:S04]  /*27a0*/  HFMA2 R5, -RZ, RZ, 0, 0 ;  /* 0x00000000ff057431 */ /* 0x000fc800000001ff */
[----:B------:R-:W-:Y:S05]  /*27b0*/  RET.REL.NODEC R4 `(_ZN2at6native30max_unpooling2d_forward_kernelIaEEvlPKT_PKllllllPS2_) ;  /* 0xffffffd804107950 */ /* 0x000fea0003c3ffff */
        .weak           $__internal_51_$__cuda_sm20_div_u64
        .type           $__internal_51_$__cuda_sm20_div_u64,@function
        .size           $__internal_51_$__cuda_sm20_div_u64,(.L_x_978 - $__internal_51_$__cuda_sm20_div_u64)
$__internal_51_$__cuda_sm20_div_u64:
        /* <DEDUP_REMOVED lines=15> */
[----:B------:R-:W-:Y:S01]  /*28b0*/  IMAD.HI.U32 R8, P1, R5, R13, R8 ;  /* 0x0000000d05087227 */ /* 0x000fe20007820008 */
[----:B------:R-:W-:-:S04]  /*28c0*/  IADD3.X R6, PT, PT, R15, R5, RZ, P0, !PT ;  /* 0x000000050f067210 */ /* 0x000fc800007fe4ff */
[----:B------:R-:W-:-:S04]  /*28d0*/  IADD3 R9, P2, PT, R11, R8, RZ ;  /* 0x000000080b097210 */ /* 0x000fc80007f5e0ff */
[----:B------:R-:W-:Y:S01]  /*28e0*/  IADD3.X R11, PT, PT, RZ, RZ, R6, P2, P1 ;  /* 0x000000ffff0b7210 */ /* 0x000fe200017e2406 */
[----:B------:R-:W-:-:S03]  /*28f0*/  IMAD.WIDE.U32 R4, R9, R2, RZ ;  /* 0x0000000209047225 */ /* 0x000fc600078e00ff */
[----:B------:R-:W-:Y:S01]  /*2900*/  IADD3 R13, P0, PT, RZ, -R4, RZ ;  /* 0x80000004ff0d7210 */ /* 0x000fe20007f1e0ff */
[----:B------:R-:W-:-:S04]  /*2910*/  IMAD R4, R11, R2, R5 ;  /* 0x000000020b047224 */ /* 0x000fc800078e0205 */
[----:B------:R-:W-:-:S04]  /*2920*/  IMAD.HI.U32 R8, R9, R13, RZ ;  /* 0x0000000d09087227 */ /* 0x000fc800078e00ff */
[----:B------:R-:W-:-:S04]  /*2930*/  IMAD.X R4, RZ, RZ, ~R4, P0 ;  /* 0x000000ffff047224 */ /* 0x000fc800000e0e04 */
[----:B------:R-:W-:-:S04]  /*2940*/  IMAD.WIDE.U32 R8, P0, R9, R4, R8 ;  /* 0x0000000409087225 */ /* 0x000fc80007800008 */
[C---:B------:R-:W-:Y:S02]  /*2950*/  IMAD R5, R11.reuse, R4, RZ ;  /* 0x000000040b057224 */ /* 0x040fe400078e02ff */
[----:B------:R-:W-:-:S04]  /*2960*/  IMAD.HI.U32 R6, P1, R11, R13, R8 ;  /* 0x0000000d0b067227 */ /* 0x000fc80007820008 */
[----:B------:R-:W-:Y:S01]  /*2970*/  IMAD.HI.U32 R4, R11, R4, RZ ;  /* 0x000000040b047227 */ /* 0x000fe200078e00ff */
[----:B------:R-:W-:Y:S02]  /*2980*/  IADD3 R6, P2, PT, R5, R6, RZ ;  /* 0x0000000605067210 */ /* 0x000fe40007f5e0ff */
[----:B------:R-:W-:Y:S01]  /*2990*/  MOV R5, RZ ;  /* 0x000000ff00057202 */ /* 0x000fe20000000f00 */
        /* <DEDUP_REMOVED lines=11> */
[-C--:B------:R-:W-:Y:S01]  /*2a50*/  IMAD R6, R11, R2.reuse, R5 ;  /* 0x000000020b067224 */ /* 0x080fe200078e0205 */
        /* <DEDUP_REMOVED lines=12> */
[----:B------:R-:W-:-:S02]  /*2b20*/  ISETP.GE.U32.AND P0, PT, R3, R2, PT ;  /* 0x000000020300720c */ /* 0x000fc40003f06070 */
[----:B------:R-:W-:Y:S02]  /*2b30*/  IADD3 R3, P2, PT, R4, 0x1, RZ ;  /* 0x0000000104037810 */ /* 0x000fe40007f5e0ff */
[----:B------:R-:W-:Y:S01]  /*2b40*/  ISETP.GE.U32.AND.EX P0, PT, R5, RZ, PT, P0 ;  /* 0x000000ff0500720c */ /* 0x000fe20003f06100 */
[----:B------:R-:W-:Y:S01]  /*2b50*/  IMAD.MOV.U32 R5, RZ, RZ, 0x0 ;  /* 0x00000000ff057424 */ /* 0x000fe200078e00ff */
[----:B------:R-:W-:Y:S01]  /*2b60*/  ISETP.NE.U32.AND P1, PT, R2, RZ, PT ;  /* 0x000000ff0200720c */ /* 0x000fe20003f25070 */
[----:B------:R-:W-:Y:S01]  /*2b70*/  IMAD.X R6, RZ, RZ, R11, P2 ;  /* 0x000000ffff067224 */ /* 0x000fe200010e060b */
[----:B------:R-:W-:Y:S02]  /*2b80*/  SEL R3, R3, R4, P0 ;  /* 0x0000000403037207 */ /* 0x000fe40000000000 */
[----:B------:R-:W-:Y:S02]  /*2b90*/  MOV R4, R0 ;  /* 0x0000000000047202 */ /* 0x000fe40000000f00 */
[----:B------:R-:W-:-:S02]  /*2ba0*/  ISETP.NE.AND.EX P1, PT, RZ, RZ, PT, P1 ;  /* 0x000000ffff00720c */ /* 0x000fc40003f25310 */
[----:B------:R-:W-:Y:S02]  /*2bb0*/  SEL R6, R6, R11, P0 ;  /* 0x0000000b06067207 */ /* 0x000fe40000000000 */
[----:B------:R-:W-:Y:S02]  /*2bc0*/  SEL R3, R3, 0xffffffff, P1 ;  /* 0xffffffff03037807 */ /* 0x000fe40000800000 */
[----:B------:R-:W-:Y:S01]  /*2bd0*/  SEL R6, R6, 0xffffffff, P1 ;  /* 0xffffffff06067807 */ /* 0x000fe20000800000 */
[----:B------:R-:W-:Y:S06]  /*2be0*/  RET.REL.NODEC R4 `(_ZN2at6native30max_unpooling2d_forward_kernelIaEEvlPKT_PKllllllPS2_) ;  /* 0xffffffd404047950 */ /* 0x000fec0003c3ffff */
.L_x_885:
        /* <DEDUP_REMOVED lines=9> */
.L_x_978:


//--------------------- .text._ZN2at6native30max_unpooling2d_forward_kernelIhEEvlPKT_PKllllllPS2_ --------------------------
	.section	.text._ZN2at6native30max_unpooling2d_forward_kernelIhEEvlPKT_PKllllllPS2_,"ax",@progbits
	.align	128
        .global         _ZN2at6native30max_unpooling2d_forward_kernelIhEEvlPKT_PKllllllPS2_
        .type           _ZN2at6native30max_unpooling2d_forward_kernelIhEEvlPKT_PKllllllPS2_,@function
        .size           _ZN2at6native30max_unpooling2d_forward_kernelIhEEvlPKT_PKllllllPS2_,(.L_x_980 - _ZN2at6native30max_unpooling2d_forward_kernelIhEEvlPKT_PKllllllPS2_)
        .other          _ZN2at6native30max_unpooling2d_forward_kernelIhEEvlPKT_PKllllllPS2_,@"STO_CUDA_ENTRY STV_DEFAULT"
_ZN2at6native30max_unpooling2d_forward_kernelIhEEvlPKT_PKllllllPS2_:
.text._ZN2at6native30max_unpooling2d_forward_kernelIhEEvlPKT_PKllllllPS2_:
        /* <DEDUP_REMOVED lines=50> */
.L_x_887:
[----:B------:R-:W-:-:S07]  /*0320*/  MOV R0, 0x340 ;  /* 0x0000034000007802 */ /* 0x000fce0000000f00 */
[----:B------:R-:W-:Y:S05]  /*0330*/  CALL.REL.NOINC `($__internal_53_$__cuda_sm20_div_u64) ;  /* 0x0000002400207944 */ /* 0x000fea0003c00000 */
[----:B------:R-:W-:Y:S02]  /*0340*/  IMAD.MOV.U32 R4, RZ, RZ, R3 ;  /* 0x000000ffff047224 */ /* 0x000fe400078e0003 */
[----:B------:R-:W-:-:S07]  /*0350*/  IMAD.MOV.U32 R5, RZ, RZ, R6 ;  /* 0x000000ffff057224 */ /* 0x000fce00078e0006 */
.L_x_888:
[----:B------:R-:W-:Y:S05]  /*0360*/  BSYNC.RECONVERGENT B0 ;  /* 0x0000000000007941 */ /* 0x000fea0003800200 */
.L_x_886:
        /* <DEDUP_REMOVED lines=49> */
.L_x_892:
[----:B------:R-:W1:Y:S01]  /*0680*/  LDCU.64 UR4, c[0x0][0x3a8] ;  /* 0x00007500ff0477ac */ /* 0x000e620008000a00 */
[----:B------:R-:W-:Y:S01]  /*0690*/  IMAD.MOV.U32 R8, RZ, RZ, R23 ;  /* 0x000000ffff087224 */ /* 0x000fe200078e0017 */
[----:B------:R-:W-:Y:S02]  /*06a0*/  MOV R5, R19 ;  /* 0x0000001300057202 */ /* 0x000fe40000000f00 */
[----:B------:R-:W-:Y:S01]  /*06b0*/  MOV R0, 0x6f0 ;  /* 0x000006f000007802 */ /* 0x000fe20000000f00 */
[----:B-1----:R-:W-:Y:S02]  /*06c0*/  IMAD.U32 R4, RZ, RZ, UR4 ;  /* 0x00000004ff047e24 */ /* 0x002fe4000f8e00ff */
[----:B------:R-:W-:-:S07]  /*06d0*/  IMAD.U32 R3, RZ, RZ, UR5 ;  /* 0x00000005ff037e24 */ /* 0x000fce000f8e00ff */
[----:B0---4-:R-:W-:Y:S05]  /*06e0*/  CALL.REL.NOINC `($__internal_52_$__cuda_sm20_div_s64) ;  /* 0x0000001800e47944 */ /* 0x011fea0003c00000 */
.L_x_893:
[----:B0---4-:R-:W-:Y:S05]  /*06f0*/  BSYNC.RECONVERGENT B0 ;  /* 0x0000000000007941 */ /* 0x011fea0003800200 */
.L_x_891:
        /* <DEDUP_REMOVED lines=26> */
.L_x_895:
[----:B------:R-:W0:Y:S01]  /*08a0*/  LDCU.64 UR4, c[0x0][0x3a0] ;  /* 0x00007400ff0477ac */ /* 0x000e220008000a00 */
[----:B------:R-:W-:Y:S01]  /*08b0*/  IMAD.MOV.U32 R8, RZ, RZ, R6 ;  /* 0x000000ffff087224 */ /* 0x000fe200078e0006 */
[----:B------:R-:W-:Y:S01]  /*08c0*/  MOV R0, 0x910 ;  /* 0x0000091000007802 */ /* 0x000fe20000000f00 */
[----:B------:R-:W-:Y:S02]  /*08d0*/  IMAD.MOV.U32 R5, RZ, RZ, R7 ;  /* 0x000000ffff057224 */ /* 0x000fe400078e0007 */
[----:B0-----:R-:W-:Y:S01]  /*08e0*/  IMAD.U32 R4, RZ, RZ, UR4 ;  /* 0x00000004ff047e24 */ /* 0x001fe2000f8e00ff */
[----:B------:R-:W-:-:S07]  /*08f0*/  MOV R3, UR5 ;  /* 0x0000000500037c02 */ /* 0x000fce0008000f00 */
[----:B------:R-:W-:Y:S05]  /*0900*/  CALL.REL.NOINC `($__internal_52_$__cuda_sm20_div_s64) ;  /* 0x00000018005c7944 */ /* 0x000fea0003c00000 */
[----:B------:R-:W-:Y:S02]  /*0910*/  IMAD.MOV.U32 R16, RZ, RZ, R6 ;  /* 0x000000ffff107224 */ /* 0x000fe400078e0006 */
[----:B------:R-:W-:-:S07]  /*0920*/  IMAD.MOV.U32 R17, RZ, RZ, R7 ;  /* 0x000000ffff117224 */ /* 0x000fce00078e0007 */
.L_x_896:
[----:B------:R-:W-:Y:S05]  /*0930*/  BSYNC.RECONVERGENT B0 ;  /* 0x0000000000007941 */ /* 0x000fea0003800200 */
.L_x_894:
        /* <DEDUP_REMOVED lines=29> */
.L_x_898:
[----:B------:R-:W0:Y:S01]  /*0b10*/  LDCU.64 UR4, c[0x0][0x398] ;  /* 0x00007300ff0477ac */ /* 0x000e220008000a00 */
[----:B------:R-:W-:Y:S01]  /*0b20*/  IMAD.MOV.U32 R8, RZ, RZ, R16 ;  /* 0x000000ffff087224 */ /* 0x000fe200078e0010 */
[----:B------:R-:W-:Y:S02]  /*0b30*/  MOV R5, R17 ;  /* 0x0000001100057202 */ /* 0x000fe40000000f00 */
[----:B------:R-:W-:Y:S01]  /*0b40*/  MOV R0, 0xb80 ;  /* 0x00000b8000007802 */ /* 0x000fe20000000f00 */
[----:B0-----:R-:W-:Y:S02]  /*0b50*/  IMAD.U32 R4, RZ, RZ, UR4 ;  /* 0x00000004ff047e24 */ /* 0x001fe4000f8e00ff */
[----:B------:R-:W-:-:S07]  /*0b60*/  IMAD.U32 R3, RZ, RZ, UR5 ;  /* 0x00000005ff037e24 */ /* 0x000fce000f8e00ff */
[----:B------:R-:W-:Y:S05]  /*0b70*/  CALL.REL.NOINC `($__internal_52_$__cuda_sm20_div_s64) ;  /* 0x0000001400c07944 */ /* 0x000fea0003c00000 */
[----:B------:R-:W0:Y:S01]  /*0b80*/  LDCU UR4, c[0x0][0x398] ;  /* 0x00007300ff0477ac */ /* 0x000e220008000800 */
[--C-:B------:R-:W-:Y:S02]  /*0b90*/  IMAD.MOV R17, RZ, RZ, -R6.reuse ;  /* 0x000000ffff117224 */ /* 0x100fe400078e0a06 */
[----:B------:R-:W-:Y:S02]  /*0ba0*/  IMAD.MOV.U32 R0, RZ, RZ, R6 ;  /* 0x000000ffff007224 */ /* 0x000fe400078e0006 */
[----:B0-----:R-:W-:-:S04]  /*0bb0*/  IMAD.U32 R3, RZ, RZ, UR4 ;  /* 0x00000004ff037e24 */ /* 0x001fc8000f8e00ff */
[----:B------:R-:W-:-:S07]  /*0bc0*/  IMAD R17, R17, R3, R16 ;  /* 0x0000000311117224 */ /* 0x000fce00078e0210 */
.L_x_899:
[----:B------:R-:W-:Y:S05]  /*0bd0*/  BSYNC.RECONVERGENT B0 ;  /* 0x0000000000007941 */ /* 0x000fea0003800200 */
.L_x_897:
        /* <DEDUP_REMOVED lines=40> */
.L_x_901:
[----:B------:R-:W-:Y:S05]  /*0e60*/  BSYNC.RECONVERGENT B7 ;  /* 0x0000000000077941 */ /* 0x000fea0003800200 */
.L_x_900:
        /* <DEDUP_REMOVED lines=10> */
.L_x_890:
[----:B0---4-:R-:W-:Y:S05]  /*0f10*/  BSYNC.RECONVERGENT B6 ;  /* 0x0000000000067941 */ /* 0x011fea0003800200 */
.L_x_889:
[----:B------:R-:W-:-:S04]  /*0f20*/  ISETP.NE.U32.AND P0, PT, R22, RZ, PT ;  /* 0x000000ff1600720c */ /* 0x000fc80003f05070 */
[----:B------:R-:W-:-:S13]  /*0f30*/  ISETP.NE.AND.EX P0, PT, R18, RZ, PT, P0 ;  /* 0x000000ff1200720c */ /* 0x000fda0003f05300 */
[----:B------:R-:W-:Y:S05]  /*0f40*/  @!P0 EXIT ;  /* 0x000000000000894d */ /* 0x000fea0003800000 */
[----:B------:R-:W-:Y:S01]  /*0f50*/  BSSY.RECONVERGENT B6, `(.L_x_902) ;  /* 0x0000131000067945 */ /* 0x000fe20003800200 */
.L_x_925:
        /* <DEDUP_REMOVED lines=25> */
.L_x_904:
[----:B------:R-:W0:Y:S01]  /*10f0*/  LDCU.64 UR4, c[0x0][0x3a8] ;  /* 0x00007500ff0477ac */ /* 0x000e220008000a00 */
[----:B------:R-:W-:Y:S02]  /*1100*/  MOV R8, R23 ;  /* 0x0000001700087202 */ /* 0x000fe40000000f00 */
[----:B-1----:R-:W-:Y:S02]  /*1110*/  MOV R5, R18 ;  /* 0x0000001200057202 */ /* 0x002fe40000000f00 */
[----:B------:R-:W-:Y:S01]  /*1120*/  MOV R0, 0x1160 ;  /* 0x0000116000007802 */ /* 0x000fe20000000f00 */
[----:B0-----:R-:W-:Y:S02]  /*1130*/  IMAD.U32 R4, RZ, RZ, UR4 ;  /* 0x00000004ff047e24 */ /* 0x001fe4000f8e00ff */
[----:B------:R-:W-:-:S07]  /*1140*/  IMAD.U32 R3, RZ, RZ, UR5 ;  /* 0x00000005ff037e24 */ /* 0x000fce000f8e00ff */
[----:B------:R-:W-:Y:S05]  /*1150*/  CALL.REL.NOINC `($__internal_52_$__cuda_sm20_div_s64) ;  /* 0x0000001000487944 */ /* 0x000fea0003c00000 */
.L_x_905:
[----:B------:R-:W-:Y:S05]  /*1160*/  BSYNC.RECONVERGENT B0 ;  /* 0x0000000000007941 */ /* 0x000fea0003800200 */
.L_x_903:
        /* <DEDUP_REMOVED lines=24> */
.L_x_907:
[----:B------:R-:W0:Y:S01]  /*12f0*/  LDCU.64 UR4, c[0x0][0x3a0] ;  /* 0x00007400ff0477ac */ /* 0x000e220008000a00 */
[----:B------:R-:W-:Y:S01]  /*1300*/  MOV R8, R6 ;  /* 0x0000000600087202 */ /* 0x000fe20000000f00 */
[----:B------:R-:W-:Y:S01]  /*1310*/  IMAD.MOV.U32 R5, RZ, RZ, R7 ;  /* 0x000000ffff057224 */ /* 0x000fe200078e0007 */
[----:B------:R-:W-:Y:S01]  /*1320*/  MOV R0, 0x1360 ;  /* 0x0000136000007802 */ /* 0x000fe20000000f00 */
[----:B0-----:R-:W-:Y:S01]  /*1330*/  IMAD.U32 R4, RZ, RZ, UR4 ;  /* 0x00000004ff047e24 */ /* 0x001fe2000f8e00ff */
[----:B------:R-:W-:-:S07]  /*1340*/  MOV R3, UR5 ;  /* 0x0000000500037c02 */ /* 0x000fce0008000f00 */
[----:B------:R-:W-:Y:S05]  /*1350*/  CALL.REL.NOINC `($__internal_52_$__cuda_sm20_div_s64) ;  /* 0x0000000c00c87944 */ /* 0x000fea0003c00000 */
[----:B------:R-:W-:Y:S02]  /*1360*/  IMAD.MOV.U32 R20, RZ, RZ, R6 ;  /* 0x000000ffff147224 */ /* 0x000fe400078e0006 */
[----:B------:R-:W-:-:S07]  /*1370*/  IMAD.MOV.U32 R21, RZ, RZ, R7 ;  /* 0x000000ffff157224 */ /* 0x000fce00078e0007 */
.L_x_908:
[----:B------:R-:W-:Y:S05]  /*1380*/  BSYNC.RECONVERGENT B0 ;  /* 0x0000000000007941 */ /* 0x000fea0003800200 */
.L_x_906:
        /* <DEDUP_REMOVED lines=26> */
.L_x_910:
[----:B------:R-:W0:Y:S01]  /*1530*/  LDCU.64 UR4, c[0x0][0x398] ;  /* 0x00007300ff0477ac */ /* 0x000e220008000a00 */
[----:B------:R-:W-:Y:S02]  /*1540*/  MOV R8, R20 ;  /* 0x0000001400087202 */ /* 0x000fe40000000f00 */
[----:B------:R-:W-:Y:S02]  /*1550*/  MOV R5, R21 ;  /* 0x0000001500057202 */ /* 0x000fe40000000f00 */
[----:B------:R-:W-:Y:S01]  /*1560*/  MOV R0, 0x15a0 ;  /* 0x000015a000007802 */ /* 0x000fe20000000f00 */
[----:B0-----:R-:W-:Y:S02]  /*1570*/  IMAD.U32 R4, RZ, RZ, UR4 ;  /* 0x00000004ff047e24 */ /* 0x001fe4000f8e00ff */
[----:B------:R-:W-:-:S07]  /*1580*/  IMAD.U32 R3, RZ, RZ, UR5 ;  /* 0x00000005ff037e24 */ /* 0x000fce000f8e00ff */
[----:B------:R-:W-:Y:S05]  /*1590*/  CALL.REL.NOINC `($__internal_52_$__cuda_sm20_div_s64) ;  /* 0x0000000c00387944 */ /* 0x000fea0003c00000 */
[----:B------:R-:W-:Y:S01]  /*15a0*/  IMAD.MOV R3, RZ, RZ, -R6 ;  /* 0x000000ffff037224 */ /* 0x000fe200078e0a06 */
[----:B------:R-:W-:Y:S01]  /*15b0*/  MOV R0, R6 ;  /* 0x0000000600007202 */ /* 0x000fe20000000f00 */
[----:B------:R-:W-:-:S04]  /*15c0*/  IMAD.U32 R5, RZ, RZ, UR41 ;  /* 0x00000029ff057e24 */ /* 0x000fc8000f8e00ff */
[----:B------:R-:W-:-:S07]  /*15d0*/  IMAD R6, R3, R5, R20 ;  /* 0x0000000503067224 */ /* 0x000fce00078e0214 */
.L_x_911:
[----:B------:R-:W-:Y:S05]  /*15e0*/  BSYNC.RECONVERGENT B0 ;  /* 0x0000000000007941 */ /* 0x000fea0003800200 */
.L_x_909:
        /* <DEDUP_REMOVED lines=36> */
.L_x_913:
[----:B------:R-:W-:Y:S05]  /*1830*/  BSYNC.RECONVERGENT B7 ;  /* 0x0000000000077941 */ /* 0x000fea0003800200 */
.L_x_912:
        /* <DEDUP_REMOVED lines=33> */
.L_x_915:
[----:B------:R-:W1:Y:S01]  /*1a50*/  LDCU.64 UR4, c[0x0][0x3a8] ;  /* 0x00007500ff0477ac */ /* 0x000e620008000a00 */
[----:B------:R-:W-:Y:S01]  /*1a60*/  IMAD.MOV.U32 R8, RZ, RZ, R23 ;  /* 0x000000ffff087224 */ /* 0x000fe200078e0017 */
[----:B------:R-:W-:Y:S01]  /*1a70*/  MOV R0, 0x1ac0 ;  /* 0x00001ac000007802 */ /* 0x000fe20000000f00 */
[----:B0-----:R-:W-:Y:S02]  /*1a80*/  IMAD.MOV.U32 R5, RZ, RZ, R18 ;  /* 0x000000ffff057224 */ /* 0x001fe400078e0012 */
[----:B-1----:R-:W-:Y:S01]  /*1a90*/  IMAD.U32 R4, RZ, RZ, UR4 ;  /* 0x00000004ff047e24 */ /* 0x002fe2000f8e00ff */
[----:B------:R-:W-:-:S07]  /*1aa0*/  MOV R3, UR5 ;  /* 0x0000000500037c02 */ /* 0x000fce0008000f00 */
[----:B------:R-:W-:Y:S05]  /*1ab0*/  CALL.REL.NOINC `($__internal_52_$__cuda_sm20_div_s64) ;  /* 0x0000000400f07944 */ /* 0x000fea0003c00000 */
.L_x_916:
[----:B------:R-:W-:Y:S05]  /*1ac0*/  BSYNC.RECONVERGENT B0 ;  /* 0x0000000000007941 */ /* 0x000fea0003800200 */
.L_x_914:
        /* <DEDUP_REMOVED lines=24> */
.L_x_918:
[----:B------:R-:W0:Y:S01]  /*1c50*/  LDCU.64 UR4, c[0x0][0x3a0] ;  /* 0x00007400ff0477ac */ /* 0x000e220008000a00 */
[----:B------:R-:W-:Y:S01]  /*1c60*/  IMAD.MOV.U32 R8, RZ, RZ, R6 ;  /* 0x000000ffff087224 */ /* 0x000fe200078e0006 */
[----:B------:R-:W-:Y:S01]  /*1c70*/  MOV R0, 0x1cc0 ;  /* 0x00001cc000007802 */ /* 0x000fe20000000f00 */
[----:B------:R-:W-:Y:S01]  /*1c80*/  IMAD.MOV.U32 R5, RZ, RZ, R7 ;  /* 0x000000ffff057224 */ /* 0x000fe200078e0007 */
[----:B0-----:R-:W-:Y:S01]  /*1c90*/  MOV R4, UR4 ;  /* 0x0000000400047c02 */ /* 0x001fe20008000f00 */
[----:B------:R-:W-:-:S07]  /*1ca0*/  IMAD.U32 R3, RZ, RZ, UR5 ;  /* 0x00000005ff037e24 */ /* 0x000fce000f8e00ff */
[----:B------:R-:W-:Y:S05]  /*1cb0*/  CALL.REL.NOINC `($__internal_52_$__cuda_sm20_div_s64) ;  /* 0x0000000400707944 */ /* 0x000fea0003c00000 */
[----:B------:R-:W-:Y:S01]  /*1cc0*/  IMAD.MOV.U32 R20, RZ, RZ, R6 ;  /* 0x000000ffff147224 */ /* 0x000fe200078e0006 */
[----:B------:R-:W-:-:S07]  /*1cd0*/  MOV R21, R7 ;  /* 0x0000000700157202 */ /* 0x000fce0000000f00 */
.L_x_919:
[----:B------:R-:W-:Y:S05]  /*1ce0*/  BSYNC.RECONVERGENT B0 ;  /* 0x0000000000007941 */ /* 0x000fea0003800200 */
.L_x_917:
        /* <DEDUP_REMOVED lines=26> */
.L_x_921:
[----:B------:R-:W0:Y:S01]  /*1e90*/  LDCU.64 UR4, c[0x0][0x398] ;  /* 0x00007300ff0477ac */ /* 0x000e220008000a00 */
[----:B------:R-:W-:Y:S01]  /*1ea0*/  IMAD.MOV.U32 R8, RZ, RZ, R20 ;  /* 0x000000ffff087224 */ /* 0x000fe200078e0014 */
[----:B------:R-:W-:Y:S01]  /*1eb0*/  MOV R0, 0x1f00 ;  /* 0x00001f0000007802 */ /* 0x000fe20000000f00 */
[----:B------:R-:W-:Y:S02]  /*1ec0*/  IMAD.MOV.U32 R5, RZ, RZ, R21 ;  /* 0x000000ffff057224 */ /* 0x000fe400078e0015 */
[----:B0-----:R-:W-:Y:S01]  /*1ed0*/  IMAD.U32 R4, RZ, RZ, UR4 ;  /* 0x00000004ff047e24 */ /* 0x001fe2000f8e00ff */
[----:B------:R-:W-:-:S07]  /*1ee0*/  MOV R3, UR5 ;  /* 0x0000000500037c02 */ /* 0x000fce0008000f00 */
[----:B------:R-:W-:Y:S05]  /*1ef0*/  CALL.REL.NOINC `($__internal_52_$__cuda_sm20_div_s64) ;  /* 0x0000000000e07944 */ /* 0x000fea0003c00000 */
[----:B------:R-:W-:Y:S01]  /*1f00*/  MOV R5, UR41 ;  /* 0x0000002900057c02 */ /* 0x000fe20008000f00 */
[--C-:B------:R-:W-:Y:S02]  /*1f10*/  IMAD.MOV R3, RZ, RZ, -R6.reuse ;  /* 0x000000ffff037224 */ /* 0x100fe400078e0a06 */
[----:B------:R-:W-:Y:S02]  /*1f20*/  IMAD.MOV.U32 R0, RZ, RZ, R6 ;  /* 0x000000ffff007224 */ /* 0x000fe400078e0006 */
[----:B------:R-:W-:-:S07]  /*1f30*/  IMAD R6, R3, R5, R20 ;  /* 0x0000000503067224 */ /* 0x000fce00078e0214 */
.L_x_922:
[----:B------:R-:W-:Y:S05]  /*1f40*/  BSYNC.RECONVERGENT B0 ;  /* 0x0000000000007941 */ /* 0x000fea0003800200 */
.L_x_920:
        /* <DEDUP_REMOVED lines=37> */
.L_x_924:
[----:B------:R-:W-:Y:S05]  /*21a0*/  BSYNC.RECONVERGENT B7 ;  /* 0x0000000000077941 */ /* 0x000fea0003800200 */
.L_x_923:
        /* <DEDUP_REMOVED lines=12> */
.L_x_902:
[----:B------:R-:W-:Y:S05]  /*2270*/  EXIT ;  /* 0x000000000000794d */ /* 0x000fea0003800000 */
        .weak           $__internal_52_$__cuda_sm20_div_s64
        .type           $__internal_52_$__cuda_sm20_div_s64,@function
        .size           $__internal_52_$__cuda_sm20_div_s64,($__internal_53_$__cuda_sm20_div_u64 - $__internal_52_$__cuda_sm20_div_s64)
$__internal_52_$__cuda_sm20_div_s64:
        /* <DEDUP_REMOVED lines=83> */
[----:B------:R-:W-:Y:S05]  /*27b0*/  RET.REL.NODEC R4 `(_ZN2at6native30max_unpooling2d_forward_kernelIhEEvlPKT_PKllllllPS2_) ;  /* 0xffffffd804107950 */ /* 0x000fea0003c3ffff */
        .weak           $__internal_53_$__cuda_sm20_div_u64
        .type           $__internal_53_$__cuda_sm20_div_u64,@function
        .size           $__internal_53_$__cuda_sm20_div_u64,(.L_x_980 - $__internal_53_$__cuda_sm20_div_u64)
$__internal_53_$__cuda_sm20_div_u64:
        /* <DEDUP_REMOVED lines=66> */
[----:B------:R-:W-:Y:S06]  /*2be0*/  RET.REL.NODEC R4 `(_ZN2at6native30max_unpooling2d_forward_kernelIhEEvlPKT_PKllllllPS2_) ;  /* 0xffffffd404047950 */ /* 0x000fec0003c3ffff */
.L_x_926:
        /* <DEDUP_REMOVED lines=9> */
.L_x_980:


//--------------------- .nv.global.init           --------------------------
	.section	.nv.global.init,"aw",@progbits
.nv.global.init:
	.type		__unnamed_1,@object
	.size		__unnamed_1,(__unnamed_17 - __unnamed_1)
__unnamed_1:
        /*0000*/ 	.byte	0x6d, 0x61, 0x78, 0x5f, 0x75, 0x6e, 0x70, 0x6f, 0x6f, 0x6c, 0x69, 0x6e, 0x67, 0x32, 0x64, 0x5f
        /*0010*/ 	.byte	0x66, 0x6f, 0x72, 0x77, 0x61, 0x72, 0x64, 0x5f, 0x6b, 0x65, 0x72, 0x6e, 0x65, 0x6c, 0x00
	.type		__unnamed_17,@object
	.size		__unnamed_17,(__unnamed_9 - __unnamed_17)
__unnamed_17:
        /*001f*/ 	.byte	0x6d, 0x61, 0x78, 0x5f, 0x75, 0x6e, 0x70, 0x6f, 0x6f, 0x6c, 0x69, 0x6e, 0x67, 0x33, 0x64, 0x5f
        /*002f*/ 	.byte	0x66, 0x6f, 0x72, 0x77, 0x61, 0x72, 0x64, 0x5f, 0x6b, 0x65, 0x72, 0x6e, 0x65, 0x6c, 0x00
	.type		__unnamed_9,@object
	.size		__unnamed_9,(__unnamed_5 - __unnamed_9)
__unnamed_9:
        /*003e*/ 	.byte	0x6d, 0x61, 0x78, 0x5f, 0x75, 0x6e, 0x70, 0x6f, 0x6f, 0x6c, 0x69, 0x6e, 0x67, 0x32, 0x64, 0x5f
        /*004e*/ 	.byte	0x66, 0x6f, 0x72, 0x77, 0x61, 0x72, 0x64, 0x5f, 0x6b, 0x65, 0x72, 0x6e, 0x65, 0x6c, 0x00
	.type		__unnamed_5,@object
	.size		__unnamed_5,(__unnamed_13 - __unnamed_5)
__unnamed_5:
        /*005d*/ 	.byte	0x6d, 0x61, 0x78, 0x5f, 0x75, 0x6e, 0x70, 0x6f, 0x6f, 0x6c, 0x69, 0x6e, 0x67, 0x32, 0x64, 0x5f
        /*006d*/ 	.byte	0x66, 0x6f, 0x72, 0x77, 0x61, 0x72, 0x64, 0x5f, 0x6b, 0x65, 0x72, 0x6e, 0x65, 0x6c, 0x00
	.type		__unnamed_13,@object
	.size		__unnamed_13,(__unnamed_3 - __unnamed_13)
__unnamed_13:
        /*007c*/ 	.byte	0x6d, 0x61, 0x78, 0x5f, 0x75, 0x6e, 0x70, 0x6f, 0x6f, 0x6c, 0x69, 0x6e, 0x67, 0x33, 0x64, 0x5f
        /*008c*/ 	.byte	0x66, 0x6f, 0x72, 0x77, 0x61, 0x72, 0x64, 0x5f, 0x6b, 0x65, 0x72, 0x6e, 0x65, 0x6c, 0x00
	.type		__unnamed_3,@object
	.size		__unnamed_3,(__unnamed_11 - __unnamed_3)
__unnamed_3:
        /*009b*/ 	.byte	0x6d, 0x61, 0x78, 0x5f, 0x75, 0x6e, 0x70, 0x6f, 0x6f, 0x6c, 0x69, 0x6e, 0x67, 0x32, 0x64, 0x5f
        /*00ab*/ 	.byte	0x66, 0x6f, 0x72, 0x77, 0x61, 0x72, 0x64, 0x5f, 0x6b, 0x65, 0x72, 0x6e, 0x65, 0x6c, 0x00
	.type		__unnamed_11,@object
	.size		__unnamed_11,(__unnamed_15 - __unnamed_11)
__unnamed_11:
        /*00ba*/ 	.byte	0x6d, 0x61, 0x78, 0x5f, 0x75, 0x6e, 0x70, 0x6f, 0x6f, 0x6c, 0x69, 0x6e, 0x67, 0x33, 0x64, 0x5f
        /*00ca*/ 	.byte	0x66, 0x6f, 0x72, 0x77, 0x61, 0x72, 0x64, 0x5f, 0x6b, 0x65, 0x72, 0x6e, 0x65, 0x6c, 0x00
	.type		__unnamed_15,@object
	.size		__unnamed_15,(__unnamed_7 - __unnamed_15)
__unnamed_15:
        /*00d9*/ 	.byte	0x6d, 0x61, 0x78, 0x5f, 0x75, 0x6e, 0x70, 0x6f, 0x6f, 0x6c, 0x69, 0x6e, 0x67, 0x33, 0x64, 0x5f
        /*00e9*/ 	.byte	0x66, 0x6f, 0x72, 0x77, 0x61, 0x72, 0x64, 0x5f, 0x6b, 0x65, 0x72, 0x6e, 0x65, 0x6c, 0x00
	.type		__unnamed_7,@object
	.size		__unnamed_7,(__unnamed_4 - __unnamed_7)
__unnamed_7:
        /*00f8*/ 	.byte	0x6d, 0x61, 0x78, 0x5f, 0x75, 0x6e, 0x70, 0x6f, 0x6f, 0x6c, 0x69, 0x6e, 0x67, 0x32, 0x64, 0x5f
        /*0108*/ 	.byte	0x66, 0x6f, 0x72, 0x77, 0x61, 0x72, 0x64, 0x5f, 0x6b, 0x65, 0x72, 0x6e, 0x65, 0x6c, 0x00
	.type		__unnamed_4,@object
	.size		__unnamed_4,(__unnamed_12 - __unnamed_4)
__unnamed_4:
        /*0117*/ 	.byte	0x6d, 0x61, 0x78, 0x5f, 0x75, 0x6e, 0x70, 0x6f, 0x6f, 0x6c, 0x69, 0x6e, 0x67, 0x32, 0x64, 0x5f
        /*0127*/ 	.byte	0x66, 0x6f, 0x72, 0x77, 0x61, 0x72, 0x64, 0x5f, 0x6b, 0x65, 0x72, 0x6e, 0x65, 0x6c, 0x00
	.type		__unnamed_12,@object
	.size		__unnamed_12,(__unnamed_16 - __unnamed_12)
__unnamed_12:
        /*0136*/ 	.byte	0x6d, 0x61, 0x78, 0x5f, 0x75, 0x6e, 0x70, 0x6f, 0x6f, 0x6c, 0x69, 0x6e, 0x67, 0x33, 0x64, 0x5f
        /*0146*/ 	.byte	0x66, 0x6f, 0x72, 0x77, 0x61, 0x72, 0x64, 0x5f, 0x6b, 0x65, 0x72, 0x6e, 0x65, 0x6c, 0x00
	.type		__unnamed_16,@object
	.size		__unnamed_16,(__unnamed_8 - __unnamed_16)
__unnamed_16:
        /*0155*/ 	.byte	0x6d, 0x61, 0x78, 0x5f, 0x75, 0x6e, 0x70, 0x6f, 0x6f, 0x6c, 0x69, 0x6e, 0x67, 0x33, 0x64, 0x5f
        /*0165*/ 	.byte	0x66, 0x6f, 0x72, 0x77, 0x61, 0x72, 0x64, 0x5f, 0x6b, 0x65, 0x72, 0x6e, 0x65, 0x6c, 0x00
	.type		__unnamed_8,@object
	.size		__unnamed_8,(__unnamed_2 - __unnamed_8)
__unnamed_8:
        /*0174*/ 	.byte	0x6d, 0x61, 0x78, 0x5f, 0x75, 0x6e, 0x70, 0x6f, 0x6f, 0x6c, 0x69, 0x6e, 0x67, 0x32, 0x64, 0x5f
        /*0184*/ 	.byte	0x66, 0x6f, 0x72, 0x77, 0x61, 0x72, 0x64, 0x5f, 0x6b, 0x65, 0x72, 0x6e, 0x65, 0x6c, 0x00
	.type		__unnamed_2,@object
	.size		__unnamed_2,(__unnamed_18 - __unnamed_2)
__unnamed_2:
        /*0193*/ 	.byte	0x6d, 0x61, 0x78, 0x5f, 0x75, 0x6e, 0x70, 0x6f, 0x6f, 0x6c, 0x69, 0x6e, 0x67, 0x32, 0x64, 0x5f
        /*01a3*/ 	.byte	0x66, 0x6f, 0x72, 0x77, 0x61, 0x72, 0x64, 0x5f, 0x6b, 0x65, 0x72, 0x6e, 0x65, 0x6c, 0x00
	.type		__unnamed_18,@object
	.size		__unnamed_18,(__unnamed_10 - __unnamed_18)
__unnamed_18:
        /*01b2*/ 	.byte	0x6d, 0x61, 0x78, 0x5f, 0x75, 0x6e, 0x70, 0x6f, 0x6f, 0x6c, 0x69, 0x6e, 0x67, 0x33, 0x64, 0x5f
        /*01c2*/ 	.byte	0x66, 0x6f, 0x72, 0x77, 0x61, 0x72, 0x64, 0x5f, 0x6b, 0x65, 0x72, 0x6e, 0x65, 0x6c, 0x00
	.type		__unnamed_10,@object
	.size		__unnamed_10,(__unnamed_14 - __unnamed_10)
__unnamed_10:
        /*01d1*/ 	.byte	0x6d, 0x61, 0x78, 0x5f, 0x75, 0x6e, 0x70, 0x6f, 0x6f, 0x6c, 0x69, 0x6e, 0x67, 0x33, 0x64, 0x5f
        /*01e1*/ 	.byte	0x66, 0x6f, 0x72, 0x77, 0x61, 0x72, 0x64, 0x5f, 0x6b, 0x65, 0x72, 0x6e, 0x65, 0x6c, 0x00
	.type		__unnamed_14,@object
	.size		__unnamed_14,(__unnamed_6 - __unnamed_14)
__unnamed_14:
        /*01f0*/ 	.byte	0x6d, 0x61, 0x78, 0x5f, 0x75, 0x6e, 0x70, 0x6f, 0x6f, 0x6c, 0x69, 0x6e, 0x67, 0x33, 0x64, 0x5f
        /*0200*/ 	.byte	0x66, 0x6f, 0x72, 0x77, 0x61, 0x72, 0x64, 0x5f, 0x6b, 0x65, 0x72, 0x6e, 0x65, 0x6c, 0x00
	.type		__unnamed_6,@object
	.size		__unnamed_6,($str$2 - __unnamed_6)
__unnamed_6:
        /*020f*/ 	.byte	0x6d, 0x61, 0x78, 0x5f, 0x75, 0x6e, 0x70, 0x6f, 0x6f, 0x6c, 0x69, 0x6e, 0x67, 0x32, 0x64, 0x5f
        /*021f*/ 	.byte	0x66, 0x6f, 0x72, 0x77, 0x61, 0x72, 0x64, 0x5f, 0x6b, 0x65, 0x72, 0x6e, 0x65, 0x6c, 0x00
	.type		$str$2,@object
	.size		$str$2,($str - $str$2)
$str$2:
        /*022e*/ 	.byte	0x69, 0x6e, 0x64, 0x65, 0x78, 0x20, 0x3e, 0x3d, 0x20, 0x30, 0x20, 0x26, 0x26, 0x20, 0x69, 0x6e
        /*023e*/ 	.byte	0x64, 0x65, 0x78, 0x20, 0x3c, 0x20, 0x6f, 0x75, 0x74, 0x70, 0x75, 0x74, 0x49, 0x6d, 0x61, 0x67
        /*024e*/ 	.byte	0x65, 0x53, 0x69, 0x7a, 0x65, 0x00
	.type		$str,@object
	.size		$str,($str$1 - $str)
$str:
        /*0254*/ 	.byte	0x6d, 0x61, 0x78, 0x69, 0x6e, 0x64, 0x20, 0x3e, 0x3d, 0x20, 0x30, 0x20, 0x26, 0x26, 0x20, 0x6d
        /*0264*/ 	.byte	0x61, 0x78, 0x69, 0x6e, 0x64, 0x20, 0x3c, 0x20, 0x6f, 0x75, 0x74, 0x70, 0x75, 0x74, 0x49, 0x6d
        /*0274*/ 	.byte	0x61, 0x67, 0x65, 0x53, 0x69, 0x7a, 0x65, 0x00
	.type		$str$1,@object
	.size		$str$1,(.L_47 - $str$1)
$str$1:
        /*027c*/ 	.byte	0x2f, 0x74, 0x6d, 0x70, 0x2f, 0x6f, 0x73, 0x73, 0x5f, 0x6b, 0x65, 0x72, 0x6e, 0x65, 0x6c, 0x73
        /*028c*/ 	.byte	0x5f, 0x73, 0x72, 0x63, 0x2f, 0x70, 0x79, 0x74, 0x6f, 0x72, 0x63, 0x68, 0x2f, 0x61, 0x74, 0x65
        /*029c*/ 	.byte	0x6e, 0x2f, 0x73, 0x72, 0x63, 0x2f, 0x41, 0x54, 0x65, 0x6e, 0x2f, 0x6e, 0x61, 0x74, 0x69, 0x76
        /*02ac*/ 	.byte	0x65, 0x2f, 0x63, 0x75, 0x64, 0x61, 0x2f, 0x4d, 0x61, 0x78, 0x55, 0x6e, 0x70, 0x6f, 0x6f, 0x6c
        /*02bc*/ 	.byte	0x69, 0x6e, 0x67, 0x2e, 0x63, 0x75, 0x00
.L_47:


//--------------------- .nv.shared.reserved.0     --------------------------
	.section	.nv.shared.reserved.0,"aw",@nobits
	.weak		__nv_reservedSMEM_offset_0_alias
	.size		__nv_reservedSMEM_offset_0_alias, 0, 64
	.other		__nv_reservedSMEM_offset_0_alias,@"STO_CUDA_RESERVED_SHARED STV_DEFAULT"
__nv_reservedSMEM_offset_0_alias:
	.zero		0
	.zero		64


//--------------------- .nv.global                --------------------------
	.section	.nv.global,"aw",@nobits
.nv.global:
	.type		_ZN46_INTERNAL_0339b1c6_15_MaxUnpooling_cu_ab75f7014cuda3std3__48in_placeE,@object
	.size		_ZN46_INTERNAL_0339b1c6_15_MaxUnpooling_cu_ab75f7014cuda3std3__48in_placeE,(_ZN46_INTERNAL_0339b1c6_15_MaxUnpooling_cu_ab75f7014cuda3std6ranges3__45__cpo8distanceE - _ZN46_INTERNAL_0339b1c6_15_MaxUnpooling_cu_ab75f7014cuda3std3__48in_placeE)
_ZN46_INTERNAL_0339b1c6_15_MaxUnpooling_cu_ab75f7014cuda3std3__48in_placeE:
	.zero		1
	.type		_ZN46_INTERNAL_0339b1c6_15_MaxUnpooling_cu_ab75f7014cuda3std6ranges3__45__cpo8distanceE,@object
	.size		_ZN46_INTERNAL_0339b1c6_15_MaxUnpooling_cu_ab75f7014cuda3std6ranges3__45__cpo8distanceE,(_ZN46_INTERNAL_0339b1c6_15_MaxUnpooling_cu_ab75f7014cuda3std3__45__cpo6cbeginE - _ZN46_INTERNAL_0339b1c6_15_MaxUnpooling_cu_ab75f7014cuda3std6ranges3__45__cpo8distanceE)
_ZN46_INTERNAL_0339b1c6_15_MaxUnpooling_cu_ab75f7014cuda3std6ranges3__45__cpo8distanceE:
	.zero		1
	.type		_ZN46_INTERNAL_0339b1c6_15_MaxUnpooling_cu_ab75f7014cuda3std3__45__cpo6cbeginE,@object
	.size		_ZN46_INTERNAL_0339b1c6_15_MaxUnpooling_cu_ab75f7014cuda3std3__45__cpo6cbeginE,(_ZN46_INTERNAL_0339b1c6_15_MaxUnpooling_cu_ab75f7014cuda3std6ranges3__45__cpo7advanceE - _ZN46_INTERNAL_0339b1c6_15_MaxUnpooling_cu_ab75f7014cuda3std3__45__cpo6cbeginE)
_ZN46_INTERNAL_0339b1c6_15_MaxUnpooling_cu_ab75f7014cuda3std3__45__cpo6cbeginE:
	.zero		1
	.type		_ZN46_INTERNAL_0339b1c6_15_MaxUnpooling_cu_ab75f7014cuda3std6ranges3__45__cpo7advanceE,@object
	.size		_ZN46_INTERNAL_0339b1c6_15_MaxUnpooling_cu_ab75f7014cuda3std6ranges3__45__cpo7advanceE,(_ZN46_INTERNAL_0339b1c6_15_MaxUnpooling_cu_ab75f7014cuda3std3__45__cpo7crbeginE - _ZN46_INTERNAL_0339b1c6_15_MaxUnpooling_cu_ab75f7014cuda3std6ranges3__45__cpo7advanceE)
_ZN46_INTERNAL_0339b1c6_15_MaxUnpooling_cu_ab75f7014cuda3std6ranges3__45__cpo7advanceE:
	.zero		1
	.type		_ZN46_INTERNAL_0339b1c6_15_MaxUnpooling_cu_ab75f7014cuda3std3__45__cpo7crbeginE,@object
	.size		_ZN46_INTERNAL_0339b1c6_15_MaxUnpooling_cu_ab75f7014cuda3std3__45__cpo7crbeginE,(_ZN46_INTERNAL_0339b1c6_15_MaxUnpooling_cu_ab75f7014cuda3std6ranges3__45__cpo4dataE - _ZN46_INTERNAL_0339b1c6_15_MaxUnpooling_cu_ab75f7014cuda3std3__45__cpo7crbeginE)
_ZN46_INTERNAL_0339b1c6_15_MaxUnpooling_cu_ab75f7014cuda3std3__45__cpo7crbeginE:
	.zero		1
	.type		_ZN46_INTERNAL_0339b1c6_15_MaxUnpooling_cu_ab75f7014cuda3std6ranges3__45__cpo4dataE,@object
	.size		_ZN46_INTERNAL_0339b1c6_15_MaxUnpooling_cu_ab75f7014cuda3std6ranges3__45__cpo4dataE,(_ZN46_INTERNAL_0339b1c6_15_MaxUnpooling_cu_ab75f7014cuda3std6ranges3__45__cpo5beginE - _ZN46_INTERNAL_0339b1c6_15_MaxUnpooling_cu_ab75f7014cuda3std6ranges3__45__cpo4dataE)
_ZN46_INTERNAL_0339b1c6_15_MaxUnpooling_cu_ab75f7014cuda3std6ranges3__45__cpo4dataE:
	.zero		1
	.type		_ZN46_INTERNAL_0339b1c6_15_MaxUnpooling_cu_ab75f7014cuda3std6ranges3__45__cpo5beginE,@object
	.size		_ZN46_INTERNAL_0339b1c6_15_MaxUnpooling_cu_ab75f7014cuda3std6ranges3__45__cpo5beginE,(_ZN46_INTERNAL_0339b1c6_15_MaxUnpooling_cu_ab75f7014cuda3std3__448_GLOBAL__N__0339b1c6_15_MaxUnpooling_cu_ab75f7016ignoreE - _ZN46_INTERNAL_0339b1c6_15_MaxUnpooling_cu_ab75f7014cuda3std6ranges3__45__cpo5beginE)
_ZN46_INTERNAL_0339b1c6_15_MaxUnpooling_cu_ab75f7014cuda3std6ranges3__45__cpo5beginE:
	.zero		1
	.type		_ZN46_INTERNAL_0339b1c6_15_MaxUnpooling_cu_ab75f7014cuda3std3__448_GLOBAL__N__0339b1c6_15_MaxUnpooling_cu_ab75f7016ignoreE,@object
	.size		_ZN46_INTERNAL_0339b1c6_15_MaxUnpooling_cu_ab75f7014cuda3std3__448_GLOBAL__N__0339b1c6_15_MaxUnpooling_cu_ab75f7016ignoreE,(_ZN46_INTERNAL_0339b1c6_15_MaxUnpooling_cu_ab75f7014cuda3std6ranges3__45__cpo4sizeE - _ZN46_INTERNAL_0339b1c6_15_MaxUnpooling_cu_ab75f7014cuda3std3__448_GLOBAL__N__0339b1c6_15_MaxUnpooling_cu_ab75f7016ignoreE)
_ZN46_INTERNAL_0339b1c6_15_MaxUnpooling_cu_ab75f7014cuda3std3__448_GLOBAL__N__0339b1c6_15_MaxUnpooling_cu_ab75f7016ignoreE:
	.zero		1
	.type		_ZN46_INTERNAL_0339b1c6_15_MaxUnpooling_cu_ab75f7014cuda3std6ranges3__45__cpo4sizeE,@object
	.size		_ZN46_INTERNAL_0339b1c6_15_MaxUnpooling_cu_ab75f7014cuda3std6ranges3__45__cpo4sizeE,(_ZN46_INTERNAL_0339b1c6_15_MaxUnpooling_cu_ab75f7014cuda3std3__45__cpo5beginE - _ZN46_INTERNAL_0339b1c6_15_MaxUnpooling_cu_ab75f7014cuda3std6ranges3__45__cpo4sizeE)
_ZN46_INTERNAL_0339b1c6_15_MaxUnpooling_cu_ab75f7014cuda3std6ranges3__45__cpo4sizeE:
	.zero		1
	.type		_ZN46_INTERNAL_0339b1c6_15_MaxUnpooling_cu_ab75f7014cuda3std3__45__cpo5beginE,@object
	.size		_ZN46_INTERNAL_0339b1c6_15_MaxUnpooling_cu_ab75f7014cuda3std3__45__cpo5beginE,(_ZN46_INTERNAL_0339b1c6_15_MaxUnpooling_cu_ab75f7014cuda3std6ranges3__45__cpo6cbeginE - _ZN46_INTERNAL_0339b1c6_15_MaxUnpooling_cu_ab75f7014cuda3std3__45__cpo5beginE)
_ZN46_INTERNAL_0339b1c6_15_MaxUnpooling_cu_ab75f7014cuda3std3__45__cpo5beginE:
	.zero		1
	.type		_ZN46_INTERNAL_0339b1c6_15_MaxUnpooling_cu_ab75f7014cuda3std6ranges3__45__cpo6cbeginE,@object
	.size		_ZN46_INTERNAL_0339b1c6_15_MaxUnpooling_cu_ab75f7014cuda3std6ranges3__45__cpo6cbeginE,(_ZN46_INTERNAL_0339b1c6_15_MaxUnpooling_cu_ab75f7014cuda3std3__45__cpo6rbeginE - _ZN46_INTERNAL_0339b1c6_15_MaxUnpooling_cu_ab75f7014cuda3std6ranges3__45__cpo6cbeginE)
_ZN46_INTERNAL_0339b1c6_15_MaxUnpooling_cu_ab75f7014cuda3std6ranges3__45__cpo6cbeginE:
	.zero		1
	.type		_ZN46_INTERNAL_0339b1c6_15_MaxUnpooling_cu_ab75f7014cuda3std3__45__cpo6rbeginE,@object
	.size		_ZN46_INTERNAL_0339b1c6_15_MaxUnpooling_cu_ab75f7014cuda3std3__45__cpo6rbeginE,(_ZN46_INTERNAL_0339b1c6_15_MaxUnpooling_cu_ab75f7014cuda3std6ranges3__45__cpo4nextE - _ZN46_INTERNAL_0339b1c6_15_MaxUnpooling_cu_ab75f7014cuda3std3__45__cpo6rbeginE)
_ZN46_INTERNAL_0339b1c6_15_MaxUnpooling_cu_ab75f7014cuda3std3__45__cpo6rbeginE:
	.zero		1
	.type		_ZN46_INTERNAL_0339b1c6_15_MaxUnpooling_cu_ab75f7014cuda3std6ranges3__45__cpo4nextE,@object
	.size		_ZN46_INTERNAL_0339b1c6_15_MaxUnpooling_cu_ab75f7014cuda3std6ranges3__45__cpo4nextE,(_ZN46_INTERNAL_0339b1c6_15_MaxUnpooling_cu_ab75f7014cuda3std6ranges3__45__cpo4swapE - _ZN46_INTERNAL_0339b1c6_15_MaxUnpooling_cu_ab75f7014cuda3std6ranges3__45__cpo4nextE)
_ZN46_INTERNAL_0339b1c6_15_MaxUnpooling_cu_ab75f7014cuda3std6ranges3__45__cpo4nextE:
	.zero		1
	.type		_ZN46_INTERNAL_0339b1c6_15_MaxUnpooling_cu_ab75f7014cuda3std6ranges3__45__cpo4swapE,@object
	.size		_ZN46_INTERNAL_0339b1c6_15_MaxUnpooling_cu_ab75f7014cuda3std6ranges3__45__cpo4swapE,(_ZN46_INTERNAL_0339b1c6_15_MaxUnpooling_cu_ab75f7014cuda3std3__420unreachable_sentinelE - _ZN46_INTERNAL_0339b1c6_15_MaxUnpooling_cu_ab75f7014cuda3std6ranges3__45__cpo4swapE)
_ZN46_INTERNAL_0339b1c6_15_MaxUnpooling_cu_ab75f7014cuda3std6ranges3__45__cpo4swapE:
	.zero		1
	.type		_ZN46_INTERNAL_0339b1c6_15_MaxUnpooling_cu_ab75f7014cuda3std3__420unreachable_sentinelE,@object
	.size		_ZN46_INTERNAL_0339b1c6_15_MaxUnpooling_cu_ab75f7014cuda3std3__420unreachable_sentinelE,(_ZN46_INTERNAL_0339b1c6_15_MaxUnpooling_cu_ab75f7016thrust24THRUST_300001_SM_1000_NS6system6detail10sequential3seqE - _ZN46_INTERNAL_0339b1c6_15_MaxUnpooling_cu_ab75f7014cuda3std3__420unreachable_sentinelE)
_ZN46_INTERNAL_0339b1c6_15_MaxUnpooling_cu_ab75f7014cuda3std3__420unreachable_sentinelE:
	.zero		1
	.type		_ZN46_INTERNAL_0339b1c6_15_MaxUnpooling_cu_ab75f7016thrust24THRUST_300001_SM_1000_NS6system6detail10sequential3seqE,@object
	.size		_ZN46_INTERNAL_0339b1c6_15_MaxUnpooling_cu_ab75f7016thrust24THRUST_300001_SM_1000_NS6system6detail10sequential3seqE,(_ZN46_INTERNAL_0339b1c6_15_MaxUnpooling_cu_ab75f7014cuda3std3__45__cpo4cendE - _ZN46_INTERNAL_0339b1c6_15_MaxUnpooling_cu_ab75f7016thrust24THRUST_300001_SM_1000_NS6system6detail10sequential3seqE)
_ZN46_INTERNAL_0339b1c6_15_MaxUnpooling_cu_ab75f7016thrust24THRUST_300001_SM_1000_NS6system6detail10sequential3seqE:
	.zero		1
	.type		_ZN46_INTERNAL_0339b1c6_15_MaxUnpooling_cu_ab75f7014cuda3std3__45__cpo4cendE,@object
	.size		_ZN46_INTERNAL_0339b1c6_15_MaxUnpooling_cu_ab75f7014cuda3std3__45__cpo4cendE,(_ZN46_INTERNAL_0339b1c6_15_MaxUnpooling_cu_ab75f7014cuda3std6ranges3__45__cpo9iter_swapE - _ZN46_INTERNAL_0339b1c6_15_MaxUnpooling_cu_ab75f7014cuda3std3__45__cpo4cendE)
_ZN46_INTERNAL_0339b1c6_15_MaxUnpooling_cu_ab75f7014cuda3std3__45__cpo4cendE:
	.zero		1
	.type		_ZN46_INTERNAL_0339b1c6_15_MaxUnpooling_cu_ab75f7014cuda3std6ranges3__45__cpo9iter_swapE,@object
	.size		_ZN46_INTERNAL_0339b1c6_15_MaxUnpooling_cu_ab75f7014cuda3std6ranges3__45__cpo9iter_swapE,(_ZN46_INTERNAL_0339b1c6_15_MaxUnpooling_cu_ab75f7014cuda3std3__45__cpo5crendE - _ZN46_INTERNAL_0339b1c6_15_MaxUnpooling_cu_ab75f7014cuda3std6ranges3__45__cpo9iter_swapE)
_ZN46_INTERNAL_0339b1c6_15_MaxUnpooling_cu_ab75f7014cuda3std6ranges3__45__cpo9iter_swapE:
	.zero		1
	.type		_ZN46_INTERNAL_0339b1c6_15_MaxUnpooling_cu_ab75f7014cuda3std3__45__cpo5crendE,@object
	.size		_ZN46_INTERNAL_0339b1c6_15_MaxUnpooling_cu_ab75f7014cuda3std3__45__cpo5crendE,(_ZN46_INTERNAL_0339b1c6_15_MaxUnpooling_cu_ab75f7014cuda3std6ranges3__45__cpo5cdataE - _ZN46_INTERNAL_0339b1c6_15_MaxUnpooling_cu_ab75f7014cuda3std3__45__cpo5crendE)
_ZN46_INTERNAL_0339b1c6_15_MaxUnpooling_cu_ab75f7014cuda3std3__45__cpo5crendE:
	.zero		1
	.type		_ZN46_INTERNAL_0339b1c6_15_MaxUnpooling_cu_ab75f7014cuda3std6ranges3__45__cpo5cdataE,@object
	.size		_ZN46_INTERNAL_0339b1c6_15_MaxUnpooling_cu_ab75f7014cuda3std6ranges3__45__cpo5cdataE,(_ZN46_INTERNAL_0339b1c6_15_MaxUnpooling_cu_ab75f7014cuda3std6ranges3__45__cpo3endE - _ZN46_INTERNAL_0339b1c6_15_MaxUnpooling_cu_ab75f7014cuda3std6ranges3__45__cpo5cdataE)
_ZN46_INTERNAL_0339b1c6_15_MaxUnpooling_cu_ab75f7014cuda3std6ranges3__45__cpo5cdataE:
	.zero		1
	.type		_ZN46_INTERNAL_0339b1c6_15_MaxUnpooling_cu_ab75f7014cuda3std6ranges3__45__cpo3endE,@object
	.size		_ZN46_INTERNAL_0339b1c6_15_MaxUnpooling_cu_ab75f7014cuda3std6ranges3__45__cpo3endE,(_ZN46_INTERNAL_0339b1c6_15_MaxUnpooling_cu_ab75f7014cuda3std3__419piecewise_constructE - _ZN46_INTERNAL_0339b1c6_15_MaxUnpooling_cu_ab75f7014cuda3std6ranges3__45__cpo3endE)
_ZN46_INTERNAL_0339b1c6_15_MaxUnpooling_cu_ab75f7014cuda3std6ranges3__45__cpo3endE:
	.zero		1
	.type		_ZN46_INTERNAL_0339b1c6_15_MaxUnpooling_cu_ab75f7014cuda3std3__419piecewise_constructE,@object
	.size		_ZN46_INTERNAL_0339b1c6_15_MaxUnpooling_cu_ab75f7014cuda3std3__419piecewise_constructE,(_ZN46_INTERNAL_0339b1c6_15_MaxUnpooling_cu_ab75f7014cuda3std6ranges3__45__cpo5ssizeE - _ZN46_INTERNAL_0339b1c6_15_MaxUnpooling_cu_ab75f7014cuda3std3__419piecewise_constructE)
_ZN46_INTERNAL_0339b1c6_15_MaxUnpooling_cu_ab75f7014cuda3std3__419piecewise_constructE:
	.zero		1
	.type		_ZN46_INTERNAL_0339b1c6_15_MaxUnpooling_cu_ab75f7014cuda3std6ranges3__45__cpo5ssizeE,@object
	.size		_ZN46_INTERNAL_0339b1c6_15_MaxUnpooling_cu_ab75f7014cuda3std6ranges3__45__cpo5ssizeE,(_ZN46_INTERNAL_0339b1c6_15_MaxUnpooling_cu_ab75f7014cuda3std3__45__cpo3endE - _ZN46_INTERNAL_0339b1c6_15_MaxUnpooling_cu_ab75f7014cuda3std6ranges3__45__cpo5ssizeE)
_ZN46_INTERNAL_0339b1c6_15_MaxUnpooling_cu_ab75f7014cuda3std6ranges3__45__cpo5ssizeE:
	.zero		1
	.type		_ZN46_INTERNAL_0339b1c6_15_MaxUnpooling_cu_ab75f7014cuda3std3__45__cpo3endE,@object
	.size		_ZN46_INTERNAL_0339b1c6_15_MaxUnpooling_cu_ab75f7014cuda3std3__45__cpo3endE,(_ZN46_INTERNAL_0339b1c6_15_MaxUnpooling_cu_ab75f7014cuda3std6ranges3__45__cpo4cendE - _ZN46_INTERNAL_0339b1c6_15_MaxUnpooling_cu_ab75f7014cuda3std3__45__cpo3endE)
_ZN46_INTERNAL_0339b1c6_15_MaxUnpooling_cu_ab75f7014cuda3std3__45__cpo3endE:
	.zero		1
	.type		_ZN46_INTERNAL_0339b1c6_15_MaxUnpooling_cu_ab75f7014cuda3std6ranges3__45__cpo4cendE,@object
	.size		_ZN46_INTERNAL_0339b1c6_15_MaxUnpooling_cu_ab75f7014cuda3std6ranges3__45__cpo4cendE,(_ZN46_INTERNAL_0339b1c6_15_MaxUnpooling_cu_ab75f7014cuda3std3__45__cpo4rendE - _ZN46_INTERNAL_0339b1c6_15_MaxUnpooling_cu_ab75f7014cuda3std6ranges3__45__cpo4cendE)
_ZN46_INTERNAL_0339b1c6_15_MaxUnpooling_cu_ab75f7014cuda3std6ranges3__45__cpo4cendE:
	.zero		1
	.type		_ZN46_INTERNAL_0339b1c6_15_MaxUnpooling_cu_ab75f7014cuda3std3__45__cpo4rendE,@object
	.size		_ZN46_INTERNAL_0339b1c6_15_MaxUnpooling_cu_ab75f7014cuda3std3__45__cpo4rendE,(_ZN46_INTERNAL_0339b1c6_15_MaxUnpooling_cu_ab75f7014cuda3std6ranges3__45__cpo4prevE - _ZN46_INTERNAL_0339b1c6_15_MaxUnpooling_cu_ab75f7014cuda3std3__45__cpo4rendE)
_ZN46_INTERNAL_0339b1c6_15_MaxUnpooling_cu_ab75f7014cuda3std3__45__cpo4rendE:
	.zero		1
	.type		_ZN46_INTERNAL_0339b1c6_15_MaxUnpooling_cu_ab75f7014cuda3std6ranges3__45__cpo4prevE,@object
	.size		_ZN46_INTERNAL_0339b1c6_15_MaxUnpooling_cu_ab75f7014cuda3std6ranges3__45__cpo4prevE,(_ZN46_INTERNAL_0339b1c6_15_MaxUnpooling_cu_ab75f7014cuda3std6ranges3__45__cpo9iter_moveE - _ZN46_INTERNAL_0339b1c6_15_MaxUnpooling_cu_ab75f7014cuda3std6ranges3__45__cpo4prevE)
_ZN46_INTERNAL_0339b1c6_15_MaxUnpooling_cu_ab75f7014cuda3std6ranges3__45__cpo4prevE:
	.zero		1
	.type		_ZN46_INTERNAL_0339b1c6_15_MaxUnpooling_cu_ab75f7014cuda3std6ranges3__45__cpo9iter_moveE,@object
	.size		_ZN46_INTERNAL_0339b1c6_15_MaxUnpooling_cu_ab75f7014cuda3std6ranges3__45__cpo9iter_moveE,(.L_31 - _ZN46_INTERNAL_0339b1c6_15_MaxUnpooling_cu_ab75f7014cuda3std6ranges3__45__cpo9iter_moveE)
_ZN46_INTERNAL_0339b1c6_15_MaxUnpooling_cu_ab75f7014cuda3std6ranges3__45__cpo9iter_moveE:
	.zero		1
.L_31:


//--------------------- .nv.constant0._ZN2at6native31max_unpooling3d_backward_kernelIN3c108BFloat16EEEvPKT_lllNS_27GenericPackedTensorAccessorIlLm4ENS_16DefaultPtrTraitsElEENS7_IS4_Lm4ES8_lEEi --------------------------
	.section	.nv.constant0._ZN2at6native31max_unpooling3d_backward_kernelIN3c108BFloat16EEEvPKT_lllNS_27GenericPackedTensorAccessorIlLm4ENS_16DefaultPtrTraitsElEENS7_IS4_Lm4ES8_lEEi,"a",@progbits
	.sectionflags	@""
	.align	4
.nv.constant0._ZN2at6native31max_unpooling3d_backward_kernelIN3c108BFloat16EEEvPKT_lllNS_27GenericPackedTensorAccessorIlLm4ENS_16DefaultPtrTraitsElEENS7_IS4_Lm4ES8_lEEi:
	.zero		1076


//--------------------- .nv.constant0._ZN2at6native31max_unpooling3d_backward_kernelIN3c104HalfEEEvPKT_lllNS_27GenericPackedTensorAccessorIlLm4ENS_16DefaultPtrTraitsElEENS7_IS4_Lm4ES8_lEEi --------------------------
	.section	.nv.constant0._ZN2at6native31max_unpooling3d_backward_kernelIN3c104HalfEEEvPKT_lllNS_27GenericPackedTensorAccessorIlLm4ENS_16DefaultPtrTraitsElEENS7_IS4_Lm4ES8_lEEi,"a",@progbits
	.sectionflags	@""
	.align	4
.nv.constant0._ZN2at6native31max_unpooling3d_backward_kernelIN3c104HalfEEEvPKT_lllNS_27GenericPackedTensorAccessorIlLm4ENS_16DefaultPtrTraitsElEENS7_IS4_Lm4ES8_lEEi:
	.zero		1076


//--------------------- .nv.constant0._ZN2at6native31max_unpooling3d_backward_kernelIfEEvPKT_lllNS_27GenericPackedTensorAccessorIlLm4ENS_16DefaultPtrTraitsElEENS5_IS2_Lm4ES6_lEEi --------------------------
	.section	.nv.constant0._ZN2at6native31max_unpooling3d_backward_kernelIfEEvPKT_lllNS_27GenericPackedTensorAccessorIlLm4ENS_16DefaultPtrTraitsElEENS5_IS2_Lm4ES6_lEEi,"a",@progbits
	.sectionflags	@""
	.align	4
.nv.constant0._ZN2at6native31max_unpooling3d_backward_kernelIfEEvPKT_lllNS_27GenericPackedTensorAccessorIlLm4ENS_16DefaultPtrTraitsElEENS5_IS2_Lm4ES6_lEEi:
	.zero		1076


//--------------------- .nv.constant0._ZN2at6native31max_unpooling3d_backward_kernelIdEEvPKT_lllNS_27GenericPackedTensorAccessorIlLm4ENS_16DefaultPtrTraitsElEENS5_IS2_Lm4ES6_lEEi --------------------------
	.section	.nv.constant0._ZN2at6native31max_unpooling3d_backward_kernelIdEEvPKT_lllNS_27GenericPackedTensorAccessorIlLm4ENS_16DefaultPtrTraitsElEENS5_IS2_Lm4ES6_lEEi,"a",@progbits
	.sectionflags	@""
	.align	4
.nv.constant0._ZN2at6native31max_unpooling3d_backward_kernelIdEEvPKT_lllNS_27GenericPackedTensorAccessorIlLm4ENS_16DefaultPtrTraitsElEENS5_IS2_Lm4ES6_lEEi:
	.zero		1076


//--------------------- .nv.constant0._ZN2at6native31max_unpooling3d_backward_kernelIsEEvPKT_lllNS_27GenericPackedTensorAccessorIlLm4ENS_16DefaultPtrTraitsElEENS5_IS2_Lm4ES6_lEEi --------------------------
	.section	.nv.constant0._ZN2at6native31max_unpooling3d_backward_kernelIsEEvPKT_lllNS_27GenericPackedTensorAccessorIlLm4ENS_16DefaultPtrTraitsElEENS5_IS2_Lm4ES6_lEEi,"a",@progbits
	.sectionflags	@""
	.align	4
.nv.constant0._ZN2at6native31max_unpooling3d_backward_kernelIsEEvPKT_lllNS_27GenericPackedTensorAccessorIlLm4ENS_16DefaultPtrTraitsElEENS5_IS2_Lm4ES6_lEEi:
	.zero		1076


//--------------------- .nv.constant0._ZN2at6native31max_unpooling3d_backward_kernelIlEEvPKT_lllNS_27GenericPackedTensorAccessorIlLm4ENS_16DefaultPtrTraitsElEENS5_IS2_Lm4ES6_lEEi --------------------------
	.section	.nv.constant0._ZN2at6native31max_unpooling3d_backward_kernelIlEEvPKT_lllNS_27GenericPackedTensorAccessorIlLm4ENS_16DefaultPtrTraitsElEENS5_IS2_Lm4ES6_lEEi,"a",@progbits
	.sectionflags	@""
	.align	4
.nv.constant0._ZN2at6native31max_unpooling3d_backward_kernelIlEEvPKT_lllNS_27GenericPackedTensorAccessorIlLm4ENS_16DefaultPtrTraitsElEENS5_IS2_Lm4ES6_lEEi:
	.zero		1076


//--------------------- .nv.constant0._ZN2at6native31max_unpooling3d_backward_kernelIiEEvPKT_lllNS_27GenericPackedTensorAccessorIlLm4ENS_16DefaultPtrTraitsElEENS5_IS2_Lm4ES6_lEEi --------------------------
	.section	.nv.constant0._ZN2at6native31max_unpooling3d_backward_kernelIiEEvPKT_lllNS_27GenericPackedTensorAccessorIlLm4ENS_16DefaultPtrTraitsElEENS5_IS2_Lm4ES6_lEEi,"a",@progbits
	.sectionflags	@""
	.align	4
.nv.constant0._ZN2at6native31max_unpooling3d_backward_kernelIiEEvPKT_lllNS_27GenericPackedTensorAccessorIlLm4ENS_16DefaultPtrTraitsElEENS5_IS2_Lm4ES6_lEEi:
	.zero		1076


//--------------------- .nv.constant0._ZN2at6native31max_unpooling3d_backward_kernelIaEEvPKT_lllNS_27GenericPackedTensorAccessorIlLm4ENS_16DefaultPtrTraitsElEENS5_IS2_Lm4ES6_lEEi --------------------------
	.section	.nv.constant0._ZN2at6native31max_unpooling3d_backward_kernelIaEEvPKT_lllNS_27GenericPackedTensorAccessorIlLm4ENS_16DefaultPtrTraitsElEENS5_IS2_Lm4ES6_lEEi,"a",@progbits
	.sectionflags	@""
	.align	4
.nv.constant0._ZN2at6native31max_unpooling3d_backward_kernelIaEEvPKT_lllNS_27GenericPackedTensorAccessorIlLm4ENS_16DefaultPtrTraitsElEENS5_IS2_Lm4ES6_lEEi:
	.zero		1076


//--------------------- .nv.constant0._ZN2at6native31max_unpooling3d_backward_kernelIhEEvPKT_lllNS_27GenericPackedTensorAccessorIlLm4ENS_16DefaultPtrTraitsElEENS5_IS2_Lm4ES6_lEEi --------------------------
	.section	.nv.constant0._ZN2at6native31max_unpooling3d_backward_kernelIhEEvPKT_lllNS_27GenericPackedTensorAccessorIlLm4ENS_16DefaultPtrTraitsElEENS5_IS2_Lm4ES6_lEEi,"a",@progbits
	.sectionflags	@""
	.align	4
.nv.constant0._ZN2at6native31max_unpooling3d_backward_kernelIhEEvPKT_lllNS_27GenericPackedTensorAccessorIlLm4ENS_16DefaultPtrTraitsElEENS5_IS2_Lm4ES6_lEEi:
	.zero		1076


//--------------------- .nv.constant0._ZN2at6native31max_unpooling2d_backward_kernelIN3c108BFloat16EEEvlPKT_PKllllllPS4_ --------------------------
	.section	.nv.constant0._ZN2at6native31max_unpooling2d_backward_kernelIN3c108BFloat16EEEvlPKT_PKllllllPS4_,"a",@progbits
	.sectionflags	@""
	.align	4
.nv.constant0._ZN2at6native31max_unpooling2d_backward_kernelIN3c108BFloat16EEEvlPKT_PKllllllPS4_:
	.zero		968


//--------------------- .nv.constant0._ZN2at6native31max_unpooling2d_backward_kernelIN3c104HalfEEEvlPKT_PKllllllPS4_ --------------------------
	.section	.nv.constant0._ZN2at6native31max_unpooling2d_backward_kernelIN3c104HalfEEEvlPKT_PKllllllPS4_,"a",@progbits
	.sectionflags	@""
	.align	4
.nv.constant0._ZN2at6native31max_unpooling2d_backward_kernelIN3c104HalfEEEvlPKT_PKllllllPS4_:
	.zero		968


//--------------------- .nv.constant0._ZN2at6native31max_unpooling2d_backward_kernelIfEEvlPKT_PKllllllPS2_ --------------------------
	.section	.nv.constant0._ZN2at6native31max_unpooling2d_backward_kernelIfEEvlPKT_PKllllllPS2_,"a",@progbits
	.sectionflags	@""
	.align	4
.nv.constant0._ZN2at6native31max_unpooling2d_backward_kernelIfEEvlPKT_PKllllllPS2_:
	.zero		968


//--------------------- .nv.constant0._ZN2at6native31max_unpooling2d_backward_kernelIdEEvlPKT_PKllllllPS2_ --------------------------
	.section	.nv.constant0._ZN2at6native31max_unpooling2d_backward_kernelIdEEvlPKT_PKllllllPS2_,"a",@progbits
	.sectionflags	@""
	.align	4
.nv.constant0._ZN2at6native31max_unpooling2d_backward_kernelIdEEvlPKT_PKllllllPS2_:
	.zero		968


//--------------------- .nv.constant0._ZN2at6native31max_unpooling2d_backward_kernelIsEEvlPKT_PKllllllPS2_ --------------------------
	.section	.nv.constant0._ZN2at6native31max_unpooling2d_backward_kernelIsEEvlPKT_PKllllllPS2_,"a",@progbits
	.sectionflags	@""
	.align	4
.nv.constant0._ZN2at6native31max_unpooling2d_backward_kernelIsEEvlPKT_PKllllllPS2_:
	.zero		968


//--------------------- .nv.constant0._ZN2at6native31max_unpooling2d_backward_kernelIlEEvlPKT_PKllllllPS2_ --------------------------
	.section	.nv.constant0._ZN2at6native31max_unpooling2d_backward_kernelIlEEvlPKT_PKllllllPS2_,"a",@progbits
	.sectionflags	@""
	.align	4
.nv.constant0._ZN2at6native31max_unpooling2d_backward_kernelIlEEvlPKT_PKllllllPS2_:
	.zero		968


//--------------------- .nv.constant0._ZN2at6native31max_unpooling2d_backward_kernelIiEEvlPKT_PKllllllPS2_ --------------------------
	.section	.nv.constant0._ZN2at6native31max_unpooling2d_backward_kernelIiEEvlPKT_PKllllllPS2_,"a",@progbits
	.sectionflags	@""
	.align	4
.nv.constant0._ZN2at6native31max_unpooling2d_backward_kernelIiEEvlPKT_PKllllllPS2_:
	.zero		968


//--------------------- .nv.constant0._ZN2at6native31max_unpooling2d_backward_kernelIaEEvlPKT_PKllllllPS2_ --------------------------
	.section	.nv.constant0._ZN2at6native31max_unpooling2d_backward_kernelIaEEvlPKT_PKllllllPS2_,"a",@progbits
	.sectionflags	@""
	.align	4
.nv.constant0._ZN2at6native31max_unpooling2d_backward_kernelIaEEvlPKT_PKllllllPS2_:
	.zero		968


//--------------------- .nv.constant0._ZN2at6native31max_unpooling2d_backward_kernelIhEEvlPKT_PKllllllPS2_ --------------------------
	.section	.nv.constant0._ZN2at6native31max_unpooling2d_backward_kernelIhEEvlPKT_PKllllllPS2_,"a",@progbits
	.sectionflags	@""
	.align	4
.nv.constant0._ZN2at6native31max_unpooling2d_backward_kernelIhEEvlPKT_PKllllllPS2_:
	.zero		968


//--------------------- .nv.constant0._ZN2at6native30max_unpooling3d_forward_kernelIN3c108BFloat16EEEvNS_27GenericPackedTensorAccessorIKT_Lm4ENS_16DefaultPtrTraitsElEENS4_IKlLm4ES7_lEEPS5_llll --------------------------
	.section	.nv.constant0._ZN2at6native30max_unpooling3d_forward_kernelIN3c108BFloat16EEEvNS_27GenericPackedTensorAccessorIKT_Lm4ENS_16DefaultPtrTraitsElEENS4_IKlLm4ES7_lEEPS5_llll,"a",@progbits
	.sectionflags	@""
	.align	4
.nv.constant0._ZN2at6native30max_unpooling3d_forward_kernelIN3c108BFloat16EEEvNS_27GenericPackedTensorAccessorIKT_Lm4ENS_16DefaultPtrTraitsElEENS4_IKlLm4ES7_lEEPS5_llll:
	.zero		1080


//--------------------- .nv.constant0._ZN2at6native30max_unpooling3d_forward_kernelIN3c104HalfEEEvNS_27GenericPackedTensorAccessorIKT_Lm4ENS_16DefaultPtrTraitsElEENS4_IKlLm4ES7_lEEPS5_llll --------------------------
	.section	.nv.constant0._ZN2at6native30max_unpooling3d_forward_kernelIN3c104HalfEEEvNS_27GenericPackedTensorAccessorIKT_Lm4ENS_16DefaultPtrTraitsElEENS4_IKlLm4ES7_lEEPS5_llll,"a",@progbits
	.sectionflags	@""
	.align	4
.nv.constant0._ZN2at6native30max_unpooling3d_forward_kernelIN3c104HalfEEEvNS_27GenericPackedTensorAccessorIKT_Lm4ENS_16DefaultPtrTraitsElEENS4_IKlLm4ES7_lEEPS5_llll:
	.zero		1080


//--------------------- .nv.constant0._ZN2at6native30max_unpooling3d_forward_kernelIfEEvNS_27GenericPackedTensorAccessorIKT_Lm4ENS_16DefaultPtrTraitsElEENS2_IKlLm4ES5_lEEPS3_llll --------------------------
	.section	.nv.constant0._ZN2at6native30max_unpooling3d_forward_kernelIfEEvNS_27GenericPackedTensorAccessorIKT_Lm4ENS_16DefaultPtrTraitsElEENS2_IKlLm4ES5_lEEPS3_llll,"a",@progbits
	.sectionflags	@""
	.align	4
.nv.constant0._ZN2at6native30max_unpooling3d_forward_kernelIfEEvNS_27GenericPackedTensorAccessorIKT_Lm4ENS_16DefaultPtrTraitsElEENS2_IKlLm4ES5_lEEPS3_llll:
	.zero		1080


//--------------------- .nv.constant0._ZN2at6native30max_unpooling3d_forward_kernelIdEEvNS_27GenericPackedTensorAccessorIKT_Lm4ENS_16DefaultPtrTraitsElEENS2_IKlLm4ES5_lEEPS3_llll --------------------------
	.section	.nv.constant0._ZN2at6native30max_unpooling3d_forward_kernelIdEEvNS_27GenericPackedTensorAccessorIKT_Lm4ENS_16DefaultPtrTraitsElEENS2_IKlLm4ES5_lEEPS3_llll,"a",@progbits
	.sectionflags	@""
	.align	4
.nv.constant0._ZN2at6native30max_unpooling3d_forward_kernelIdEEvNS_27GenericPackedTensorAccessorIKT_Lm4ENS_16DefaultPtrTraitsElEENS2_IKlLm4ES5_lEEPS3_llll:
	.zero		1080


//--------------------- .nv.constant0._ZN2at6native30max_unpooling3d_forward_kernelIsEEvNS_27GenericPackedTensorAccessorIKT_Lm4ENS_16DefaultPtrTraitsElEENS2_IKlLm4ES5_lEEPS3_llll --------------------------
	.section	.nv.constant0._ZN2at6native30max_unpooling3d_forward_kernelIsEEvNS_27GenericPackedTensorAccessorIKT_Lm4ENS_16DefaultPtrTraitsElEENS2_IKlLm4ES5_lEEPS3_llll,"a",@progbits
	.sectionflags	@""
	.align	4
.nv.constant0._ZN2at6native30max_unpooling3d_forward_kernelIsEEvNS_27GenericPackedTensorAccessorIKT_Lm4ENS_16DefaultPtrTraitsElEENS2_IKlLm4ES5_lEEPS3_llll:
	.zero		1080


//--------------------- .nv.constant0._ZN2at6native30max_unpooling3d_forward_kernelIlEEvNS_27GenericPackedTensorAccessorIKT_Lm4ENS_16DefaultPtrTraitsElEENS2_IKlLm4ES5_lEEPS3_llll --------------------------
	.section	.nv.constant0._ZN2at6native30max_unpooling3d_forward_kernelIlEEvNS_27GenericPackedTensorAccessorIKT_Lm4ENS_16DefaultPtrTraitsElEENS2_IKlLm4ES5_lEEPS3_llll,"a",@progbits
	.sectionflags	@""
	.align	4
.nv.constant0._ZN2at6native30max_unpooling3d_forward_kernelIlEEvNS_27GenericPackedTensorAccessorIKT_Lm4ENS_16DefaultPtrTraitsElEENS2_IKlLm4ES5_lEEPS3_llll:
	.zero		1080


//--------------------- .nv.constant0._ZN2at6native30max_unpooling3d_forward_kernelIiEEvNS_27GenericPackedTensorAccessorIKT_Lm4ENS_16DefaultPtrTraitsElEENS2_IKlLm4ES5_lEEPS3_llll --------------------------
	.section	.nv.constant0._ZN2at6native30max_unpooling3d_forward_kernelIiEEvNS_27GenericPackedTensorAccessorIKT_Lm4ENS_16DefaultPtrTraitsElEENS2_IKlLm4ES5_lEEPS3_llll,"a",@progbits
	.sectionflags	@""
	.align	4
.nv.constant0._ZN2at6native30max_unpooling3d_forward_kernelIiEEvNS_27GenericPackedTensorAccessorIKT_Lm4ENS_16DefaultPtrTraitsElEENS2_IKlLm4ES5_lEEPS3_llll:
	.zero		1080


//--------------------- .nv.constant0._ZN2at6native30max_unpooling3d_forward_kernelIaEEvNS_27GenericPackedTensorAccessorIKT_Lm4ENS_16DefaultPtrTraitsElEENS2_IKlLm4ES5_lEEPS3_llll --------------------------
	.section	.nv.constant0._ZN2at6native30max_unpooling3d_forward_kernelIaEEvNS_27GenericPackedTensorAccessorIKT_Lm4ENS_16DefaultPtrTraitsElEENS2_IKlLm4ES5_lEEPS3_llll,"a",@progbits
	.sectionflags	@""
	.align	4
.nv.constant0._ZN2at6native30max_unpooling3d_forward_kernelIaEEvNS_27GenericPackedTensorAccessorIKT_Lm4ENS_16DefaultPtrTraitsElEENS2_IKlLm4ES5_lEEPS3_llll:
	.zero		1080


//--------------------- .nv.constant0._ZN2at6native30max_unpooling3d_forward_kernelIhEEvNS_27GenericPackedTensorAccessorIKT_Lm4ENS_16DefaultPtrTraitsElEENS2_IKlLm4ES5_lEEPS3_llll --------------------------
	.section	.nv.constant0._ZN2at6native30max_unpooling3d_forward_kernelIhEEvNS_27GenericPackedTensorAccessorIKT_Lm4ENS_16DefaultPtrTraitsElEENS2_IKlLm4ES5_lEEPS3_llll,"a",@progbits
	.sectionflags	@""
	.align	4
.nv.constant0._ZN2at6native30max_unpooling3d_forward_kernelIhEEvNS_27GenericPackedTensorAccessorIKT_Lm4ENS_16DefaultPtrTraitsElEENS2_IKlLm4ES5_lEEPS3_llll:
	.zero		1080


//--------------------- .nv.constant0._ZN2at6native30max_unpooling2d_forward_kernelIN3c108BFloat16EEEvlPKT_PKllllllPS4_ --------------------------
	.section	.nv.constant0._ZN2at6native30max_unpooling2d_forward_kernelIN3c108BFloat16EEEvlPKT_PKllllllPS4_,"a",@progbits
	.sectionflags	@""
	.align	4
.nv.constant0._ZN2at6native30max_unpooling2d_forward_kernelIN3c108BFloat16EEEvlPKT_PKllllllPS4_:
	.zero		968


//--------------------- .nv.constant0._ZN2at6native30max_unpooling2d_forward_kernelIN3c104HalfEEEvlPKT_PKllllllPS4_ --------------------------
	.section	.nv.constant0._ZN2at6native30max_unpooling2d_forward_kernelIN3c104HalfEEEvlPKT_PKllllllPS4_,"a",@progbits
	.sectionflags	@""
	.align	4
.nv.constant0._ZN2at6native30max_unpooling2d_forward_kernelIN3c104HalfEEEvlPKT_PKllllllPS4_:
	.zero		968


//--------------------- .nv.constant0._ZN2at6native30max_unpooling2d_forward_kernelIfEEvlPKT_PKllllllPS2_ --------------------------
	.section	.nv.constant0._ZN2at6native30max_unpooling2d_forward_kernelIfEEvlPKT_PKllllllPS2_,"a",@progbits
	.sectionflags	@""
	.align	4
.nv.constant0._ZN2at6native30max_unpooling2d_forward_kernelIfEEvlPKT_PKllllllPS2_:
	.zero		968


//--------------------- .nv.constant0._ZN2at6native30max_unpooling2d_forward_kernelIdEEvlPKT_PKllllllPS2_ --------------------------
	.section	.nv.constant0._ZN2at6native30max_unpooling2d_forward_kernelIdEEvlPKT_PKllllllPS2_,"a",@progbits
	.sectionflags	@""
	.align	4
.nv.constant0._ZN2at6native30max_unpooling2d_forward_kernelIdEEvlPKT_PKllllllPS2_:
	.zero		968


//--------------------- .nv.constant0._ZN2at6native30max_unpooling2d_forward_kernelIsEEvlPKT_PKllllllPS2_ --------------------------
	.section	.nv.constant0._ZN2at6native30max_unpooling2d_forward_kernelIsEEvlPKT_PKllllllPS2_,"a",@progbits
	.sectionflags	@""
	.align	4
.nv.constant0._ZN2at6native30max_unpooling2d_forward_kernelIsEEvlPKT_PKllllllPS2_:
	.zero		968


//--------------------- .nv.constant0._ZN2at6native30max_unpooling2d_forward_kernelIlEEvlPKT_PKllllllPS2_ --------------------------
	.section	.nv.constant0._ZN2at6native30max_unpooling2d_forward_kernelIlEEvlPKT_PKllllllPS2_,"a",@progbits
	.sectionflags	@""
	.align	4
.nv.constant0._ZN2at6native30max_unpooling2d_forward_kernelIlEEvlPKT_PKllllllPS2_:
	.zero		968


//--------------------- .nv.constant0._ZN2at6native30max_unpooling2d_forward_kernelIiEEvlPKT_PKllllllPS2_ --------------------------
	.section	.nv.constant0._ZN2at6native30max_unpooling2d_forward_kernelIiEEvlPKT_PKllllllPS2_,"a",@progbits
	.sectionflags	@""
	.align	4
.nv.constant0._ZN2at6native30max_unpooling2d_forward_kernelIiEEvlPKT_PKllllllPS2_:
	.zero		968


//--------------------- .nv.constant0._ZN2at6native30max_unpooling2d_forward_kernelIaEEvlPKT_PKllllllPS2_ --------------------------
	.section	.nv.constant0._ZN2at6native30max_unpooling2d_forward_kernelIaEEvlPKT_PKllllllPS2_,"a",@progbits
	.sectionflags	@""
	.align	4
.nv.constant0._ZN2at6native30max_unpooling2d_forward_kernelIaEEvlPKT_PKllllllPS2_:
	.zero		968


//--------------------- .nv.constant0._ZN2at6native30max_unpooling2d_forward_kernelIhEEvlPKT_PKllllllPS2_ --------------------------
	.section	.nv.constant0._ZN2at6native30max_unpooling2d_forward_kernelIhEEvlPKT_PKllllllPS2_,"a",@progbits
	.sectionflags	@""
	.align	4
.nv.constant0._ZN2at6native30max_unpooling2d_forward_kernelIhEEvlPKT_PKllllllPS2_:
	.zero		968


//--------------------- SYMBOLS --------------------------

	.type		.nv.reservedSmem.offset0,@object
	.size		.nv.reservedSmem.offset0,0x4
	.type		__assertfail,@function
